//
// Generated by NVIDIA NVVM Compiler
//
// Compiler Build ID: CL-36424714
// Cuda compilation tools, release 13.0, V13.0.88
// Based on NVVM 20.0.0
//

.version 9.0
.target sm_100
.address_size 64

	// .globl	_Z25euclideanDifferenceKernelPhS_mS_mmPmPd
.func  (.param .align 16 .b8 func_retval0[16]) __internal_trig_reduction_slowpathd
(
	.param .b64 __internal_trig_reduction_slowpathd_param_0
)
;
.func  (.param .b64 func_retval0) __internal_accurate_pow
(
	.param .b64 __internal_accurate_pow_param_0,
	.param .b64 __internal_accurate_pow_param_1
)
;
.extern .shared .align 16 .b8 sdata[];
.global .align 8 .b8 __cudart_i2opi_d[144] = {8, 93, 141, 31, 177, 95, 251, 107, 234, 146, 82, 138, 247, 57, 7, 61, 123, 241, 229, 235, 199, 186, 39, 117, 45, 234, 95, 158, 102, 63, 70, 79, 183, 9, 203, 39, 207, 126, 54, 109, 31, 109, 10, 90, 139, 17, 47, 239, 15, 152, 5, 222, 255, 151, 248, 31, 59, 40, 249, 189, 139, 95, 132, 156, 244, 57, 83, 131, 57, 214, 145, 57, 65, 126, 95, 180, 38, 112, 156, 233, 132, 68, 187, 46, 245, 53, 130, 232, 62, 167, 41, 177, 28, 235, 29, 254, 28, 146, 209, 9, 234, 46, 73, 6, 224, 210, 77, 66, 58, 110, 36, 183, 97, 197, 187, 222, 171, 99, 81, 254, 65, 144, 67, 60, 153, 149, 98, 219, 192, 221, 52, 245, 209, 87, 39, 252, 41, 21, 68, 78, 110, 131, 249, 162};
.global .align 16 .b8 __cudart_sin_cos_coeffs[128] = {70, 210, 176, 44, 241, 229, 90, 190, 146, 227, 172, 105, 227, 29, 199, 62, 161, 98, 219, 25, 160, 1, 42, 191, 24, 8, 17, 17, 17, 17, 129, 63, 84, 85, 85, 85, 85, 85, 197, 191, 0, 0, 0, 0, 0, 0, 0, 0, 0, 0, 0, 0, 0, 0, 0, 0, 100, 129, 253, 32, 131, 255, 168, 189, 40, 133, 239, 193, 167, 238, 33, 62, 217, 230, 6, 142, 79, 126, 146, 190, 233, 188, 221, 25, 160, 1, 250, 62, 71, 93, 193, 22, 108, 193, 86, 191, 81, 85, 85, 85, 85, 85, 165, 63, 0, 0, 0, 0, 0, 0, 224, 191, 0, 0, 0, 0, 0, 0, 240, 63};

.visible .entry _Z25euclideanDifferenceKernelPhS_mS_mmPmPd(
	.param .u64 .ptr .align 1 _Z25euclideanDifferenceKernelPhS_mS_mmPmPd_param_0,
	.param .u64 .ptr .align 1 _Z25euclideanDifferenceKernelPhS_mS_mmPmPd_param_1,
	.param .u64 _Z25euclideanDifferenceKernelPhS_mS_mmPmPd_param_2,
	.param .u64 .ptr .align 1 _Z25euclideanDifferenceKernelPhS_mS_mmPmPd_param_3,
	.param .u64 _Z25euclideanDifferenceKernelPhS_mS_mmPmPd_param_4,
	.param .u64 _Z25euclideanDifferenceKernelPhS_mS_mmPmPd_param_5,
	.param .u64 .ptr .align 1 _Z25euclideanDifferenceKernelPhS_mS_mmPmPd_param_6,
	.param .u64 .ptr .align 1 _Z25euclideanDifferenceKernelPhS_mS_mmPmPd_param_7
)
{
	.reg .pred 	%p<35>;
	.reg .b16 	%rs<8>;
	.reg .b32 	%r<50>;
	.reg .b64 	%rd<64>;
	.reg .b64 	%fd<53>;

	ld.param.u64 	%rd28, [_Z25euclideanDifferenceKernelPhS_mS_mmPmPd_param_1];
	ld.param.u64 	%rd33, [_Z25euclideanDifferenceKernelPhS_mS_mmPmPd_param_2];
	ld.param.u64 	%rd29, [_Z25euclideanDifferenceKernelPhS_mS_mmPmPd_param_3];
	ld.param.u64 	%rd30, [_Z25euclideanDifferenceKernelPhS_mS_mmPmPd_param_4];
	ld.param.u64 	%rd31, [_Z25euclideanDifferenceKernelPhS_mS_mmPmPd_param_5];
	ld.param.u64 	%rd34, [_Z25euclideanDifferenceKernelPhS_mS_mmPmPd_param_6];
	ld.param.u64 	%rd32, [_Z25euclideanDifferenceKernelPhS_mS_mmPmPd_param_7];
	cvta.to.global.u64 	%rd1, %rd34;
	mov.u32 	%r4, %ctaid.x;
	mov.u32 	%r5, %ntid.x;
	mov.u32 	%r6, %tid.x;
	mad.lo.s32 	%r7, %r4, %r5, %r6;
	cvt.u64.u32 	%rd35, %r7;
	mul.lo.s64 	%rd58, %rd31, %rd35;
	mov.u32 	%r8, %nctaid.x;
	mul.lo.s32 	%r9, %r5, %r8;
	cvt.u64.u32 	%rd3, %r9;
	mul.lo.s64 	%rd36, %rd30, %rd30;
	mul.lo.s64 	%rd4, %rd36, %rd31;
	mul.lo.s64 	%rd5, %rd4, %rd33;
	setp.ge.u64 	%p2, %rd58, %rd5;
	@%p2 bra 	$L__BB0_24;
	mov.f64 	%fd2, 0d4000000000000000;
	{
	.reg .b32 %temp; 
	mov.b64 	{%temp, %r1}, %fd2;
	}
	and.b32  	%r2, %r1, 2146435072;
	setp.eq.s32 	%p3, %r2, 1062207488;
	setp.lt.s32 	%p4, %r1, 0;
	selp.b32 	%r3, 0, 2146435072, %p4;
	and.b32  	%r10, %r1, 2147483647;
	setp.ne.s32 	%p5, %r10, 1071644672;
	and.pred  	%p1, %p3, %p5;
	mul.lo.s64 	%rd6, %rd31, %rd3;
	cvta.to.global.u64 	%rd7, %rd29;
	cvta.to.global.u64 	%rd8, %rd28;
	cvta.to.global.u64 	%rd9, %rd32;
	cvt.u32.u64 	%r11, %rd4;
	cvt.u32.u64 	%r14, %rd31;
$L__BB0_2:
	or.b64  	%rd37, %rd58, %rd4;
	and.b64  	%rd38, %rd37, -4294967296;
	setp.ne.s64 	%p6, %rd38, 0;
	@%p6 bra 	$L__BB0_4;
	cvt.u32.u64 	%r12, %rd58;
	rem.u32 	%r13, %r12, %r11;
	cvt.u64.u32 	%rd59, %r13;
	bra.uni 	$L__BB0_5;
$L__BB0_4:
	rem.u64 	%rd59, %rd58, %rd4;
$L__BB0_5:
	or.b64  	%rd39, %rd59, %rd31;
	and.b64  	%rd40, %rd39, -4294967296;
	setp.ne.s64 	%p7, %rd40, 0;
	@%p7 bra 	$L__BB0_7;
	cvt.u32.u64 	%r15, %rd59;
	div.u32 	%r16, %r15, %r14;
	cvt.u64.u32 	%rd60, %r16;
	bra.uni 	$L__BB0_8;
$L__BB0_7:
	div.u64 	%rd60, %rd59, %rd31;
$L__BB0_8:
	or.b64  	%rd41, %rd60, %rd30;
	and.b64  	%rd42, %rd41, -4294967296;
	setp.ne.s64 	%p8, %rd42, 0;
	@%p8 bra 	$L__BB0_10;
	cvt.u32.u64 	%r17, %rd30;
	cvt.u32.u64 	%r18, %rd60;
	div.u32 	%r19, %r18, %r17;
	cvt.u64.u32 	%rd61, %r19;
	bra.uni 	$L__BB0_11;
$L__BB0_10:
	div.u64 	%rd61, %rd60, %rd30;
$L__BB0_11:
	ld.global.u64 	%rd43, [%rd1];
	setp.lt.u64 	%p9, %rd61, %rd43;
	@%p9 bra 	$L__BB0_23;
	ld.global.u64 	%rd44, [%rd1+8];
	setp.ge.u64 	%p10, %rd61, %rd44;
	@%p10 bra 	$L__BB0_23;
	setp.ne.s64 	%p11, %rd42, 0;
	@%p11 bra 	$L__BB0_15;
	cvt.u32.u64 	%r20, %rd30;
	cvt.u32.u64 	%r21, %rd60;
	rem.u32 	%r22, %r21, %r20;
	cvt.u64.u32 	%rd62, %r22;
	bra.uni 	$L__BB0_16;
$L__BB0_15:
	rem.u64 	%rd62, %rd60, %rd30;
$L__BB0_16:
	ld.global.u64 	%rd47, [%rd1+16];
	setp.lt.u64 	%p12, %rd62, %rd47;
	@%p12 bra 	$L__BB0_23;
	ld.global.u64 	%rd48, [%rd1+24];
	setp.ge.u64 	%p13, %rd62, %rd48;
	@%p13 bra 	$L__BB0_23;
	add.s64 	%rd49, %rd7, %rd60;
	ld.global.u8 	%rs1, [%rd49];
	setp.eq.s16 	%p14, %rs1, 0;
	@%p14 bra 	$L__BB0_23;
	ld.param.u64 	%rd57, [_Z25euclideanDifferenceKernelPhS_mS_mmPmPd_param_0];
	setp.lt.s32 	%p15, %r1, 0;
	setp.eq.s32 	%p16, %r2, 1062207488;
	cvta.to.global.u64 	%rd50, %rd57;
	add.s64 	%rd51, %rd50, %rd59;
	ld.global.u8 	%rs2, [%rd51];
	cvt.rn.f64.u16 	%fd3, %rs2;
	add.s64 	%rd52, %rd8, %rd58;
	ld.global.u8 	%rs3, [%rd52];
	cvt.rn.f64.u16 	%fd4, %rs3;
	sub.f64 	%fd5, %fd3, %fd4;
	{
	.reg .b32 %temp; 
	mov.b64 	{%temp, %r23}, %fd5;
	}
	abs.f64 	%fd6, %fd5;
	{ // callseq 0, 0
	.param .b64 param0;
	st.param.f64 	[param0], %fd6;
	.param .b64 param1;
	st.param.f64 	[param1], 0d4000000000000000;
	.param .b64 retval0;
	call.uni (retval0), 
	__internal_accurate_pow, 
	(
	param0, 
	param1
	);
	ld.param.f64 	%fd7, [retval0];
	} // callseq 0
	setp.lt.s32 	%p18, %r23, 0;
	neg.f64 	%fd9, %fd7;
	selp.f64 	%fd10, %fd9, %fd7, %p16;
	selp.f64 	%fd11, %fd10, %fd7, %p18;
	setp.eq.f64 	%p19, %fd5, 0d0000000000000000;
	selp.b32 	%r24, %r23, 0, %p16;
	or.b32  	%r25, %r24, 2146435072;
	selp.b32 	%r26, %r25, %r24, %p15;
	mov.b32 	%r27, 0;
	mov.b64 	%fd12, {%r27, %r26};
	selp.f64 	%fd13, %fd12, %fd11, %p19;
	add.f64 	%fd14, %fd5, 0d4000000000000000;
	{
	.reg .b32 %temp; 
	mov.b64 	{%temp, %r28}, %fd14;
	}
	and.b32  	%r29, %r28, 2146435072;
	setp.eq.s32 	%p20, %r29, 2146435072;
	setp.eq.f64 	%p21, %fd6, 0d7FF0000000000000;
	or.b32  	%r30, %r3, -2147483648;
	selp.b32 	%r31, %r30, %r3, %p1;
	selp.b32 	%r32, %r31, %r3, %p18;
	mov.b64 	%fd15, {%r27, %r32};
	selp.f64 	%fd16, %fd15, %fd13, %p20;
	selp.f64 	%fd17, %fd16, %fd13, %p21;
	setp.eq.f64 	%p22, %fd5, 0d3FF0000000000000;
	selp.f64 	%fd18, 0d3FF0000000000000, %fd17, %p22;
	ld.global.u8 	%rs4, [%rd51+1];
	cvt.rn.f64.u16 	%fd19, %rs4;
	ld.global.u8 	%rs5, [%rd52+1];
	cvt.rn.f64.u16 	%fd20, %rs5;
	sub.f64 	%fd21, %fd19, %fd20;
	{
	.reg .b32 %temp; 
	mov.b64 	{%temp, %r33}, %fd21;
	}
	abs.f64 	%fd22, %fd21;
	{ // callseq 1, 0
	.param .b64 param0;
	st.param.f64 	[param0], %fd22;
	.param .b64 param1;
	st.param.f64 	[param1], 0d4000000000000000;
	.param .b64 retval0;
	call.uni (retval0), 
	__internal_accurate_pow, 
	(
	param0, 
	param1
	);
	ld.param.f64 	%fd23, [retval0];
	} // callseq 1
	setp.lt.s32 	%p23, %r33, 0;
	neg.f64 	%fd25, %fd23;
	selp.f64 	%fd26, %fd25, %fd23, %p16;
	selp.f64 	%fd27, %fd26, %fd23, %p23;
	setp.eq.f64 	%p24, %fd21, 0d0000000000000000;
	selp.b32 	%r34, %r33, 0, %p16;
	or.b32  	%r35, %r34, 2146435072;
	selp.b32 	%r36, %r35, %r34, %p15;
	mov.b64 	%fd28, {%r27, %r36};
	selp.f64 	%fd29, %fd28, %fd27, %p24;
	add.f64 	%fd30, %fd21, 0d4000000000000000;
	{
	.reg .b32 %temp; 
	mov.b64 	{%temp, %r37}, %fd30;
	}
	and.b32  	%r38, %r37, 2146435072;
	setp.eq.s32 	%p25, %r38, 2146435072;
	setp.eq.f64 	%p26, %fd22, 0d7FF0000000000000;
	selp.b32 	%r39, %r31, %r3, %p23;
	mov.b64 	%fd31, {%r27, %r39};
	selp.f64 	%fd32, %fd31, %fd29, %p25;
	selp.f64 	%fd33, %fd32, %fd29, %p26;
	setp.eq.f64 	%p27, %fd21, 0d3FF0000000000000;
	selp.f64 	%fd34, 0d3FF0000000000000, %fd33, %p27;
	add.f64 	%fd35, %fd18, %fd34;
	ld.global.u8 	%rs6, [%rd51+2];
	cvt.rn.f64.u16 	%fd36, %rs6;
	ld.global.u8 	%rs7, [%rd52+2];
	cvt.rn.f64.u16 	%fd37, %rs7;
	sub.f64 	%fd38, %fd36, %fd37;
	{
	.reg .b32 %temp; 
	mov.b64 	{%temp, %r40}, %fd38;
	}
	abs.f64 	%fd39, %fd38;
	{ // callseq 2, 0
	.param .b64 param0;
	st.param.f64 	[param0], %fd39;
	.param .b64 param1;
	st.param.f64 	[param1], 0d4000000000000000;
	.param .b64 retval0;
	call.uni (retval0), 
	__internal_accurate_pow, 
	(
	param0, 
	param1
	);
	ld.param.f64 	%fd40, [retval0];
	} // callseq 2
	setp.lt.s32 	%p28, %r40, 0;
	neg.f64 	%fd42, %fd40;
	selp.f64 	%fd43, %fd42, %fd40, %p16;
	selp.f64 	%fd44, %fd43, %fd40, %p28;
	setp.eq.f64 	%p29, %fd38, 0d0000000000000000;
	selp.b32 	%r41, %r40, 0, %p16;
	or.b32  	%r42, %r41, 2146435072;
	selp.b32 	%r43, %r42, %r41, %p15;
	mov.b64 	%fd45, {%r27, %r43};
	selp.f64 	%fd46, %fd45, %fd44, %p29;
	add.f64 	%fd47, %fd38, 0d4000000000000000;
	{
	.reg .b32 %temp; 
	mov.b64 	{%temp, %r44}, %fd47;
	}
	and.b32  	%r45, %r44, 2146435072;
	setp.eq.s32 	%p30, %r45, 2146435072;
	setp.eq.f64 	%p31, %fd39, 0d7FF0000000000000;
	selp.b32 	%r46, %r31, %r3, %p28;
	mov.b64 	%fd48, {%r27, %r46};
	selp.f64 	%fd49, %fd48, %fd46, %p30;
	selp.f64 	%fd50, %fd49, %fd46, %p31;
	setp.eq.f64 	%p32, %fd38, 0d3FF0000000000000;
	selp.f64 	%fd51, 0d3FF0000000000000, %fd50, %p32;
	add.f64 	%fd1, %fd35, %fd51;
	or.b64  	%rd53, %rd58, %rd31;
	and.b64  	%rd54, %rd53, -4294967296;
	setp.ne.s64 	%p33, %rd54, 0;
	@%p33 bra 	$L__BB0_21;
	cvt.u32.u64 	%r47, %rd31;
	cvt.u32.u64 	%r48, %rd58;
	div.u32 	%r49, %r48, %r47;
	cvt.u64.u32 	%rd63, %r49;
	bra.uni 	$L__BB0_22;
$L__BB0_21:
	div.u64 	%rd63, %rd58, %rd31;
$L__BB0_22:
	shl.b64 	%rd55, %rd63, 3;
	add.s64 	%rd56, %rd9, %rd55;
	sqrt.rn.f64 	%fd52, %fd1;
	st.global.f64 	[%rd56], %fd52;
$L__BB0_23:
	add.s64 	%rd58, %rd58, %rd6;
	setp.lt.u64 	%p34, %rd58, %rd5;
	@%p34 bra 	$L__BB0_2;
$L__BB0_24:
	ret;

}
	// .globl	_Z25CIEDE2000DifferenceKernelPhS_mS_mmPmPd
.visible .entry _Z25CIEDE2000DifferenceKernelPhS_mS_mmPmPd(
	.param .u64 .ptr .align 1 _Z25CIEDE2000DifferenceKernelPhS_mS_mmPmPd_param_0,
	.param .u64 .ptr .align 1 _Z25CIEDE2000DifferenceKernelPhS_mS_mmPmPd_param_1,
	.param .u64 _Z25CIEDE2000DifferenceKernelPhS_mS_mmPmPd_param_2,
	.param .u64 .ptr .align 1 _Z25CIEDE2000DifferenceKernelPhS_mS_mmPmPd_param_3,
	.param .u64 _Z25CIEDE2000DifferenceKernelPhS_mS_mmPmPd_param_4,
	.param .u64 _Z25CIEDE2000DifferenceKernelPhS_mS_mmPmPd_param_5,
	.param .u64 .ptr .align 1 _Z25CIEDE2000DifferenceKernelPhS_mS_mmPmPd_param_6,
	.param .u64 .ptr .align 1 _Z25CIEDE2000DifferenceKernelPhS_mS_mmPmPd_param_7
)
{
	.reg .pred 	%p<142>;
	.reg .b16 	%rs<6>;
	.reg .b32 	%r<216>;
	.reg .b32 	%f<3>;
	.reg .b64 	%rd<90>;
	.reg .b64 	%fd<505>;

	ld.param.u64 	%rd30, [_Z25CIEDE2000DifferenceKernelPhS_mS_mmPmPd_param_2];
	ld.param.u64 	%rd27, [_Z25CIEDE2000DifferenceKernelPhS_mS_mmPmPd_param_4];
	ld.param.u64 	%rd28, [_Z25CIEDE2000DifferenceKernelPhS_mS_mmPmPd_param_5];
	ld.param.u64 	%rd31, [_Z25CIEDE2000DifferenceKernelPhS_mS_mmPmPd_param_6];
	cvta.to.global.u64 	%rd1, %rd31;
	mov.u32 	%r43, %ctaid.x;
	mov.u32 	%r44, %ntid.x;
	mov.u32 	%r45, %tid.x;
	mad.lo.s32 	%r46, %r43, %r44, %r45;
	cvt.u64.u32 	%rd32, %r46;
	mul.lo.s64 	%rd84, %rd28, %rd32;
	mul.lo.s64 	%rd33, %rd27, %rd27;
	mul.lo.s64 	%rd3, %rd33, %rd28;
	mul.lo.s64 	%rd4, %rd3, %rd30;
	setp.ge.u64 	%p3, %rd84, %rd4;
	@%p3 bra 	$L__BB1_106;
	mov.f64 	%fd127, 0d401C000000000000;
	{
	.reg .b32 %temp; 
	mov.b64 	{%temp, %r1}, %fd127;
	}
	and.b32  	%r47, %r1, 2146435072;
	setp.eq.s32 	%p4, %r47, 1074790400;
	setp.lt.s32 	%p5, %r1, 0;
	selp.b32 	%r2, 0, 2146435072, %p5;
	and.b32  	%r48, %r1, 2147483647;
	setp.ne.s32 	%p6, %r48, 1071644672;
	and.pred  	%p1, %p4, %p6;
	mov.f64 	%fd128, 0d4000000000000000;
	{
	.reg .b32 %temp; 
	mov.b64 	{%temp, %r3}, %fd128;
	}
	and.b32  	%r4, %r3, 2146435072;
	setp.eq.s32 	%p7, %r4, 1062207488;
	setp.lt.s32 	%p8, %r3, 0;
	selp.b32 	%r5, 0, 2146435072, %p8;
	and.b32  	%r49, %r3, 2147483647;
	setp.ne.s32 	%p9, %r49, 1071644672;
	and.pred  	%p2, %p7, %p9;
	cvt.u32.u64 	%r50, %rd3;
	prmt.b32 	%r68, %r69, %r70, 0x3340U;
	or.b32  	%r87, %r2, -2147483648;
	selp.b32 	%r88, %r87, %r2, %p1;
$L__BB1_2:
	or.b64  	%rd34, %rd84, %rd3;
	and.b64  	%rd35, %rd34, -4294967296;
	setp.ne.s64 	%p10, %rd35, 0;
	@%p10 bra 	$L__BB1_4;
	cvt.u32.u64 	%r51, %rd84;
	rem.u32 	%r52, %r51, %r50;
	cvt.u64.u32 	%rd85, %r52;
	bra.uni 	$L__BB1_5;
$L__BB1_4:
	rem.u64 	%rd85, %rd84, %rd3;
$L__BB1_5:
	or.b64  	%rd36, %rd85, %rd28;
	and.b64  	%rd37, %rd36, -4294967296;
	setp.ne.s64 	%p11, %rd37, 0;
	@%p11 bra 	$L__BB1_7;
	cvt.u32.u64 	%r53, %rd28;
	cvt.u32.u64 	%r54, %rd85;
	div.u32 	%r55, %r54, %r53;
	cvt.u64.u32 	%rd86, %r55;
	bra.uni 	$L__BB1_8;
$L__BB1_7:
	div.u64 	%rd86, %rd85, %rd28;
$L__BB1_8:
	or.b64  	%rd38, %rd86, %rd27;
	and.b64  	%rd39, %rd38, -4294967296;
	setp.ne.s64 	%p12, %rd39, 0;
	@%p12 bra 	$L__BB1_10;
	cvt.u32.u64 	%r56, %rd27;
	cvt.u32.u64 	%r57, %rd86;
	div.u32 	%r58, %r57, %r56;
	cvt.u64.u32 	%rd87, %r58;
	bra.uni 	$L__BB1_11;
$L__BB1_10:
	div.u64 	%rd87, %rd86, %rd27;
$L__BB1_11:
	ld.global.u64 	%rd40, [%rd1];
	setp.lt.u64 	%p13, %rd87, %rd40;
	@%p13 bra 	$L__BB1_105;
	ld.global.u64 	%rd41, [%rd1+8];
	setp.ge.u64 	%p14, %rd87, %rd41;
	@%p14 bra 	$L__BB1_105;
	setp.ne.s64 	%p15, %rd39, 0;
	@%p15 bra 	$L__BB1_15;
	cvt.u32.u64 	%r59, %rd27;
	cvt.u32.u64 	%r60, %rd86;
	rem.u32 	%r61, %r60, %r59;
	cvt.u64.u32 	%rd88, %r61;
	bra.uni 	$L__BB1_16;
$L__BB1_15:
	rem.u64 	%rd88, %rd86, %rd27;
$L__BB1_16:
	ld.global.u64 	%rd44, [%rd1+16];
	setp.lt.u64 	%p16, %rd88, %rd44;
	@%p16 bra 	$L__BB1_105;
	ld.global.u64 	%rd45, [%rd1+24];
	setp.ge.u64 	%p17, %rd88, %rd45;
	@%p17 bra 	$L__BB1_105;
	ld.param.u64 	%rd82, [_Z25CIEDE2000DifferenceKernelPhS_mS_mmPmPd_param_3];
	cvta.to.global.u64 	%rd46, %rd82;
	add.s64 	%rd47, %rd46, %rd86;
	ld.global.u8 	%rs3, [%rd47];
	setp.eq.s16 	%p18, %rs3, 0;
	@%p18 bra 	$L__BB1_105;
	ld.param.u64 	%rd81, [_Z25CIEDE2000DifferenceKernelPhS_mS_mmPmPd_param_1];
	ld.param.u64 	%rd80, [_Z25CIEDE2000DifferenceKernelPhS_mS_mmPmPd_param_0];
	setp.lt.s32 	%p19, %r1, 0;
	and.b32  	%r62, %r1, 2146435072;
	setp.eq.s32 	%p20, %r62, 1074790400;
	cvta.to.global.u64 	%rd48, %rd80;
	add.s64 	%rd18, %rd48, %rd85;
	ld.global.u8 	%rs4, [%rd18+1];
	ld.global.u8 	%rs1, [%rd18+2];
	mul.wide.u16 	%r63, %rs1, %rs1;
	mov.b32 	%r64, {%rs4, %rs1};
	cvt.u32.u16 	%r65, %rs1;
	cvt.u32.u16 	%r66, %rs4;
	prmt.b32 	%r67, %r66, %r65, 0x3340U;
	prmt.b32 	%r71, %r67, %r68, 0x5410U;
	mov.b32 	%r72, 0;
	dp2a.lo.u32.u32 	%r73, %r64, %r71, %r72;
	cvt.rn.f64.u32 	%fd130, %r73;
	sqrt.rn.f64 	%fd131, %fd130;
	cvta.to.global.u64 	%rd49, %rd81;
	add.s64 	%rd19, %rd49, %rd84;
	ld.global.u8 	%rs5, [%rd19+1];
	ld.global.u8 	%rs2, [%rd19+2];
	mul.wide.u16 	%r74, %rs2, %rs2;
	mov.b32 	%r75, {%rs5, %rs2};
	cvt.u32.u16 	%r76, %rs2;
	cvt.u32.u16 	%r77, %rs5;
	prmt.b32 	%r78, %r77, %r76, 0x3340U;
	prmt.b32 	%r79, %r78, %r68, 0x5410U;
	dp2a.lo.u32.u32 	%r80, %r75, %r79, %r72;
	cvt.rn.f64.u32 	%fd132, %r80;
	sqrt.rn.f64 	%fd133, %fd132;
	add.f64 	%fd134, %fd131, %fd133;
	mul.f64 	%fd135, %fd134, 0d3FE0000000000000;
	{
	.reg .b32 %temp; 
	mov.b64 	{%temp, %r81}, %fd135;
	}
	{ // callseq 3, 0
	.param .b64 param0;
	st.param.f64 	[param0], %fd135;
	.param .b64 param1;
	st.param.f64 	[param1], 0d401C000000000000;
	.param .b64 retval0;
	call.uni (retval0), 
	__internal_accurate_pow, 
	(
	param0, 
	param1
	);
	ld.param.f64 	%fd136, [retval0];
	} // callseq 3
	setp.lt.s32 	%p21, %r81, 0;
	neg.f64 	%fd138, %fd136;
	selp.f64 	%fd139, %fd138, %fd136, %p20;
	selp.f64 	%fd140, %fd139, %fd136, %p21;
	setp.eq.f64 	%p22, %fd135, 0d0000000000000000;
	selp.b32 	%r82, %r81, 0, %p20;
	or.b32  	%r83, %r82, 2146435072;
	selp.b32 	%r84, %r83, %r82, %p19;
	mov.b64 	%fd141, {%r72, %r84};
	selp.f64 	%fd142, %fd141, %fd140, %p22;
	add.f64 	%fd143, %fd135, 0d401C000000000000;
	{
	.reg .b32 %temp; 
	mov.b64 	{%temp, %r85}, %fd143;
	}
	and.b32  	%r86, %r85, 2146435072;
	setp.eq.s32 	%p23, %r86, 2146435072;
	setp.eq.f64 	%p24, %fd135, 0d7FF0000000000000;
	selp.b32 	%r89, %r88, %r2, %p21;
	mov.b64 	%fd144, {%r72, %r89};
	selp.f64 	%fd145, %fd144, %fd142, %p23;
	selp.f64 	%fd146, %fd145, %fd142, %p24;
	setp.eq.f64 	%p25, %fd135, 0d3FF0000000000000;
	selp.f64 	%fd147, 0d3FF0000000000000, %fd146, %p25;
	add.f64 	%fd148, %fd147, 0d41F6BCC41E900000;
	div.rn.f64 	%fd149, %fd147, %fd148;
	sqrt.rn.f64 	%fd150, %fd149;
	mov.f64 	%fd151, 0d3FF0000000000000;
	sub.f64 	%fd152, %fd151, %fd150;
	fma.rn.f64 	%fd153, %fd152, 0d3FE0000000000000, 0d3FF0000000000000;
	cvt.rn.f64.u16 	%fd154, %rs4;
	mul.f64 	%fd155, %fd153, %fd154;
	cvt.rn.f64.u16 	%fd156, %rs5;
	mul.f64 	%fd2, %fd153, %fd156;
	cvt.rn.f64.u32 	%fd157, %r63;
	fma.rn.f64 	%fd158, %fd155, %fd155, %fd157;
	sqrt.rn.f64 	%fd3, %fd158;
	cvt.rn.f64.u32 	%fd159, %r74;
	fma.rn.f64 	%fd160, %fd2, %fd2, %fd159;
	sqrt.rn.f64 	%fd4, %fd160;
	setp.eq.s16 	%p26, %rs1, 0;
	setp.eq.f64 	%p27, %fd155, 0d0000000000000000;
	and.pred  	%p28, %p26, %p27;
	mov.f64 	%fd483, 0d0000000000000000;
	@%p28 bra 	$L__BB1_27;
	cvt.rn.f64.u16 	%fd5, %rs1;
	abs.f64 	%fd6, %fd155;
	setp.geu.f64 	%p29, %fd6, %fd5;
	setp.lt.f64 	%p30, %fd6, %fd5;
	selp.f64 	%fd7, %fd5, %fd6, %p30;
	selp.f64 	%fd161, %fd6, %fd5, %p30;
	div.rn.f64 	%fd162, %fd161, %fd7;
	mul.f64 	%fd163, %fd162, %fd162;
	fma.rn.f64 	%fd164, %fd163, 0dBEF53E1D2A25FF7E, 0d3F2D3B63DBB65B49;
	fma.rn.f64 	%fd165, %fd164, %fd163, 0dBF5312788DDE082E;
	fma.rn.f64 	%fd166, %fd165, %fd163, 0d3F6F9690C8249315;
	fma.rn.f64 	%fd167, %fd166, %fd163, 0dBF82CF5AABC7CF0D;
	fma.rn.f64 	%fd168, %fd167, %fd163, 0d3F9162B0B2A3BFDE;
	fma.rn.f64 	%fd169, %fd168, %fd163, 0dBF9A7256FEB6FC6B;
	fma.rn.f64 	%fd170, %fd169, %fd163, 0d3FA171560CE4A489;
	fma.rn.f64 	%fd171, %fd170, %fd163, 0dBFA4F44D841450E4;
	fma.rn.f64 	%fd172, %fd171, %fd163, 0d3FA7EE3D3F36BB95;
	fma.rn.f64 	%fd173, %fd172, %fd163, 0dBFAAD32AE04A9FD1;
	fma.rn.f64 	%fd174, %fd173, %fd163, 0d3FAE17813D66954F;
	fma.rn.f64 	%fd175, %fd174, %fd163, 0dBFB11089CA9A5BCD;
	fma.rn.f64 	%fd176, %fd175, %fd163, 0d3FB3B12B2DB51738;
	fma.rn.f64 	%fd177, %fd176, %fd163, 0dBFB745D022F8DC5C;
	fma.rn.f64 	%fd178, %fd177, %fd163, 0d3FBC71C709DFE927;
	fma.rn.f64 	%fd179, %fd178, %fd163, 0dBFC2492491FA1744;
	fma.rn.f64 	%fd180, %fd179, %fd163, 0d3FC99999999840D2;
	fma.rn.f64 	%fd181, %fd180, %fd163, 0dBFD555555555544C;
	mul.f64 	%fd182, %fd163, %fd181;
	fma.rn.f64 	%fd8, %fd182, %fd162, %fd162;
	@%p29 bra 	$L__BB1_22;
	{
	.reg .b32 %temp; 
	mov.b64 	{%temp, %r91}, %fd155;
	}
	setp.lt.s32 	%p32, %r91, 0;
	neg.f64 	%fd185, %fd8;
	selp.f64 	%fd186, %fd8, %fd185, %p32;
	add.f64 	%fd481, %fd186, 0d3FF921FB54442D18;
	bra.uni 	$L__BB1_23;
$L__BB1_22:
	{
	.reg .b32 %temp; 
	mov.b64 	{%temp, %r90}, %fd155;
	}
	setp.lt.s32 	%p31, %r90, 0;
	mov.f64 	%fd183, 0d400921FB54442D18;
	sub.f64 	%fd184, %fd183, %fd8;
	selp.f64 	%fd481, %fd184, %fd8, %p31;
$L__BB1_23:
	setp.neu.f64 	%p33, %fd7, 0d0000000000000000;
	@%p33 bra 	$L__BB1_25;
	{
	.reg .b32 %temp; 
	mov.b64 	{%temp, %r93}, %fd155;
	}
	setp.lt.s32 	%p36, %r93, 0;
	selp.f64 	%fd482, 0d400921FB54442D18, 0d0000000000000000, %p36;
	bra.uni 	$L__BB1_26;
$L__BB1_25:
	setp.eq.f64 	%p34, %fd6, %fd5;
	{
	.reg .b32 %temp; 
	mov.b64 	{%temp, %r92}, %fd155;
	}
	setp.lt.s32 	%p35, %r92, 0;
	selp.f64 	%fd187, 0d4002D97C7F3321D2, 0d3FE921FB54442D18, %p35;
	selp.f64 	%fd482, %fd187, %fd481, %p34;
$L__BB1_26:
	add.rn.f64 	%fd188, %fd6, %fd5;
	setp.nan.f64 	%p37, %fd188, %fd188;
	abs.f64 	%fd189, %fd482;
	selp.f64 	%fd483, %fd188, %fd189, %p37;
$L__BB1_27:
	setp.eq.s16 	%p38, %rs2, 0;
	setp.eq.f64 	%p39, %fd2, 0d0000000000000000;
	and.pred  	%p40, %p38, %p39;
	mov.f64 	%fd486, 0d0000000000000000;
	@%p40 bra 	$L__BB1_35;
	cvt.rn.f64.u16 	%fd17, %rs2;
	abs.f64 	%fd18, %fd2;
	setp.geu.f64 	%p41, %fd18, %fd17;
	setp.lt.f64 	%p42, %fd18, %fd17;
	selp.f64 	%fd19, %fd17, %fd18, %p42;
	selp.f64 	%fd191, %fd18, %fd17, %p42;
	div.rn.f64 	%fd192, %fd191, %fd19;
	mul.f64 	%fd193, %fd192, %fd192;
	fma.rn.f64 	%fd194, %fd193, 0dBEF53E1D2A25FF7E, 0d3F2D3B63DBB65B49;
	fma.rn.f64 	%fd195, %fd194, %fd193, 0dBF5312788DDE082E;
	fma.rn.f64 	%fd196, %fd195, %fd193, 0d3F6F9690C8249315;
	fma.rn.f64 	%fd197, %fd196, %fd193, 0dBF82CF5AABC7CF0D;
	fma.rn.f64 	%fd198, %fd197, %fd193, 0d3F9162B0B2A3BFDE;
	fma.rn.f64 	%fd199, %fd198, %fd193, 0dBF9A7256FEB6FC6B;
	fma.rn.f64 	%fd200, %fd199, %fd193, 0d3FA171560CE4A489;
	fma.rn.f64 	%fd201, %fd200, %fd193, 0dBFA4F44D841450E4;
	fma.rn.f64 	%fd202, %fd201, %fd193, 0d3FA7EE3D3F36BB95;
	fma.rn.f64 	%fd203, %fd202, %fd193, 0dBFAAD32AE04A9FD1;
	fma.rn.f64 	%fd204, %fd203, %fd193, 0d3FAE17813D66954F;
	fma.rn.f64 	%fd205, %fd204, %fd193, 0dBFB11089CA9A5BCD;
	fma.rn.f64 	%fd206, %fd205, %fd193, 0d3FB3B12B2DB51738;
	fma.rn.f64 	%fd207, %fd206, %fd193, 0dBFB745D022F8DC5C;
	fma.rn.f64 	%fd208, %fd207, %fd193, 0d3FBC71C709DFE927;
	fma.rn.f64 	%fd209, %fd208, %fd193, 0dBFC2492491FA1744;
	fma.rn.f64 	%fd210, %fd209, %fd193, 0d3FC99999999840D2;
	fma.rn.f64 	%fd211, %fd210, %fd193, 0dBFD555555555544C;
	mul.f64 	%fd212, %fd193, %fd211;
	fma.rn.f64 	%fd20, %fd212, %fd192, %fd192;
	@%p41 bra 	$L__BB1_30;
	{
	.reg .b32 %temp; 
	mov.b64 	{%temp, %r95}, %fd2;
	}
	setp.lt.s32 	%p44, %r95, 0;
	neg.f64 	%fd215, %fd20;
	selp.f64 	%fd216, %fd20, %fd215, %p44;
	add.f64 	%fd484, %fd216, 0d3FF921FB54442D18;
	bra.uni 	$L__BB1_31;
$L__BB1_30:
	{
	.reg .b32 %temp; 
	mov.b64 	{%temp, %r94}, %fd2;
	}
	setp.lt.s32 	%p43, %r94, 0;
	mov.f64 	%fd213, 0d400921FB54442D18;
	sub.f64 	%fd214, %fd213, %fd20;
	selp.f64 	%fd484, %fd214, %fd20, %p43;
$L__BB1_31:
	setp.neu.f64 	%p45, %fd19, 0d0000000000000000;
	@%p45 bra 	$L__BB1_33;
	{
	.reg .b32 %temp; 
	mov.b64 	{%temp, %r97}, %fd2;
	}
	setp.lt.s32 	%p48, %r97, 0;
	selp.f64 	%fd485, 0d400921FB54442D18, 0d0000000000000000, %p48;
	bra.uni 	$L__BB1_34;
$L__BB1_33:
	setp.eq.f64 	%p46, %fd18, %fd17;
	{
	.reg .b32 %temp; 
	mov.b64 	{%temp, %r96}, %fd2;
	}
	setp.lt.s32 	%p47, %r96, 0;
	selp.f64 	%fd217, 0d4002D97C7F3321D2, 0d3FE921FB54442D18, %p47;
	selp.f64 	%fd485, %fd217, %fd484, %p46;
$L__BB1_34:
	add.rn.f64 	%fd218, %fd18, %fd17;
	setp.nan.f64 	%p49, %fd218, %fd218;
	abs.f64 	%fd219, %fd485;
	selp.f64 	%fd486, %fd218, %fd219, %p49;
$L__BB1_35:
	ld.global.u8 	%r6, [%rd19];
	ld.global.u8 	%r7, [%rd18];
	mul.f64 	%fd29, %fd3, %fd4;
	setp.eq.f64 	%p50, %fd29, 0d0000000000000000;
	mov.f64 	%fd487, 0d0000000000000000;
	@%p50 bra 	$L__BB1_39;
	sub.f64 	%fd30, %fd486, %fd483;
	setp.geu.f64 	%p51, %fd30, 0dC00921FB54442D18;
	@%p51 bra 	$L__BB1_38;
	add.f64 	%fd487, %fd30, 0d401921FB54442D18;
	bra.uni 	$L__BB1_39;
$L__BB1_38:
	setp.gt.f64 	%p52, %fd30, 0d400921FB54442D18;
	add.f64 	%fd221, %fd30, 0dC01921FB54442D18;
	selp.f64 	%fd487, %fd221, %fd30, %p52;
$L__BB1_39:
	mul.f64 	%fd34, %fd487, 0d3FE0000000000000;
	abs.f64 	%fd35, %fd34;
	setp.neu.f64 	%p53, %fd35, 0d7FF0000000000000;
	@%p53 bra 	$L__BB1_41;
	mov.f64 	%fd227, 0d0000000000000000;
	mul.rn.f64 	%fd488, %fd34, %fd227;
	mov.b32 	%r206, 0;
	bra.uni 	$L__BB1_43;
$L__BB1_41:
	mul.f64 	%fd222, %fd34, 0d3FE45F306DC9C883;
	cvt.rni.s32.f64 	%r206, %fd222;
	cvt.rn.f64.s32 	%fd223, %r206;
	fma.rn.f64 	%fd224, %fd223, 0dBFF921FB54442D18, %fd34;
	fma.rn.f64 	%fd225, %fd223, 0dBC91A62633145C00, %fd224;
	fma.rn.f64 	%fd488, %fd223, 0dB97B839A252049C0, %fd225;
	setp.ltu.f64 	%p54, %fd35, 0d41E0000000000000;
	@%p54 bra 	$L__BB1_43;
	{ // callseq 4, 0
	.param .b64 param0;
	st.param.f64 	[param0], %fd34;
	.param .align 16 .b8 retval0[16];
	call.uni (retval0), 
	__internal_trig_reduction_slowpathd, 
	(
	param0
	);
	ld.param.f64 	%fd488, [retval0];
	ld.param.b32 	%r206, [retval0+8];
	} // callseq 4
$L__BB1_43:
	setp.eq.f64 	%p55, %fd29, 0d0000000000000000;
	shl.b32 	%r100, %r206, 6;
	cvt.u64.u32 	%rd50, %r100;
	and.b64  	%rd51, %rd50, 64;
	mov.u64 	%rd52, __cudart_sin_cos_coeffs;
	add.s64 	%rd53, %rd52, %rd51;
	mul.rn.f64 	%fd228, %fd488, %fd488;
	and.b32  	%r101, %r206, 1;
	setp.eq.b32 	%p56, %r101, 1;
	selp.f64 	%fd229, 0dBDA8FF8320FD8164, 0d3DE5DB65F9785EBA, %p56;
	ld.global.nc.v2.f64 	{%fd230, %fd231}, [%rd53];
	fma.rn.f64 	%fd232, %fd229, %fd228, %fd230;
	fma.rn.f64 	%fd233, %fd232, %fd228, %fd231;
	ld.global.nc.v2.f64 	{%fd234, %fd235}, [%rd53+16];
	fma.rn.f64 	%fd236, %fd233, %fd228, %fd234;
	fma.rn.f64 	%fd237, %fd236, %fd228, %fd235;
	ld.global.nc.v2.f64 	{%fd238, %fd239}, [%rd53+32];
	fma.rn.f64 	%fd240, %fd237, %fd228, %fd238;
	fma.rn.f64 	%fd241, %fd240, %fd228, %fd239;
	fma.rn.f64 	%fd242, %fd241, %fd488, %fd488;
	fma.rn.f64 	%fd243, %fd241, %fd228, 0d3FF0000000000000;
	selp.f64 	%fd244, %fd243, %fd242, %p56;
	and.b32  	%r102, %r206, 2;
	setp.eq.s32 	%p57, %r102, 0;
	mov.f64 	%fd245, 0d0000000000000000;
	sub.f64 	%fd246, %fd245, %fd244;
	selp.f64 	%fd247, %fd244, %fd246, %p57;
	sqrt.rn.f64 	%fd248, %fd29;
	add.f64 	%fd249, %fd248, %fd248;
	mul.f64 	%fd40, %fd249, %fd247;
	add.f64 	%fd250, %fd3, %fd4;
	mul.f64 	%fd41, %fd250, 0d3FE0000000000000;
	add.f64 	%fd489, %fd483, %fd486;
	@%p55 bra 	$L__BB1_49;
	sub.f64 	%fd251, %fd483, %fd486;
	abs.f64 	%fd252, %fd251;
	setp.gtu.f64 	%p58, %fd252, 0d400921FB54442D18;
	@%p58 bra 	$L__BB1_46;
	mul.f64 	%fd489, %fd489, 0d3FE0000000000000;
	bra.uni 	$L__BB1_49;
$L__BB1_46:
	setp.geu.f64 	%p59, %fd489, 0d401921FB54442D18;
	@%p59 bra 	$L__BB1_48;
	add.f64 	%fd254, %fd489, 0d401921FB54442D18;
	mul.f64 	%fd489, %fd254, 0d3FE0000000000000;
	bra.uni 	$L__BB1_49;
$L__BB1_48:
	add.f64 	%fd253, %fd489, 0dC01921FB54442D18;
	mul.f64 	%fd489, %fd253, 0d3FE0000000000000;
$L__BB1_49:
	add.f64 	%fd47, %fd489, 0dBFE0C152382D7365;
	abs.f64 	%fd48, %fd47;
	setp.neu.f64 	%p60, %fd48, 0d7FF0000000000000;
	@%p60 bra 	$L__BB1_51;
	mov.f64 	%fd260, 0d0000000000000000;
	mul.rn.f64 	%fd491, %fd47, %fd260;
	mov.b32 	%r208, 1;
	bra.uni 	$L__BB1_54;
$L__BB1_51:
	mul.f64 	%fd255, %fd47, 0d3FE45F306DC9C883;
	cvt.rni.s32.f64 	%r207, %fd255;
	cvt.rn.f64.s32 	%fd256, %r207;
	fma.rn.f64 	%fd257, %fd256, 0dBFF921FB54442D18, %fd47;
	fma.rn.f64 	%fd258, %fd256, 0dBC91A62633145C00, %fd257;
	fma.rn.f64 	%fd491, %fd256, 0dB97B839A252049C0, %fd258;
	setp.ltu.f64 	%p61, %fd48, 0d41E0000000000000;
	@%p61 bra 	$L__BB1_53;
	{ // callseq 5, 0
	.param .b64 param0;
	st.param.f64 	[param0], %fd47;
	.param .align 16 .b8 retval0[16];
	call.uni (retval0), 
	__internal_trig_reduction_slowpathd, 
	(
	param0
	);
	ld.param.f64 	%fd491, [retval0];
	ld.param.b32 	%r207, [retval0+8];
	} // callseq 5
$L__BB1_53:
	add.s32 	%r208, %r207, 1;
$L__BB1_54:
	shl.b32 	%r105, %r208, 6;
	cvt.u64.u32 	%rd54, %r105;
	and.b64  	%rd55, %rd54, 64;
	mov.u64 	%rd56, __cudart_sin_cos_coeffs;
	add.s64 	%rd57, %rd56, %rd55;
	mul.rn.f64 	%fd261, %fd491, %fd491;
	and.b32  	%r106, %r208, 1;
	setp.eq.b32 	%p62, %r106, 1;
	selp.f64 	%fd262, 0dBDA8FF8320FD8164, 0d3DE5DB65F9785EBA, %p62;
	ld.global.nc.v2.f64 	{%fd263, %fd264}, [%rd57];
	fma.rn.f64 	%fd265, %fd262, %fd261, %fd263;
	fma.rn.f64 	%fd266, %fd265, %fd261, %fd264;
	ld.global.nc.v2.f64 	{%fd267, %fd268}, [%rd57+16];
	fma.rn.f64 	%fd269, %fd266, %fd261, %fd267;
	fma.rn.f64 	%fd270, %fd269, %fd261, %fd268;
	ld.global.nc.v2.f64 	{%fd271, %fd272}, [%rd57+32];
	fma.rn.f64 	%fd273, %fd270, %fd261, %fd271;
	fma.rn.f64 	%fd274, %fd273, %fd261, %fd272;
	fma.rn.f64 	%fd275, %fd274, %fd491, %fd491;
	fma.rn.f64 	%fd276, %fd274, %fd261, 0d3FF0000000000000;
	selp.f64 	%fd277, %fd276, %fd275, %p62;
	and.b32  	%r107, %r208, 2;
	setp.eq.s32 	%p63, %r107, 0;
	mov.f64 	%fd278, 0d0000000000000000;
	sub.f64 	%fd279, %fd278, %fd277;
	selp.f64 	%fd280, %fd277, %fd279, %p63;
	mul.f64 	%fd54, %fd280, 0d3FC5C28F5C28F5C3;
	add.f64 	%fd55, %fd489, %fd489;
	abs.f64 	%fd56, %fd55;
	setp.neu.f64 	%p64, %fd56, 0d7FF0000000000000;
	@%p64 bra 	$L__BB1_56;
	mov.f64 	%fd286, 0d0000000000000000;
	mul.rn.f64 	%fd493, %fd55, %fd286;
	mov.b32 	%r210, 1;
	bra.uni 	$L__BB1_59;
$L__BB1_56:
	mul.f64 	%fd281, %fd55, 0d3FE45F306DC9C883;
	cvt.rni.s32.f64 	%r209, %fd281;
	cvt.rn.f64.s32 	%fd282, %r209;
	fma.rn.f64 	%fd283, %fd282, 0dBFF921FB54442D18, %fd55;
	fma.rn.f64 	%fd284, %fd282, 0dBC91A62633145C00, %fd283;
	fma.rn.f64 	%fd493, %fd282, 0dB97B839A252049C0, %fd284;
	setp.ltu.f64 	%p65, %fd56, 0d41E0000000000000;
	@%p65 bra 	$L__BB1_58;
	{ // callseq 6, 0
	.param .b64 param0;
	st.param.f64 	[param0], %fd55;
	.param .align 16 .b8 retval0[16];
	call.uni (retval0), 
	__internal_trig_reduction_slowpathd, 
	(
	param0
	);
	ld.param.f64 	%fd493, [retval0];
	ld.param.b32 	%r209, [retval0+8];
	} // callseq 6
$L__BB1_58:
	add.s32 	%r210, %r209, 1;
$L__BB1_59:
	shl.b32 	%r110, %r210, 6;
	cvt.u64.u32 	%rd58, %r110;
	and.b64  	%rd59, %rd58, 64;
	mov.u64 	%rd60, __cudart_sin_cos_coeffs;
	add.s64 	%rd61, %rd60, %rd59;
	mul.rn.f64 	%fd287, %fd493, %fd493;
	and.b32  	%r111, %r210, 1;
	setp.eq.b32 	%p66, %r111, 1;
	selp.f64 	%fd288, 0dBDA8FF8320FD8164, 0d3DE5DB65F9785EBA, %p66;
	ld.global.nc.v2.f64 	{%fd289, %fd290}, [%rd61];
	fma.rn.f64 	%fd291, %fd288, %fd287, %fd289;
	fma.rn.f64 	%fd292, %fd291, %fd287, %fd290;
	ld.global.nc.v2.f64 	{%fd293, %fd294}, [%rd61+16];
	fma.rn.f64 	%fd295, %fd292, %fd287, %fd293;
	fma.rn.f64 	%fd296, %fd295, %fd287, %fd294;
	ld.global.nc.v2.f64 	{%fd297, %fd298}, [%rd61+32];
	fma.rn.f64 	%fd299, %fd296, %fd287, %fd297;
	fma.rn.f64 	%fd300, %fd299, %fd287, %fd298;
	fma.rn.f64 	%fd301, %fd300, %fd493, %fd493;
	fma.rn.f64 	%fd302, %fd300, %fd287, 0d3FF0000000000000;
	selp.f64 	%fd303, %fd302, %fd301, %p66;
	and.b32  	%r112, %r210, 2;
	setp.eq.s32 	%p67, %r112, 0;
	mov.f64 	%fd304, 0d0000000000000000;
	sub.f64 	%fd305, %fd304, %fd303;
	selp.f64 	%fd306, %fd303, %fd305, %p67;
	mov.f64 	%fd307, 0d3FF0000000000000;
	sub.f64 	%fd308, %fd307, %fd54;
	fma.rn.f64 	%fd62, %fd306, 0d3FCEB851EB851EB8, %fd308;
	fma.rn.f64 	%fd63, %fd489, 0d4008000000000000, 0d3FBACEE9F37BEBD5;
	abs.f64 	%fd64, %fd63;
	setp.neu.f64 	%p68, %fd64, 0d7FF0000000000000;
	@%p68 bra 	$L__BB1_61;
	mov.f64 	%fd314, 0d0000000000000000;
	mul.rn.f64 	%fd495, %fd63, %fd314;
	mov.b32 	%r212, 1;
	bra.uni 	$L__BB1_64;
$L__BB1_61:
	mul.f64 	%fd309, %fd63, 0d3FE45F306DC9C883;
	cvt.rni.s32.f64 	%r211, %fd309;
	cvt.rn.f64.s32 	%fd310, %r211;
	fma.rn.f64 	%fd311, %fd310, 0dBFF921FB54442D18, %fd63;
	fma.rn.f64 	%fd312, %fd310, 0dBC91A62633145C00, %fd311;
	fma.rn.f64 	%fd495, %fd310, 0dB97B839A252049C0, %fd312;
	setp.ltu.f64 	%p69, %fd64, 0d41E0000000000000;
	@%p69 bra 	$L__BB1_63;
	{ // callseq 7, 0
	.param .b64 param0;
	st.param.f64 	[param0], %fd63;
	.param .align 16 .b8 retval0[16];
	call.uni (retval0), 
	__internal_trig_reduction_slowpathd, 
	(
	param0
	);
	ld.param.f64 	%fd495, [retval0];
	ld.param.b32 	%r211, [retval0+8];
	} // callseq 7
$L__BB1_63:
	add.s32 	%r212, %r211, 1;
$L__BB1_64:
	shl.b32 	%r115, %r212, 6;
	cvt.u64.u32 	%rd62, %r115;
	and.b64  	%rd63, %rd62, 64;
	mov.u64 	%rd64, __cudart_sin_cos_coeffs;
	add.s64 	%rd65, %rd64, %rd63;
	mul.rn.f64 	%fd315, %fd495, %fd495;
	and.b32  	%r116, %r212, 1;
	setp.eq.b32 	%p70, %r116, 1;
	selp.f64 	%fd316, 0dBDA8FF8320FD8164, 0d3DE5DB65F9785EBA, %p70;
	ld.global.nc.v2.f64 	{%fd317, %fd318}, [%rd65];
	fma.rn.f64 	%fd319, %fd316, %fd315, %fd317;
	fma.rn.f64 	%fd320, %fd319, %fd315, %fd318;
	ld.global.nc.v2.f64 	{%fd321, %fd322}, [%rd65+16];
	fma.rn.f64 	%fd323, %fd320, %fd315, %fd321;
	fma.rn.f64 	%fd324, %fd323, %fd315, %fd322;
	ld.global.nc.v2.f64 	{%fd325, %fd326}, [%rd65+32];
	fma.rn.f64 	%fd327, %fd324, %fd315, %fd325;
	fma.rn.f64 	%fd328, %fd327, %fd315, %fd326;
	fma.rn.f64 	%fd329, %fd328, %fd495, %fd495;
	fma.rn.f64 	%fd330, %fd328, %fd315, 0d3FF0000000000000;
	selp.f64 	%fd331, %fd330, %fd329, %p70;
	and.b32  	%r117, %r212, 2;
	setp.eq.s32 	%p71, %r117, 0;
	mov.f64 	%fd332, 0d0000000000000000;
	sub.f64 	%fd333, %fd332, %fd331;
	selp.f64 	%fd334, %fd331, %fd333, %p71;
	fma.rn.f64 	%fd70, %fd334, 0d3FD47AE147AE147B, %fd62;
	fma.rn.f64 	%fd71, %fd489, 0d4010000000000000, 0dBFF197C987C952C4;
	abs.f64 	%fd72, %fd71;
	setp.neu.f64 	%p72, %fd72, 0d7FF0000000000000;
	@%p72 bra 	$L__BB1_66;
	mov.f64 	%fd340, 0d0000000000000000;
	mul.rn.f64 	%fd497, %fd71, %fd340;
	mov.b32 	%r214, 1;
	bra.uni 	$L__BB1_69;
$L__BB1_66:
	mul.f64 	%fd335, %fd71, 0d3FE45F306DC9C883;
	cvt.rni.s32.f64 	%r213, %fd335;
	cvt.rn.f64.s32 	%fd336, %r213;
	fma.rn.f64 	%fd337, %fd336, 0dBFF921FB54442D18, %fd71;
	fma.rn.f64 	%fd338, %fd336, 0dBC91A62633145C00, %fd337;
	fma.rn.f64 	%fd497, %fd336, 0dB97B839A252049C0, %fd338;
	setp.ltu.f64 	%p73, %fd72, 0d41E0000000000000;
	@%p73 bra 	$L__BB1_68;
	{ // callseq 8, 0
	.param .b64 param0;
	st.param.f64 	[param0], %fd71;
	.param .align 16 .b8 retval0[16];
	call.uni (retval0), 
	__internal_trig_reduction_slowpathd, 
	(
	param0
	);
	ld.param.f64 	%fd497, [retval0];
	ld.param.b32 	%r213, [retval0+8];
	} // callseq 8
$L__BB1_68:
	add.s32 	%r214, %r213, 1;
$L__BB1_69:
	setp.lt.s32 	%p74, %r3, 0;
	setp.eq.s32 	%p75, %r4, 1062207488;
	shl.b32 	%r120, %r214, 6;
	cvt.u64.u32 	%rd66, %r120;
	and.b64  	%rd67, %rd66, 64;
	mov.u64 	%rd68, __cudart_sin_cos_coeffs;
	add.s64 	%rd69, %rd68, %rd67;
	mul.rn.f64 	%fd341, %fd497, %fd497;
	and.b32  	%r121, %r214, 1;
	setp.eq.b32 	%p77, %r121, 1;
	selp.f64 	%fd342, 0dBDA8FF8320FD8164, 0d3DE5DB65F9785EBA, %p77;
	ld.global.nc.v2.f64 	{%fd343, %fd344}, [%rd69];
	fma.rn.f64 	%fd345, %fd342, %fd341, %fd343;
	fma.rn.f64 	%fd346, %fd345, %fd341, %fd344;
	ld.global.nc.v2.f64 	{%fd347, %fd348}, [%rd69+16];
	fma.rn.f64 	%fd349, %fd346, %fd341, %fd347;
	fma.rn.f64 	%fd350, %fd349, %fd341, %fd348;
	ld.global.nc.v2.f64 	{%fd351, %fd352}, [%rd69+32];
	fma.rn.f64 	%fd353, %fd350, %fd341, %fd351;
	fma.rn.f64 	%fd354, %fd353, %fd341, %fd352;
	fma.rn.f64 	%fd355, %fd354, %fd497, %fd497;
	fma.rn.f64 	%fd356, %fd354, %fd341, 0d3FF0000000000000;
	selp.f64 	%fd357, %fd356, %fd355, %p77;
	and.b32  	%r122, %r214, 2;
	setp.eq.s32 	%p78, %r122, 0;
	mov.f64 	%fd358, 0d0000000000000000;
	sub.f64 	%fd359, %fd358, %fd357;
	selp.f64 	%fd360, %fd357, %fd359, %p78;
	fma.rn.f64 	%fd78, %fd360, 0dBFC999999999999A, %fd70;
	add.f64 	%fd361, %fd489, 0dC01332D8E05EBEE4;
	div.rn.f64 	%fd79, %fd361, 0d3FDBECDE5DA115A9;
	{
	.reg .b32 %temp; 
	mov.b64 	{%temp, %r31}, %fd79;
	}
	abs.f64 	%fd80, %fd79;
	{ // callseq 9, 0
	.param .b64 param0;
	st.param.f64 	[param0], %fd80;
	.param .b64 param1;
	st.param.f64 	[param1], 0d4000000000000000;
	.param .b64 retval0;
	call.uni (retval0), 
	__internal_accurate_pow, 
	(
	param0, 
	param1
	);
	ld.param.f64 	%fd362, [retval0];
	} // callseq 9
	setp.lt.s32 	%p79, %r31, 0;
	neg.f64 	%fd364, %fd362;
	selp.f64 	%fd365, %fd364, %fd362, %p75;
	selp.f64 	%fd366, %fd365, %fd362, %p79;
	setp.eq.f64 	%p80, %fd79, 0d0000000000000000;
	selp.b32 	%r123, %r31, 0, %p75;
	or.b32  	%r124, %r123, 2146435072;
	selp.b32 	%r125, %r124, %r123, %p74;
	mov.b32 	%r126, 0;
	mov.b64 	%fd367, {%r126, %r125};
	selp.f64 	%fd498, %fd367, %fd366, %p80;
	add.f64 	%fd368, %fd79, 0d4000000000000000;
	{
	.reg .b32 %temp; 
	mov.b64 	{%temp, %r127}, %fd368;
	}
	and.b32  	%r128, %r127, 2146435072;
	setp.ne.s32 	%p81, %r128, 2146435072;
	@%p81 bra 	$L__BB1_74;
	setp.num.f64 	%p82, %fd79, %fd79;
	@%p82 bra 	$L__BB1_72;
	mov.f64 	%fd369, 0d4000000000000000;
	add.rn.f64 	%fd498, %fd79, %fd369;
	bra.uni 	$L__BB1_74;
$L__BB1_72:
	setp.neu.f64 	%p83, %fd80, 0d7FF0000000000000;
	@%p83 bra 	$L__BB1_74;
	setp.lt.s32 	%p84, %r31, 0;
	or.b32  	%r129, %r5, -2147483648;
	selp.b32 	%r130, %r129, %r5, %p2;
	selp.b32 	%r131, %r130, %r5, %p84;
	mov.b32 	%r132, 0;
	mov.b64 	%fd498, {%r132, %r131};
$L__BB1_74:
	setp.eq.f64 	%p85, %fd79, 0d3FF0000000000000;
	neg.f64 	%fd370, %fd498;
	selp.f64 	%fd85, 0dBFF0000000000000, %fd370, %p85;
	fma.rn.f64 	%fd371, %fd85, 0d3FF71547652B82FE, 0d4338000000000000;
	{
	.reg .b32 %temp; 
	mov.b64 	{%r32, %temp}, %fd371;
	}
	mov.f64 	%fd372, 0dC338000000000000;
	add.rn.f64 	%fd373, %fd371, %fd372;
	fma.rn.f64 	%fd374, %fd373, 0dBFE62E42FEFA39EF, %fd85;
	fma.rn.f64 	%fd375, %fd373, 0dBC7ABC9E3B39803F, %fd374;
	fma.rn.f64 	%fd376, %fd375, 0d3E5ADE1569CE2BDF, 0d3E928AF3FCA213EA;
	fma.rn.f64 	%fd377, %fd376, %fd375, 0d3EC71DEE62401315;
	fma.rn.f64 	%fd378, %fd377, %fd375, 0d3EFA01997C89EB71;
	fma.rn.f64 	%fd379, %fd378, %fd375, 0d3F2A01A014761F65;
	fma.rn.f64 	%fd380, %fd379, %fd375, 0d3F56C16C1852B7AF;
	fma.rn.f64 	%fd381, %fd380, %fd375, 0d3F81111111122322;
	fma.rn.f64 	%fd382, %fd381, %fd375, 0d3FA55555555502A1;
	fma.rn.f64 	%fd383, %fd382, %fd375, 0d3FC5555555555511;
	fma.rn.f64 	%fd384, %fd383, %fd375, 0d3FE000000000000B;
	fma.rn.f64 	%fd385, %fd384, %fd375, 0d3FF0000000000000;
	fma.rn.f64 	%fd386, %fd385, %fd375, 0d3FF0000000000000;
	{
	.reg .b32 %temp; 
	mov.b64 	{%r33, %temp}, %fd386;
	}
	{
	.reg .b32 %temp; 
	mov.b64 	{%temp, %r34}, %fd386;
	}
	shl.b32 	%r133, %r32, 20;
	add.s32 	%r134, %r133, %r34;
	mov.b64 	%fd499, {%r33, %r134};
	{
	.reg .b32 %temp; 
	mov.b64 	{%temp, %r135}, %fd85;
	}
	mov.b32 	%f2, %r135;
	abs.f32 	%f1, %f2;
	setp.lt.f32 	%p86, %f1, 0f4086232B;
	@%p86 bra 	$L__BB1_77;
	setp.lt.f64 	%p87, %fd85, 0d0000000000000000;
	add.f64 	%fd387, %fd85, 0d7FF0000000000000;
	selp.f64 	%fd499, 0d0000000000000000, %fd387, %p87;
	setp.geu.f32 	%p88, %f1, 0f40874800;
	@%p88 bra 	$L__BB1_77;
	shr.u32 	%r136, %r32, 31;
	add.s32 	%r137, %r32, %r136;
	shr.s32 	%r138, %r137, 1;
	shl.b32 	%r139, %r138, 20;
	add.s32 	%r140, %r34, %r139;
	mov.b64 	%fd388, {%r33, %r140};
	sub.s32 	%r141, %r32, %r138;
	shl.b32 	%r142, %r141, 20;
	add.s32 	%r143, %r142, 1072693248;
	mov.b32 	%r144, 0;
	mov.b64 	%fd389, {%r144, %r143};
	mul.f64 	%fd499, %fd389, %fd388;
$L__BB1_77:
	setp.lt.s32 	%p89, %r1, 0;
	and.b32  	%r145, %r1, 2146435072;
	setp.eq.s32 	%p90, %r145, 1074790400;
	{
	.reg .b32 %temp; 
	mov.b64 	{%temp, %r35}, %fd41;
	}
	abs.f64 	%fd90, %fd41;
	{ // callseq 10, 0
	.param .b64 param0;
	st.param.f64 	[param0], %fd90;
	.param .b64 param1;
	st.param.f64 	[param1], 0d401C000000000000;
	.param .b64 retval0;
	call.uni (retval0), 
	__internal_accurate_pow, 
	(
	param0, 
	param1
	);
	ld.param.f64 	%fd390, [retval0];
	} // callseq 10
	setp.lt.s32 	%p91, %r35, 0;
	neg.f64 	%fd392, %fd390;
	selp.f64 	%fd393, %fd392, %fd390, %p90;
	selp.f64 	%fd394, %fd393, %fd390, %p91;
	setp.eq.f64 	%p92, %fd41, 0d0000000000000000;
	selp.b32 	%r146, %r35, 0, %p90;
	or.b32  	%r147, %r146, 2146435072;
	selp.b32 	%r148, %r147, %r146, %p89;
	mov.b32 	%r149, 0;
	mov.b64 	%fd395, {%r149, %r148};
	selp.f64 	%fd500, %fd395, %fd394, %p92;
	add.f64 	%fd396, %fd41, 0d401C000000000000;
	{
	.reg .b32 %temp; 
	mov.b64 	{%temp, %r150}, %fd396;
	}
	and.b32  	%r151, %r150, 2146435072;
	setp.ne.s32 	%p93, %r151, 2146435072;
	@%p93 bra 	$L__BB1_82;
	setp.num.f64 	%p94, %fd41, %fd41;
	@%p94 bra 	$L__BB1_80;
	mov.f64 	%fd397, 0d401C000000000000;
	add.rn.f64 	%fd500, %fd41, %fd397;
	bra.uni 	$L__BB1_82;
$L__BB1_80:
	setp.neu.f64 	%p95, %fd90, 0d7FF0000000000000;
	@%p95 bra 	$L__BB1_82;
	setp.lt.s32 	%p96, %r35, 0;
	or.b32  	%r152, %r2, -2147483648;
	selp.b32 	%r153, %r152, %r2, %p1;
	selp.b32 	%r154, %r153, %r2, %p96;
	mov.b32 	%r155, 0;
	mov.b64 	%fd500, {%r155, %r154};
$L__BB1_82:
	setp.lt.s32 	%p97, %r3, 0;
	setp.eq.s32 	%p98, %r4, 1062207488;
	setp.eq.f64 	%p100, %fd41, 0d3FF0000000000000;
	selp.f64 	%fd398, 0d3FF0000000000000, %fd500, %p100;
	add.f64 	%fd399, %fd398, 0d41F6BCC41E900000;
	div.rn.f64 	%fd400, %fd398, %fd399;
	sqrt.rn.f64 	%fd401, %fd400;
	add.f64 	%fd95, %fd401, %fd401;
	add.s32 	%r156, %r6, %r7;
	cvt.rn.f64.u32 	%fd402, %r156;
	fma.rn.f64 	%fd403, %fd402, 0d3FE0000000000000, 0dC049000000000000;
	{
	.reg .b32 %temp; 
	mov.b64 	{%temp, %r157}, %fd403;
	}
	abs.f64 	%fd404, %fd403;
	{ // callseq 11, 0
	.param .b64 param0;
	st.param.f64 	[param0], %fd404;
	.param .b64 param1;
	st.param.f64 	[param1], 0d4000000000000000;
	.param .b64 retval0;
	call.uni (retval0), 
	__internal_accurate_pow, 
	(
	param0, 
	param1
	);
	ld.param.f64 	%fd405, [retval0];
	} // callseq 11
	setp.lt.s32 	%p101, %r157, 0;
	neg.f64 	%fd407, %fd405;
	selp.f64 	%fd408, %fd407, %fd405, %p98;
	selp.f64 	%fd409, %fd408, %fd405, %p101;
	setp.eq.f64 	%p102, %fd403, 0d0000000000000000;
	selp.b32 	%r158, %r157, 0, %p98;
	or.b32  	%r159, %r158, 2146435072;
	selp.b32 	%r160, %r159, %r158, %p97;
	mov.b32 	%r161, 0;
	mov.b64 	%fd410, {%r161, %r160};
	selp.f64 	%fd411, %fd410, %fd409, %p102;
	add.f64 	%fd412, %fd403, 0d4000000000000000;
	{
	.reg .b32 %temp; 
	mov.b64 	{%temp, %r162}, %fd412;
	}
	and.b32  	%r163, %r162, 2146435072;
	setp.eq.s32 	%p103, %r163, 2146435072;
	setp.eq.f64 	%p104, %fd404, 0d7FF0000000000000;
	or.b32  	%r164, %r5, -2147483648;
	selp.b32 	%r165, %r164, %r5, %p2;
	selp.b32 	%r166, %r165, %r5, %p101;
	mov.b64 	%fd413, {%r161, %r166};
	selp.f64 	%fd414, %fd413, %fd411, %p103;
	selp.f64 	%fd415, %fd414, %fd411, %p104;
	setp.eq.f64 	%p105, %fd403, 0d3FF0000000000000;
	selp.f64 	%fd416, 0d3FF0000000000000, %fd415, %p105;
	mul.f64 	%fd417, %fd416, 0d3F8EB851EB851EB8;
	add.f64 	%fd418, %fd416, 0d4034000000000000;
	sqrt.rn.f64 	%fd419, %fd418;
	div.rn.f64 	%fd96, %fd417, %fd419;
	fma.rn.f64 	%fd97, %fd41, 0d3FA70A3D70A3D70A, 0d3FF0000000000000;
	mul.f64 	%fd420, %fd41, 0d3F8EB851EB851EB8;
	fma.rn.f64 	%fd98, %fd420, %fd78, 0d3FF0000000000000;
	mul.f64 	%fd421, %fd499, 0d3FE0C152382D7365;
	fma.rn.f64 	%fd99, %fd499, 0d3FE0C152382D7365, %fd421;
	abs.f64 	%fd100, %fd99;
	setp.neu.f64 	%p106, %fd100, 0d7FF0000000000000;
	@%p106 bra 	$L__BB1_84;
	mov.f64 	%fd427, 0d0000000000000000;
	mul.rn.f64 	%fd501, %fd99, %fd427;
	mov.b32 	%r215, 0;
	bra.uni 	$L__BB1_86;
$L__BB1_84:
	mul.f64 	%fd422, %fd99, 0d3FE45F306DC9C883;
	cvt.rni.s32.f64 	%r215, %fd422;
	cvt.rn.f64.s32 	%fd423, %r215;
	fma.rn.f64 	%fd424, %fd423, 0dBFF921FB54442D18, %fd99;
	fma.rn.f64 	%fd425, %fd423, 0dBC91A62633145C00, %fd424;
	fma.rn.f64 	%fd501, %fd423, 0dB97B839A252049C0, %fd425;
	setp.ltu.f64 	%p107, %fd100, 0d41E0000000000000;
	@%p107 bra 	$L__BB1_86;
	{ // callseq 12, 0
	.param .b64 param0;
	st.param.f64 	[param0], %fd99;
	.param .align 16 .b8 retval0[16];
	call.uni (retval0), 
	__internal_trig_reduction_slowpathd, 
	(
	param0
	);
	ld.param.f64 	%fd501, [retval0];
	ld.param.b32 	%r215, [retval0+8];
	} // callseq 12
$L__BB1_86:
	or.b32  	%r39, %r5, -2147483648;
	shl.b32 	%r169, %r215, 6;
	cvt.u64.u32 	%rd70, %r169;
	and.b64  	%rd71, %rd70, 64;
	mov.u64 	%rd72, __cudart_sin_cos_coeffs;
	add.s64 	%rd73, %rd72, %rd71;
	mul.rn.f64 	%fd428, %fd501, %fd501;
	and.b32  	%r170, %r215, 1;
	setp.eq.b32 	%p111, %r170, 1;
	selp.f64 	%fd429, 0dBDA8FF8320FD8164, 0d3DE5DB65F9785EBA, %p111;
	ld.global.nc.v2.f64 	{%fd430, %fd431}, [%rd73];
	fma.rn.f64 	%fd432, %fd429, %fd428, %fd430;
	fma.rn.f64 	%fd433, %fd432, %fd428, %fd431;
	ld.global.nc.v2.f64 	{%fd434, %fd435}, [%rd73+16];
	fma.rn.f64 	%fd436, %fd433, %fd428, %fd434;
	fma.rn.f64 	%fd437, %fd436, %fd428, %fd435;
	ld.global.nc.v2.f64 	{%fd438, %fd439}, [%rd73+32];
	fma.rn.f64 	%fd440, %fd437, %fd428, %fd438;
	fma.rn.f64 	%fd441, %fd440, %fd428, %fd439;
	fma.rn.f64 	%fd442, %fd441, %fd501, %fd501;
	fma.rn.f64 	%fd443, %fd441, %fd428, 0d3FF0000000000000;
	selp.f64 	%fd444, %fd443, %fd442, %p111;
	and.b32  	%r171, %r215, 2;
	setp.eq.s32 	%p112, %r171, 0;
	mov.f64 	%fd445, 0d0000000000000000;
	sub.f64 	%fd446, %fd445, %fd444;
	selp.f64 	%fd447, %fd444, %fd446, %p112;
	neg.f64 	%fd448, %fd447;
	mul.f64 	%fd105, %fd95, %fd448;
	sub.s32 	%r172, %r6, %r7;
	cvt.rn.f64.s32 	%fd449, %r172;
	add.f64 	%fd450, %fd96, 0d3FF0000000000000;
	div.rn.f64 	%fd106, %fd449, %fd450;
	{
	.reg .b32 %temp; 
	mov.b64 	{%temp, %r40}, %fd106;
	}
	abs.f64 	%fd107, %fd106;
	{ // callseq 13, 0
	.param .b64 param0;
	st.param.f64 	[param0], %fd107;
	.param .b64 param1;
	st.param.f64 	[param1], 0d4000000000000000;
	.param .b64 retval0;
	call.uni (retval0), 
	__internal_accurate_pow, 
	(
	param0, 
	param1
	);
	ld.param.f64 	%fd451, [retval0];
	} // callseq 13
	setp.lt.s32 	%p113, %r40, 0;
	neg.f64 	%fd453, %fd451;
	selp.f64 	%fd454, %fd453, %fd451, %p98;
	selp.f64 	%fd455, %fd454, %fd451, %p113;
	setp.eq.f64 	%p114, %fd106, 0d0000000000000000;
	selp.b32 	%r173, %r40, 0, %p98;
	or.b32  	%r174, %r173, 2146435072;
	selp.b32 	%r175, %r174, %r173, %p97;
	mov.b32 	%r176, 0;
	mov.b64 	%fd456, {%r176, %r175};
	selp.f64 	%fd502, %fd456, %fd455, %p114;
	add.f64 	%fd457, %fd106, 0d4000000000000000;
	{
	.reg .b32 %temp; 
	mov.b64 	{%temp, %r177}, %fd457;
	}
	and.b32  	%r178, %r177, 2146435072;
	setp.ne.s32 	%p115, %r178, 2146435072;
	@%p115 bra 	$L__BB1_91;
	setp.num.f64 	%p116, %fd106, %fd106;
	@%p116 bra 	$L__BB1_89;
	mov.f64 	%fd458, 0d4000000000000000;
	add.rn.f64 	%fd502, %fd106, %fd458;
	bra.uni 	$L__BB1_91;
$L__BB1_89:
	setp.neu.f64 	%p117, %fd107, 0d7FF0000000000000;
	@%p117 bra 	$L__BB1_91;
	selp.b32 	%r179, %r39, %r5, %p2;
	selp.b32 	%r180, %r179, %r5, %p113;
	mov.b32 	%r181, 0;
	mov.b64 	%fd502, {%r181, %r180};
$L__BB1_91:
	setp.lt.s32 	%p119, %r3, 0;
	setp.eq.s32 	%p120, %r4, 1062207488;
	setp.eq.f64 	%p122, %fd106, 0d3FF0000000000000;
	selp.f64 	%fd112, 0d3FF0000000000000, %fd502, %p122;
	sub.f64 	%fd459, %fd4, %fd3;
	div.rn.f64 	%fd113, %fd459, %fd97;
	{
	.reg .b32 %temp; 
	mov.b64 	{%temp, %r41}, %fd113;
	}
	abs.f64 	%fd114, %fd113;
	{ // callseq 14, 0
	.param .b64 param0;
	st.param.f64 	[param0], %fd114;
	.param .b64 param1;
	st.param.f64 	[param1], 0d4000000000000000;
	.param .b64 retval0;
	call.uni (retval0), 
	__internal_accurate_pow, 
	(
	param0, 
	param1
	);
	ld.param.f64 	%fd460, [retval0];
	} // callseq 14
	setp.lt.s32 	%p123, %r41, 0;
	neg.f64 	%fd462, %fd460;
	selp.f64 	%fd463, %fd462, %fd460, %p120;
	selp.f64 	%fd464, %fd463, %fd460, %p123;
	setp.eq.f64 	%p124, %fd113, 0d0000000000000000;
	selp.b32 	%r182, %r41, 0, %p120;
	or.b32  	%r183, %r182, 2146435072;
	selp.b32 	%r184, %r183, %r182, %p119;
	mov.b32 	%r185, 0;
	mov.b64 	%fd465, {%r185, %r184};
	selp.f64 	%fd503, %fd465, %fd464, %p124;
	add.f64 	%fd466, %fd113, 0d4000000000000000;
	{
	.reg .b32 %temp; 
	mov.b64 	{%temp, %r186}, %fd466;
	}
	and.b32  	%r187, %r186, 2146435072;
	setp.ne.s32 	%p125, %r187, 2146435072;
	@%p125 bra 	$L__BB1_96;
	setp.num.f64 	%p126, %fd113, %fd113;
	@%p126 bra 	$L__BB1_94;
	mov.f64 	%fd467, 0d4000000000000000;
	add.rn.f64 	%fd503, %fd113, %fd467;
	bra.uni 	$L__BB1_96;
$L__BB1_94:
	setp.neu.f64 	%p127, %fd114, 0d7FF0000000000000;
	@%p127 bra 	$L__BB1_96;
	setp.lt.s32 	%p128, %r41, 0;
	selp.b32 	%r188, %r39, %r5, %p2;
	selp.b32 	%r189, %r188, %r5, %p128;
	mov.b32 	%r190, 0;
	mov.b64 	%fd503, {%r190, %r189};
$L__BB1_96:
	setp.lt.s32 	%p129, %r3, 0;
	setp.eq.s32 	%p130, %r4, 1062207488;
	setp.eq.f64 	%p132, %fd113, 0d3FF0000000000000;
	selp.f64 	%fd468, 0d3FF0000000000000, %fd503, %p132;
	add.f64 	%fd119, %fd112, %fd468;
	div.rn.f64 	%fd120, %fd40, %fd98;
	{
	.reg .b32 %temp; 
	mov.b64 	{%temp, %r42}, %fd120;
	}
	abs.f64 	%fd121, %fd120;
	{ // callseq 15, 0
	.param .b64 param0;
	st.param.f64 	[param0], %fd121;
	.param .b64 param1;
	st.param.f64 	[param1], 0d4000000000000000;
	.param .b64 retval0;
	call.uni (retval0), 
	__internal_accurate_pow, 
	(
	param0, 
	param1
	);
	ld.param.f64 	%fd469, [retval0];
	} // callseq 15
	setp.lt.s32 	%p133, %r42, 0;
	neg.f64 	%fd471, %fd469;
	selp.f64 	%fd472, %fd471, %fd469, %p130;
	selp.f64 	%fd473, %fd472, %fd469, %p133;
	setp.eq.f64 	%p134, %fd120, 0d0000000000000000;
	selp.b32 	%r191, %r42, 0, %p130;
	or.b32  	%r192, %r191, 2146435072;
	selp.b32 	%r193, %r192, %r191, %p129;
	mov.b32 	%r194, 0;
	mov.b64 	%fd474, {%r194, %r193};
	selp.f64 	%fd504, %fd474, %fd473, %p134;
	add.f64 	%fd475, %fd120, 0d4000000000000000;
	{
	.reg .b32 %temp; 
	mov.b64 	{%temp, %r195}, %fd475;
	}
	and.b32  	%r196, %r195, 2146435072;
	setp.ne.s32 	%p135, %r196, 2146435072;
	@%p135 bra 	$L__BB1_101;
	setp.num.f64 	%p136, %fd120, %fd120;
	@%p136 bra 	$L__BB1_99;
	mov.f64 	%fd476, 0d4000000000000000;
	add.rn.f64 	%fd504, %fd120, %fd476;
	bra.uni 	$L__BB1_101;
$L__BB1_99:
	setp.neu.f64 	%p137, %fd121, 0d7FF0000000000000;
	@%p137 bra 	$L__BB1_101;
	setp.lt.s32 	%p138, %r42, 0;
	selp.b32 	%r197, %r39, %r5, %p2;
	selp.b32 	%r198, %r197, %r5, %p138;
	mov.b32 	%r199, 0;
	mov.b64 	%fd504, {%r199, %r198};
$L__BB1_101:
	setp.eq.f64 	%p139, %fd120, 0d3FF0000000000000;
	selp.f64 	%fd477, 0d3FF0000000000000, %fd504, %p139;
	add.f64 	%fd478, %fd119, %fd477;
	mul.f64 	%fd479, %fd113, %fd105;
	fma.rn.f64 	%fd126, %fd120, %fd479, %fd478;
	or.b64  	%rd74, %rd84, %rd28;
	and.b64  	%rd75, %rd74, -4294967296;
	setp.ne.s64 	%p140, %rd75, 0;
	@%p140 bra 	$L__BB1_103;
	cvt.u32.u64 	%r200, %rd28;
	cvt.u32.u64 	%r201, %rd84;
	div.u32 	%r202, %r201, %r200;
	cvt.u64.u32 	%rd89, %r202;
	bra.uni 	$L__BB1_104;
$L__BB1_103:
	div.u64 	%rd89, %rd84, %rd28;
$L__BB1_104:
	ld.param.u64 	%rd83, [_Z25CIEDE2000DifferenceKernelPhS_mS_mmPmPd_param_7];
	cvta.to.global.u64 	%rd76, %rd83;
	shl.b64 	%rd77, %rd89, 3;
	add.s64 	%rd78, %rd76, %rd77;
	sqrt.rn.f64 	%fd480, %fd126;
	st.global.f64 	[%rd78], %fd480;
$L__BB1_105:
	mov.u32 	%r203, %ntid.x;
	mov.u32 	%r204, %nctaid.x;
	mul.lo.s32 	%r205, %r203, %r204;
	cvt.u64.u32 	%rd79, %r205;
	mad.lo.s64 	%rd84, %rd28, %rd79, %rd84;
	setp.lt.u64 	%p141, %rd84, %rd4;
	@%p141 bra 	$L__BB1_2;
$L__BB1_106:
	ret;

}
	// .globl	_Z6reduceILm2048EEvPdS0_mm
.visible .entry _Z6reduceILm2048EEvPdS0_mm(
	.param .u64 .ptr .align 1 _Z6reduceILm2048EEvPdS0_mm_param_0,
	.param .u64 .ptr .align 1 _Z6reduceILm2048EEvPdS0_mm_param_1,
	.param .u64 _Z6reduceILm2048EEvPdS0_mm_param_2,
	.param .u64 _Z6reduceILm2048EEvPdS0_mm_param_3
)
{
	.reg .pred 	%p<12>;
	.reg .b32 	%r<7>;
	.reg .b64 	%rd<32>;
	.reg .b64 	%fd<45>;

	ld.param.u64 	%rd15, [_Z6reduceILm2048EEvPdS0_mm_param_0];
	ld.param.u64 	%rd12, [_Z6reduceILm2048EEvPdS0_mm_param_1];
	ld.param.u64 	%rd13, [_Z6reduceILm2048EEvPdS0_mm_param_2];
	ld.param.u64 	%rd14, [_Z6reduceILm2048EEvPdS0_mm_param_3];
	cvta.to.global.u64 	%rd1, %rd15;
	setp.eq.s64 	%p1, %rd14, 0;
	@%p1 bra 	$L__BB2_21;
	mov.u32 	%r1, %tid.x;
	mov.u32 	%r3, %ctaid.x;
	cvt.u64.u32 	%rd2, %r3;
	mul.wide.u32 	%rd17, %r3, 4096;
	cvt.u64.u32 	%rd18, %r1;
	or.b64  	%rd3, %rd17, %rd18;
	mov.u32 	%r4, %nctaid.x;
	cvt.u64.u32 	%rd4, %r4;
	mul.wide.u32 	%rd5, %r4, 4096;
	shl.b32 	%r5, %r1, 3;
	mov.u32 	%r6, sdata;
	add.s32 	%r2, %r6, %r5;
	cvta.to.global.u64 	%rd6, %rd12;
	mov.b64 	%rd30, 0;
$L__BB2_2:
	setp.ge.u64 	%p2, %rd3, %rd13;
	mul.lo.s64 	%rd8, %rd30, %rd13;
	mov.b64 	%rd19, 0;
	st.shared.u64 	[%r2], %rd19;
	@%p2 bra 	$L__BB2_9;
	mov.f64 	%fd43, 0d0000000000000000;
	mov.u64 	%rd31, %rd3;
$L__BB2_4:
	add.s64 	%rd20, %rd31, 2048;
	setp.ge.u64 	%p3, %rd20, %rd13;
	@%p3 bra 	$L__BB2_6;
	add.s64 	%rd24, %rd31, %rd8;
	shl.b64 	%rd25, %rd24, 3;
	add.s64 	%rd26, %rd1, %rd25;
	ld.global.f64 	%fd7, [%rd26];
	ld.global.f64 	%fd8, [%rd26+16384];
	add.f64 	%fd44, %fd7, %fd8;
	bra.uni 	$L__BB2_7;
$L__BB2_6:
	add.s64 	%rd21, %rd31, %rd8;
	shl.b64 	%rd22, %rd21, 3;
	add.s64 	%rd23, %rd1, %rd22;
	ld.global.f64 	%fd44, [%rd23];
$L__BB2_7:
	add.f64 	%fd43, %fd44, %fd43;
	add.s64 	%rd31, %rd31, %rd5;
	setp.lt.u64 	%p4, %rd31, %rd13;
	@%p4 bra 	$L__BB2_4;
	st.shared.f64 	[%r2], %fd43;
$L__BB2_9:
	setp.gt.u32 	%p5, %r1, 511;
	bar.sync 	0;
	ld.shared.f64 	%fd9, [%r2+8192];
	ld.shared.f64 	%fd10, [%r2];
	add.f64 	%fd11, %fd9, %fd10;
	st.shared.f64 	[%r2], %fd11;
	bar.sync 	0;
	@%p5 bra 	$L__BB2_11;
	ld.shared.f64 	%fd12, [%r2+4096];
	ld.shared.f64 	%fd13, [%r2];
	add.f64 	%fd14, %fd12, %fd13;
	st.shared.f64 	[%r2], %fd14;
$L__BB2_11:
	setp.gt.u32 	%p6, %r1, 255;
	bar.sync 	0;
	@%p6 bra 	$L__BB2_13;
	ld.shared.f64 	%fd15, [%r2+2048];
	ld.shared.f64 	%fd16, [%r2];
	add.f64 	%fd17, %fd15, %fd16;
	st.shared.f64 	[%r2], %fd17;
$L__BB2_13:
	setp.gt.u32 	%p7, %r1, 127;
	bar.sync 	0;
	@%p7 bra 	$L__BB2_15;
	ld.shared.f64 	%fd18, [%r2+1024];
	ld.shared.f64 	%fd19, [%r2];
	add.f64 	%fd20, %fd18, %fd19;
	st.shared.f64 	[%r2], %fd20;
$L__BB2_15:
	setp.gt.u32 	%p8, %r1, 63;
	bar.sync 	0;
	@%p8 bra 	$L__BB2_17;
	ld.shared.f64 	%fd21, [%r2+512];
	ld.shared.f64 	%fd22, [%r2];
	add.f64 	%fd23, %fd21, %fd22;
	st.shared.f64 	[%r2], %fd23;
$L__BB2_17:
	setp.gt.u32 	%p9, %r1, 31;
	bar.sync 	0;
	@%p9 bra 	$L__BB2_20;
	setp.ne.s32 	%p10, %r1, 0;
	ld.volatile.shared.f64 	%fd24, [%r2+256];
	ld.volatile.shared.f64 	%fd25, [%r2];
	add.f64 	%fd26, %fd24, %fd25;
	st.volatile.shared.f64 	[%r2], %fd26;
	ld.volatile.shared.f64 	%fd27, [%r2+128];
	ld.volatile.shared.f64 	%fd28, [%r2];
	add.f64 	%fd29, %fd27, %fd28;
	st.volatile.shared.f64 	[%r2], %fd29;
	ld.volatile.shared.f64 	%fd30, [%r2+64];
	ld.volatile.shared.f64 	%fd31, [%r2];
	add.f64 	%fd32, %fd30, %fd31;
	st.volatile.shared.f64 	[%r2], %fd32;
	ld.volatile.shared.f64 	%fd33, [%r2+32];
	ld.volatile.shared.f64 	%fd34, [%r2];
	add.f64 	%fd35, %fd33, %fd34;
	st.volatile.shared.f64 	[%r2], %fd35;
	ld.volatile.shared.f64 	%fd36, [%r2+16];
	ld.volatile.shared.f64 	%fd37, [%r2];
	add.f64 	%fd38, %fd36, %fd37;
	st.volatile.shared.f64 	[%r2], %fd38;
	ld.volatile.shared.f64 	%fd39, [%r2+8];
	ld.volatile.shared.f64 	%fd40, [%r2];
	add.f64 	%fd41, %fd39, %fd40;
	st.volatile.shared.f64 	[%r2], %fd41;
	@%p10 bra 	$L__BB2_20;
	ld.shared.f64 	%fd42, [sdata];
	mad.lo.s64 	%rd27, %rd30, %rd4, %rd2;
	shl.b64 	%rd28, %rd27, 3;
	add.s64 	%rd29, %rd6, %rd28;
	st.global.f64 	[%rd29], %fd42;
$L__BB2_20:
	add.s64 	%rd30, %rd30, 1;
	setp.ne.s64 	%p11, %rd30, %rd14;
	@%p11 bra 	$L__BB2_2;
$L__BB2_21:
	ret;

}
	// .globl	_Z6reduceILm1024EEvPdS0_mm
.visible .entry _Z6reduceILm1024EEvPdS0_mm(
	.param .u64 .ptr .align 1 _Z6reduceILm1024EEvPdS0_mm_param_0,
	.param .u64 .ptr .align 1 _Z6reduceILm1024EEvPdS0_mm_param_1,
	.param .u64 _Z6reduceILm1024EEvPdS0_mm_param_2,
	.param .u64 _Z6reduceILm1024EEvPdS0_mm_param_3
)
{
	.reg .pred 	%p<12>;
	.reg .b32 	%r<7>;
	.reg .b64 	%rd<32>;
	.reg .b64 	%fd<42>;

	ld.param.u64 	%rd15, [_Z6reduceILm1024EEvPdS0_mm_param_0];
	ld.param.u64 	%rd12, [_Z6reduceILm1024EEvPdS0_mm_param_1];
	ld.param.u64 	%rd13, [_Z6reduceILm1024EEvPdS0_mm_param_2];
	ld.param.u64 	%rd14, [_Z6reduceILm1024EEvPdS0_mm_param_3];
	cvta.to.global.u64 	%rd1, %rd15;
	setp.eq.s64 	%p1, %rd14, 0;
	@%p1 bra 	$L__BB3_21;
	mov.u32 	%r1, %tid.x;
	mov.u32 	%r3, %ctaid.x;
	cvt.u64.u32 	%rd2, %r3;
	mul.wide.u32 	%rd17, %r3, 2048;
	cvt.u64.u32 	%rd18, %r1;
	or.b64  	%rd3, %rd17, %rd18;
	mov.u32 	%r4, %nctaid.x;
	cvt.u64.u32 	%rd4, %r4;
	mul.wide.u32 	%rd5, %r4, 2048;
	shl.b32 	%r5, %r1, 3;
	mov.u32 	%r6, sdata;
	add.s32 	%r2, %r6, %r5;
	cvta.to.global.u64 	%rd6, %rd12;
	mov.b64 	%rd30, 0;
$L__BB3_2:
	setp.ge.u64 	%p2, %rd3, %rd13;
	mul.lo.s64 	%rd8, %rd30, %rd13;
	mov.b64 	%rd19, 0;
	st.shared.u64 	[%r2], %rd19;
	@%p2 bra 	$L__BB3_9;
	mov.f64 	%fd40, 0d0000000000000000;
	mov.u64 	%rd31, %rd3;
$L__BB3_4:
	add.s64 	%rd20, %rd31, 1024;
	setp.ge.u64 	%p3, %rd20, %rd13;
	@%p3 bra 	$L__BB3_6;
	add.s64 	%rd24, %rd31, %rd8;
	shl.b64 	%rd25, %rd24, 3;
	add.s64 	%rd26, %rd1, %rd25;
	ld.global.f64 	%fd7, [%rd26];
	ld.global.f64 	%fd8, [%rd26+8192];
	add.f64 	%fd41, %fd7, %fd8;
	bra.uni 	$L__BB3_7;
$L__BB3_6:
	add.s64 	%rd21, %rd31, %rd8;
	shl.b64 	%rd22, %rd21, 3;
	add.s64 	%rd23, %rd1, %rd22;
	ld.global.f64 	%fd41, [%rd23];
$L__BB3_7:
	add.f64 	%fd40, %fd41, %fd40;
	add.s64 	%rd31, %rd31, %rd5;
	setp.lt.u64 	%p4, %rd31, %rd13;
	@%p4 bra 	$L__BB3_4;
	st.shared.f64 	[%r2], %fd40;
$L__BB3_9:
	setp.gt.u32 	%p5, %r1, 511;
	bar.sync 	0;
	@%p5 bra 	$L__BB3_11;
	ld.shared.f64 	%fd9, [%r2+4096];
	ld.shared.f64 	%fd10, [%r2];
	add.f64 	%fd11, %fd9, %fd10;
	st.shared.f64 	[%r2], %fd11;
$L__BB3_11:
	setp.gt.u32 	%p6, %r1, 255;
	bar.sync 	0;
	@%p6 bra 	$L__BB3_13;
	ld.shared.f64 	%fd12, [%r2+2048];
	ld.shared.f64 	%fd13, [%r2];
	add.f64 	%fd14, %fd12, %fd13;
	st.shared.f64 	[%r2], %fd14;
$L__BB3_13:
	setp.gt.u32 	%p7, %r1, 127;
	bar.sync 	0;
	@%p7 bra 	$L__BB3_15;
	ld.shared.f64 	%fd15, [%r2+1024];
	ld.shared.f64 	%fd16, [%r2];
	add.f64 	%fd17, %fd15, %fd16;
	st.shared.f64 	[%r2], %fd17;
$L__BB3_15:
	setp.gt.u32 	%p8, %r1, 63;
	bar.sync 	0;
	@%p8 bra 	$L__BB3_17;
	ld.shared.f64 	%fd18, [%r2+512];
	ld.shared.f64 	%fd19, [%r2];
	add.f64 	%fd20, %fd18, %fd19;
	st.shared.f64 	[%r2], %fd20;
$L__BB3_17:
	setp.gt.u32 	%p9, %r1, 31;
	bar.sync 	0;
	@%p9 bra 	$L__BB3_20;
	setp.ne.s32 	%p10, %r1, 0;
	ld.volatile.shared.f64 	%fd21, [%r2+256];
	ld.volatile.shared.f64 	%fd22, [%r2];
	add.f64 	%fd23, %fd21, %fd22;
	st.volatile.shared.f64 	[%r2], %fd23;
	ld.volatile.shared.f64 	%fd24, [%r2+128];
	ld.volatile.shared.f64 	%fd25, [%r2];
	add.f64 	%fd26, %fd24, %fd25;
	st.volatile.shared.f64 	[%r2], %fd26;
	ld.volatile.shared.f64 	%fd27, [%r2+64];
	ld.volatile.shared.f64 	%fd28, [%r2];
	add.f64 	%fd29, %fd27, %fd28;
	st.volatile.shared.f64 	[%r2], %fd29;
	ld.volatile.shared.f64 	%fd30, [%r2+32];
	ld.volatile.shared.f64 	%fd31, [%r2];
	add.f64 	%fd32, %fd30, %fd31;
	st.volatile.shared.f64 	[%r2], %fd32;
	ld.volatile.shared.f64 	%fd33, [%r2+16];
	ld.volatile.shared.f64 	%fd34, [%r2];
	add.f64 	%fd35, %fd33, %fd34;
	st.volatile.shared.f64 	[%r2], %fd35;
	ld.volatile.shared.f64 	%fd36, [%r2+8];
	ld.volatile.shared.f64 	%fd37, [%r2];
	add.f64 	%fd38, %fd36, %fd37;
	st.volatile.shared.f64 	[%r2], %fd38;
	@%p10 bra 	$L__BB3_20;
	ld.shared.f64 	%fd39, [sdata];
	mad.lo.s64 	%rd27, %rd30, %rd4, %rd2;
	shl.b64 	%rd28, %rd27, 3;
	add.s64 	%rd29, %rd6, %rd28;
	st.global.f64 	[%rd29], %fd39;
$L__BB3_20:
	add.s64 	%rd30, %rd30, 1;
	setp.ne.s64 	%p11, %rd30, %rd14;
	@%p11 bra 	$L__BB3_2;
$L__BB3_21:
	ret;

}
	// .globl	_Z6reduceILm512EEvPdS0_mm
.visible .entry _Z6reduceILm512EEvPdS0_mm(
	.param .u64 .ptr .align 1 _Z6reduceILm512EEvPdS0_mm_param_0,
	.param .u64 .ptr .align 1 _Z6reduceILm512EEvPdS0_mm_param_1,
	.param .u64 _Z6reduceILm512EEvPdS0_mm_param_2,
	.param .u64 _Z6reduceILm512EEvPdS0_mm_param_3
)
{
	.reg .pred 	%p<11>;
	.reg .b32 	%r<7>;
	.reg .b64 	%rd<32>;
	.reg .b64 	%fd<39>;

	ld.param.u64 	%rd15, [_Z6reduceILm512EEvPdS0_mm_param_0];
	ld.param.u64 	%rd12, [_Z6reduceILm512EEvPdS0_mm_param_1];
	ld.param.u64 	%rd13, [_Z6reduceILm512EEvPdS0_mm_param_2];
	ld.param.u64 	%rd14, [_Z6reduceILm512EEvPdS0_mm_param_3];
	cvta.to.global.u64 	%rd1, %rd15;
	setp.eq.s64 	%p1, %rd14, 0;
	@%p1 bra 	$L__BB4_19;
	mov.u32 	%r1, %tid.x;
	mov.u32 	%r3, %ctaid.x;
	cvt.u64.u32 	%rd2, %r3;
	mul.wide.u32 	%rd17, %r3, 1024;
	cvt.u64.u32 	%rd18, %r1;
	or.b64  	%rd3, %rd17, %rd18;
	mov.u32 	%r4, %nctaid.x;
	cvt.u64.u32 	%rd4, %r4;
	mul.wide.u32 	%rd5, %r4, 1024;
	shl.b32 	%r5, %r1, 3;
	mov.u32 	%r6, sdata;
	add.s32 	%r2, %r6, %r5;
	cvta.to.global.u64 	%rd6, %rd12;
	mov.b64 	%rd30, 0;
$L__BB4_2:
	setp.ge.u64 	%p2, %rd3, %rd13;
	mul.lo.s64 	%rd8, %rd30, %rd13;
	mov.b64 	%rd19, 0;
	st.shared.u64 	[%r2], %rd19;
	@%p2 bra 	$L__BB4_9;
	mov.f64 	%fd37, 0d0000000000000000;
	mov.u64 	%rd31, %rd3;
$L__BB4_4:
	add.s64 	%rd20, %rd31, 512;
	setp.ge.u64 	%p3, %rd20, %rd13;
	@%p3 bra 	$L__BB4_6;
	add.s64 	%rd24, %rd31, %rd8;
	shl.b64 	%rd25, %rd24, 3;
	add.s64 	%rd26, %rd1, %rd25;
	ld.global.f64 	%fd7, [%rd26];
	ld.global.f64 	%fd8, [%rd26+4096];
	add.f64 	%fd38, %fd7, %fd8;
	bra.uni 	$L__BB4_7;
$L__BB4_6:
	add.s64 	%rd21, %rd31, %rd8;
	shl.b64 	%rd22, %rd21, 3;
	add.s64 	%rd23, %rd1, %rd22;
	ld.global.f64 	%fd38, [%rd23];
$L__BB4_7:
	add.f64 	%fd37, %fd38, %fd37;
	add.s64 	%rd31, %rd31, %rd5;
	setp.lt.u64 	%p4, %rd31, %rd13;
	@%p4 bra 	$L__BB4_4;
	st.shared.f64 	[%r2], %fd37;
$L__BB4_9:
	setp.gt.u32 	%p5, %r1, 255;
	bar.sync 	0;
	@%p5 bra 	$L__BB4_11;
	ld.shared.f64 	%fd9, [%r2+2048];
	ld.shared.f64 	%fd10, [%r2];
	add.f64 	%fd11, %fd9, %fd10;
	st.shared.f64 	[%r2], %fd11;
$L__BB4_11:
	setp.gt.u32 	%p6, %r1, 127;
	bar.sync 	0;
	@%p6 bra 	$L__BB4_13;
	ld.shared.f64 	%fd12, [%r2+1024];
	ld.shared.f64 	%fd13, [%r2];
	add.f64 	%fd14, %fd12, %fd13;
	st.shared.f64 	[%r2], %fd14;
$L__BB4_13:
	setp.gt.u32 	%p7, %r1, 63;
	bar.sync 	0;
	@%p7 bra 	$L__BB4_15;
	ld.shared.f64 	%fd15, [%r2+512];
	ld.shared.f64 	%fd16, [%r2];
	add.f64 	%fd17, %fd15, %fd16;
	st.shared.f64 	[%r2], %fd17;
$L__BB4_15:
	setp.gt.u32 	%p8, %r1, 31;
	bar.sync 	0;
	@%p8 bra 	$L__BB4_18;
	setp.ne.s32 	%p9, %r1, 0;
	ld.volatile.shared.f64 	%fd18, [%r2+256];
	ld.volatile.shared.f64 	%fd19, [%r2];
	add.f64 	%fd20, %fd18, %fd19;
	st.volatile.shared.f64 	[%r2], %fd20;
	ld.volatile.shared.f64 	%fd21, [%r2+128];
	ld.volatile.shared.f64 	%fd22, [%r2];
	add.f64 	%fd23, %fd21, %fd22;
	st.volatile.shared.f64 	[%r2], %fd23;
	ld.volatile.shared.f64 	%fd24, [%r2+64];
	ld.volatile.shared.f64 	%fd25, [%r2];
	add.f64 	%fd26, %fd24, %fd25;
	st.volatile.shared.f64 	[%r2], %fd26;
	ld.volatile.shared.f64 	%fd27, [%r2+32];
	ld.volatile.shared.f64 	%fd28, [%r2];
	add.f64 	%fd29, %fd27, %fd28;
	st.volatile.shared.f64 	[%r2], %fd29;
	ld.volatile.shared.f64 	%fd30, [%r2+16];
	ld.volatile.shared.f64 	%fd31, [%r2];
	add.f64 	%fd32, %fd30, %fd31;
	st.volatile.shared.f64 	[%r2], %fd32;
	ld.volatile.shared.f64 	%fd33, [%r2+8];
	ld.volatile.shared.f64 	%fd34, [%r2];
	add.f64 	%fd35, %fd33, %fd34;
	st.volatile.shared.f64 	[%r2], %fd35;
	@%p9 bra 	$L__BB4_18;
	ld.shared.f64 	%fd36, [sdata];
	mad.lo.s64 	%rd27, %rd30, %rd4, %rd2;
	shl.b64 	%rd28, %rd27, 3;
	add.s64 	%rd29, %rd6, %rd28;
	st.global.f64 	[%rd29], %fd36;
$L__BB4_18:
	add.s64 	%rd30, %rd30, 1;
	setp.ne.s64 	%p10, %rd30, %rd14;
	@%p10 bra 	$L__BB4_2;
$L__BB4_19:
	ret;

}
	// .globl	_Z6reduceILm256EEvPdS0_mm
.visible .entry _Z6reduceILm256EEvPdS0_mm(
	.param .u64 .ptr .align 1 _Z6reduceILm256EEvPdS0_mm_param_0,
	.param .u64 .ptr .align 1 _Z6reduceILm256EEvPdS0_mm_param_1,
	.param .u64 _Z6reduceILm256EEvPdS0_mm_param_2,
	.param .u64 _Z6reduceILm256EEvPdS0_mm_param_3
)
{
	.reg .pred 	%p<10>;
	.reg .b32 	%r<7>;
	.reg .b64 	%rd<32>;
	.reg .b64 	%fd<36>;

	ld.param.u64 	%rd15, [_Z6reduceILm256EEvPdS0_mm_param_0];
	ld.param.u64 	%rd12, [_Z6reduceILm256EEvPdS0_mm_param_1];
	ld.param.u64 	%rd13, [_Z6reduceILm256EEvPdS0_mm_param_2];
	ld.param.u64 	%rd14, [_Z6reduceILm256EEvPdS0_mm_param_3];
	cvta.to.global.u64 	%rd1, %rd15;
	setp.eq.s64 	%p1, %rd14, 0;
	@%p1 bra 	$L__BB5_17;
	mov.u32 	%r1, %tid.x;
	mov.u32 	%r3, %ctaid.x;
	cvt.u64.u32 	%rd2, %r3;
	mul.wide.u32 	%rd17, %r3, 512;
	cvt.u64.u32 	%rd18, %r1;
	add.s64 	%rd3, %rd17, %rd18;
	mov.u32 	%r4, %nctaid.x;
	cvt.u64.u32 	%rd4, %r4;
	mul.wide.u32 	%rd5, %r4, 512;
	shl.b32 	%r5, %r1, 3;
	mov.u32 	%r6, sdata;
	add.s32 	%r2, %r6, %r5;
	cvta.to.global.u64 	%rd6, %rd12;
	mov.b64 	%rd30, 0;
$L__BB5_2:
	setp.ge.u64 	%p2, %rd3, %rd13;
	mul.lo.s64 	%rd8, %rd30, %rd13;
	mov.b64 	%rd19, 0;
	st.shared.u64 	[%r2], %rd19;
	@%p2 bra 	$L__BB5_9;
	mov.f64 	%fd34, 0d0000000000000000;
	mov.u64 	%rd31, %rd3;
$L__BB5_4:
	add.s64 	%rd20, %rd31, 256;
	setp.ge.u64 	%p3, %rd20, %rd13;
	@%p3 bra 	$L__BB5_6;
	add.s64 	%rd24, %rd31, %rd8;
	shl.b64 	%rd25, %rd24, 3;
	add.s64 	%rd26, %rd1, %rd25;
	ld.global.f64 	%fd7, [%rd26];
	ld.global.f64 	%fd8, [%rd26+2048];
	add.f64 	%fd35, %fd7, %fd8;
	bra.uni 	$L__BB5_7;
$L__BB5_6:
	add.s64 	%rd21, %rd31, %rd8;
	shl.b64 	%rd22, %rd21, 3;
	add.s64 	%rd23, %rd1, %rd22;
	ld.global.f64 	%fd35, [%rd23];
$L__BB5_7:
	add.f64 	%fd34, %fd35, %fd34;
	add.s64 	%rd31, %rd31, %rd5;
	setp.lt.u64 	%p4, %rd31, %rd13;
	@%p4 bra 	$L__BB5_4;
	st.shared.f64 	[%r2], %fd34;
$L__BB5_9:
	setp.gt.u32 	%p5, %r1, 127;
	bar.sync 	0;
	@%p5 bra 	$L__BB5_11;
	ld.shared.f64 	%fd9, [%r2+1024];
	ld.shared.f64 	%fd10, [%r2];
	add.f64 	%fd11, %fd9, %fd10;
	st.shared.f64 	[%r2], %fd11;
$L__BB5_11:
	setp.gt.u32 	%p6, %r1, 63;
	bar.sync 	0;
	@%p6 bra 	$L__BB5_13;
	ld.shared.f64 	%fd12, [%r2+512];
	ld.shared.f64 	%fd13, [%r2];
	add.f64 	%fd14, %fd12, %fd13;
	st.shared.f64 	[%r2], %fd14;
$L__BB5_13:
	setp.gt.u32 	%p7, %r1, 31;
	bar.sync 	0;
	@%p7 bra 	$L__BB5_16;
	setp.ne.s32 	%p8, %r1, 0;
	ld.volatile.shared.f64 	%fd15, [%r2+256];
	ld.volatile.shared.f64 	%fd16, [%r2];
	add.f64 	%fd17, %fd15, %fd16;
	st.volatile.shared.f64 	[%r2], %fd17;
	ld.volatile.shared.f64 	%fd18, [%r2+128];
	ld.volatile.shared.f64 	%fd19, [%r2];
	add.f64 	%fd20, %fd18, %fd19;
	st.volatile.shared.f64 	[%r2], %fd20;
	ld.volatile.shared.f64 	%fd21, [%r2+64];
	ld.volatile.shared.f64 	%fd22, [%r2];
	add.f64 	%fd23, %fd21, %fd22;
	st.volatile.shared.f64 	[%r2], %fd23;
	ld.volatile.shared.f64 	%fd24, [%r2+32];
	ld.volatile.shared.f64 	%fd25, [%r2];
	add.f64 	%fd26, %fd24, %fd25;
	st.volatile.shared.f64 	[%r2], %fd26;
	ld.volatile.shared.f64 	%fd27, [%r2+16];
	ld.volatile.shared.f64 	%fd28, [%r2];
	add.f64 	%fd29, %fd27, %fd28;
	st.volatile.shared.f64 	[%r2], %fd29;
	ld.volatile.shared.f64 	%fd30, [%r2+8];
	ld.volatile.shared.f64 	%fd31, [%r2];
	add.f64 	%fd32, %fd30, %fd31;
	st.volatile.shared.f64 	[%r2], %fd32;
	@%p8 bra 	$L__BB5_16;
	ld.shared.f64 	%fd33, [sdata];
	mad.lo.s64 	%rd27, %rd30, %rd4, %rd2;
	shl.b64 	%rd28, %rd27, 3;
	add.s64 	%rd29, %rd6, %rd28;
	st.global.f64 	[%rd29], %fd33;
$L__BB5_16:
	add.s64 	%rd30, %rd30, 1;
	setp.ne.s64 	%p9, %rd30, %rd14;
	@%p9 bra 	$L__BB5_2;
$L__BB5_17:
	ret;

}
	// .globl	_Z6reduceILm128EEvPdS0_mm
.visible .entry _Z6reduceILm128EEvPdS0_mm(
	.param .u64 .ptr .align 1 _Z6reduceILm128EEvPdS0_mm_param_0,
	.param .u64 .ptr .align 1 _Z6reduceILm128EEvPdS0_mm_param_1,
	.param .u64 _Z6reduceILm128EEvPdS0_mm_param_2,
	.param .u64 _Z6reduceILm128EEvPdS0_mm_param_3
)
{
	.reg .pred 	%p<9>;
	.reg .b32 	%r<7>;
	.reg .b64 	%rd<32>;
	.reg .b64 	%fd<33>;

	ld.param.u64 	%rd15, [_Z6reduceILm128EEvPdS0_mm_param_0];
	ld.param.u64 	%rd12, [_Z6reduceILm128EEvPdS0_mm_param_1];
	ld.param.u64 	%rd13, [_Z6reduceILm128EEvPdS0_mm_param_2];
	ld.param.u64 	%rd14, [_Z6reduceILm128EEvPdS0_mm_param_3];
	cvta.to.global.u64 	%rd1, %rd15;
	setp.eq.s64 	%p1, %rd14, 0;
	@%p1 bra 	$L__BB6_15;
	mov.u32 	%r1, %tid.x;
	mov.u32 	%r3, %ctaid.x;
	cvt.u64.u32 	%rd2, %r3;
	mul.wide.u32 	%rd17, %r3, 256;
	cvt.u64.u32 	%rd18, %r1;
	add.s64 	%rd3, %rd17, %rd18;
	mov.u32 	%r4, %nctaid.x;
	cvt.u64.u32 	%rd4, %r4;
	mul.wide.u32 	%rd5, %r4, 256;
	shl.b32 	%r5, %r1, 3;
	mov.u32 	%r6, sdata;
	add.s32 	%r2, %r6, %r5;
	cvta.to.global.u64 	%rd6, %rd12;
	mov.b64 	%rd30, 0;
$L__BB6_2:
	setp.ge.u64 	%p2, %rd3, %rd13;
	mul.lo.s64 	%rd8, %rd30, %rd13;
	mov.b64 	%rd19, 0;
	st.shared.u64 	[%r2], %rd19;
	@%p2 bra 	$L__BB6_9;
	mov.f64 	%fd31, 0d0000000000000000;
	mov.u64 	%rd31, %rd3;
$L__BB6_4:
	add.s64 	%rd20, %rd31, 128;
	setp.ge.u64 	%p3, %rd20, %rd13;
	@%p3 bra 	$L__BB6_6;
	add.s64 	%rd24, %rd31, %rd8;
	shl.b64 	%rd25, %rd24, 3;
	add.s64 	%rd26, %rd1, %rd25;
	ld.global.f64 	%fd7, [%rd26];
	ld.global.f64 	%fd8, [%rd26+1024];
	add.f64 	%fd32, %fd7, %fd8;
	bra.uni 	$L__BB6_7;
$L__BB6_6:
	add.s64 	%rd21, %rd31, %rd8;
	shl.b64 	%rd22, %rd21, 3;
	add.s64 	%rd23, %rd1, %rd22;
	ld.global.f64 	%fd32, [%rd23];
$L__BB6_7:
	add.f64 	%fd31, %fd32, %fd31;
	add.s64 	%rd31, %rd31, %rd5;
	setp.lt.u64 	%p4, %rd31, %rd13;
	@%p4 bra 	$L__BB6_4;
	st.shared.f64 	[%r2], %fd31;
$L__BB6_9:
	setp.gt.u32 	%p5, %r1, 63;
	bar.sync 	0;
	@%p5 bra 	$L__BB6_11;
	ld.shared.f64 	%fd9, [%r2+512];
	ld.shared.f64 	%fd10, [%r2];
	add.f64 	%fd11, %fd9, %fd10;
	st.shared.f64 	[%r2], %fd11;
$L__BB6_11:
	setp.gt.u32 	%p6, %r1, 31;
	bar.sync 	0;
	@%p6 bra 	$L__BB6_14;
	setp.ne.s32 	%p7, %r1, 0;
	ld.volatile.shared.f64 	%fd12, [%r2+256];
	ld.volatile.shared.f64 	%fd13, [%r2];
	add.f64 	%fd14, %fd12, %fd13;
	st.volatile.shared.f64 	[%r2], %fd14;
	ld.volatile.shared.f64 	%fd15, [%r2+128];
	ld.volatile.shared.f64 	%fd16, [%r2];
	add.f64 	%fd17, %fd15, %fd16;
	st.volatile.shared.f64 	[%r2], %fd17;
	ld.volatile.shared.f64 	%fd18, [%r2+64];
	ld.volatile.shared.f64 	%fd19, [%r2];
	add.f64 	%fd20, %fd18, %fd19;
	st.volatile.shared.f64 	[%r2], %fd20;
	ld.volatile.shared.f64 	%fd21, [%r2+32];
	ld.volatile.shared.f64 	%fd22, [%r2];
	add.f64 	%fd23, %fd21, %fd22;
	st.volatile.shared.f64 	[%r2], %fd23;
	ld.volatile.shared.f64 	%fd24, [%r2+16];
	ld.volatile.shared.f64 	%fd25, [%r2];
	add.f64 	%fd26, %fd24, %fd25;
	st.volatile.shared.f64 	[%r2], %fd26;
	ld.volatile.shared.f64 	%fd27, [%r2+8];
	ld.volatile.shared.f64 	%fd28, [%r2];
	add.f64 	%fd29, %fd27, %fd28;
	st.volatile.shared.f64 	[%r2], %fd29;
	@%p7 bra 	$L__BB6_14;
	ld.shared.f64 	%fd30, [sdata];
	mad.lo.s64 	%rd27, %rd30, %rd4, %rd2;
	shl.b64 	%rd28, %rd27, 3;
	add.s64 	%rd29, %rd6, %rd28;
	st.global.f64 	[%rd29], %fd30;
$L__BB6_14:
	add.s64 	%rd30, %rd30, 1;
	setp.ne.s64 	%p8, %rd30, %rd14;
	@%p8 bra 	$L__BB6_2;
$L__BB6_15:
	ret;

}
	// .globl	_Z6reduceILm64EEvPdS0_mm
.visible .entry _Z6reduceILm64EEvPdS0_mm(
	.param .u64 .ptr .align 1 _Z6reduceILm64EEvPdS0_mm_param_0,
	.param .u64 .ptr .align 1 _Z6reduceILm64EEvPdS0_mm_param_1,
	.param .u64 _Z6reduceILm64EEvPdS0_mm_param_2,
	.param .u64 _Z6reduceILm64EEvPdS0_mm_param_3
)
{
	.reg .pred 	%p<8>;
	.reg .b32 	%r<7>;
	.reg .b64 	%rd<32>;
	.reg .b64 	%fd<30>;

	ld.param.u64 	%rd15, [_Z6reduceILm64EEvPdS0_mm_param_0];
	ld.param.u64 	%rd12, [_Z6reduceILm64EEvPdS0_mm_param_1];
	ld.param.u64 	%rd13, [_Z6reduceILm64EEvPdS0_mm_param_2];
	ld.param.u64 	%rd14, [_Z6reduceILm64EEvPdS0_mm_param_3];
	cvta.to.global.u64 	%rd1, %rd15;
	setp.eq.s64 	%p1, %rd14, 0;
	@%p1 bra 	$L__BB7_13;
	mov.u32 	%r1, %tid.x;
	mov.u32 	%r3, %ctaid.x;
	cvt.u64.u32 	%rd2, %r3;
	mul.wide.u32 	%rd17, %r3, 128;
	cvt.u64.u32 	%rd18, %r1;
	add.s64 	%rd3, %rd17, %rd18;
	mov.u32 	%r4, %nctaid.x;
	cvt.u64.u32 	%rd4, %r4;
	mul.wide.u32 	%rd5, %r4, 128;
	shl.b32 	%r5, %r1, 3;
	mov.u32 	%r6, sdata;
	add.s32 	%r2, %r6, %r5;
	cvta.to.global.u64 	%rd6, %rd12;
	mov.b64 	%rd30, 0;
$L__BB7_2:
	setp.ge.u64 	%p2, %rd3, %rd13;
	mul.lo.s64 	%rd8, %rd30, %rd13;
	mov.b64 	%rd19, 0;
	st.shared.u64 	[%r2], %rd19;
	@%p2 bra 	$L__BB7_9;
	mov.f64 	%fd28, 0d0000000000000000;
	mov.u64 	%rd31, %rd3;
$L__BB7_4:
	add.s64 	%rd20, %rd31, 64;
	setp.ge.u64 	%p3, %rd20, %rd13;
	@%p3 bra 	$L__BB7_6;
	add.s64 	%rd24, %rd31, %rd8;
	shl.b64 	%rd25, %rd24, 3;
	add.s64 	%rd26, %rd1, %rd25;
	ld.global.f64 	%fd7, [%rd26];
	ld.global.f64 	%fd8, [%rd26+512];
	add.f64 	%fd29, %fd7, %fd8;
	bra.uni 	$L__BB7_7;
$L__BB7_6:
	add.s64 	%rd21, %rd31, %rd8;
	shl.b64 	%rd22, %rd21, 3;
	add.s64 	%rd23, %rd1, %rd22;
	ld.global.f64 	%fd29, [%rd23];
$L__BB7_7:
	add.f64 	%fd28, %fd29, %fd28;
	add.s64 	%rd31, %rd31, %rd5;
	setp.lt.u64 	%p4, %rd31, %rd13;
	@%p4 bra 	$L__BB7_4;
	st.shared.f64 	[%r2], %fd28;
$L__BB7_9:
	setp.gt.u32 	%p5, %r1, 31;
	bar.sync 	0;
	@%p5 bra 	$L__BB7_12;
	setp.ne.s32 	%p6, %r1, 0;
	ld.volatile.shared.f64 	%fd9, [%r2+256];
	ld.volatile.shared.f64 	%fd10, [%r2];
	add.f64 	%fd11, %fd9, %fd10;
	st.volatile.shared.f64 	[%r2], %fd11;
	ld.volatile.shared.f64 	%fd12, [%r2+128];
	ld.volatile.shared.f64 	%fd13, [%r2];
	add.f64 	%fd14, %fd12, %fd13;
	st.volatile.shared.f64 	[%r2], %fd14;
	ld.volatile.shared.f64 	%fd15, [%r2+64];
	ld.volatile.shared.f64 	%fd16, [%r2];
	add.f64 	%fd17, %fd15, %fd16;
	st.volatile.shared.f64 	[%r2], %fd17;
	ld.volatile.shared.f64 	%fd18, [%r2+32];
	ld.volatile.shared.f64 	%fd19, [%r2];
	add.f64 	%fd20, %fd18, %fd19;
	st.volatile.shared.f64 	[%r2], %fd20;
	ld.volatile.shared.f64 	%fd21, [%r2+16];
	ld.volatile.shared.f64 	%fd22, [%r2];
	add.f64 	%fd23, %fd21, %fd22;
	st.volatile.shared.f64 	[%r2], %fd23;
	ld.volatile.shared.f64 	%fd24, [%r2+8];
	ld.volatile.shared.f64 	%fd25, [%r2];
	add.f64 	%fd26, %fd24, %fd25;
	st.volatile.shared.f64 	[%r2], %fd26;
	@%p6 bra 	$L__BB7_12;
	ld.shared.f64 	%fd27, [sdata];
	mad.lo.s64 	%rd27, %rd30, %rd4, %rd2;
	shl.b64 	%rd28, %rd27, 3;
	add.s64 	%rd29, %rd6, %rd28;
	st.global.f64 	[%rd29], %fd27;
$L__BB7_12:
	add.s64 	%rd30, %rd30, 1;
	setp.ne.s64 	%p7, %rd30, %rd14;
	@%p7 bra 	$L__BB7_2;
$L__BB7_13:
	ret;

}
	// .globl	_Z6reduceILm32EEvPdS0_mm
.visible .entry _Z6reduceILm32EEvPdS0_mm(
	.param .u64 .ptr .align 1 _Z6reduceILm32EEvPdS0_mm_param_0,
	.param .u64 .ptr .align 1 _Z6reduceILm32EEvPdS0_mm_param_1,
	.param .u64 _Z6reduceILm32EEvPdS0_mm_param_2,
	.param .u64 _Z6reduceILm32EEvPdS0_mm_param_3
)
{
	.reg .pred 	%p<8>;
	.reg .b32 	%r<7>;
	.reg .b64 	%rd<32>;
	.reg .b64 	%fd<27>;

	ld.param.u64 	%rd15, [_Z6reduceILm32EEvPdS0_mm_param_0];
	ld.param.u64 	%rd12, [_Z6reduceILm32EEvPdS0_mm_param_1];
	ld.param.u64 	%rd13, [_Z6reduceILm32EEvPdS0_mm_param_2];
	ld.param.u64 	%rd14, [_Z6reduceILm32EEvPdS0_mm_param_3];
	cvta.to.global.u64 	%rd1, %rd15;
	setp.eq.s64 	%p1, %rd14, 0;
	@%p1 bra 	$L__BB8_13;
	mov.u32 	%r1, %tid.x;
	mov.u32 	%r3, %ctaid.x;
	cvt.u64.u32 	%rd2, %r3;
	mul.wide.u32 	%rd17, %r3, 64;
	cvt.u64.u32 	%rd18, %r1;
	add.s64 	%rd3, %rd17, %rd18;
	mov.u32 	%r4, %nctaid.x;
	cvt.u64.u32 	%rd4, %r4;
	mul.wide.u32 	%rd5, %r4, 64;
	shl.b32 	%r5, %r1, 3;
	mov.u32 	%r6, sdata;
	add.s32 	%r2, %r6, %r5;
	cvta.to.global.u64 	%rd6, %rd12;
	mov.b64 	%rd30, 0;
$L__BB8_2:
	setp.ge.u64 	%p2, %rd3, %rd13;
	mul.lo.s64 	%rd8, %rd30, %rd13;
	mov.b64 	%rd19, 0;
	st.shared.u64 	[%r2], %rd19;
	@%p2 bra 	$L__BB8_9;
	mov.f64 	%fd25, 0d0000000000000000;
	mov.u64 	%rd31, %rd3;
$L__BB8_4:
	add.s64 	%rd20, %rd31, 32;
	setp.ge.u64 	%p3, %rd20, %rd13;
	@%p3 bra 	$L__BB8_6;
	add.s64 	%rd24, %rd31, %rd8;
	shl.b64 	%rd25, %rd24, 3;
	add.s64 	%rd26, %rd1, %rd25;
	ld.global.f64 	%fd7, [%rd26];
	ld.global.f64 	%fd8, [%rd26+256];
	add.f64 	%fd26, %fd7, %fd8;
	bra.uni 	$L__BB8_7;
$L__BB8_6:
	add.s64 	%rd21, %rd31, %rd8;
	shl.b64 	%rd22, %rd21, 3;
	add.s64 	%rd23, %rd1, %rd22;
	ld.global.f64 	%fd26, [%rd23];
$L__BB8_7:
	add.f64 	%fd25, %fd26, %fd25;
	add.s64 	%rd31, %rd31, %rd5;
	setp.lt.u64 	%p4, %rd31, %rd13;
	@%p4 bra 	$L__BB8_4;
	st.shared.f64 	[%r2], %fd25;
$L__BB8_9:
	setp.gt.u32 	%p5, %r1, 31;
	bar.sync 	0;
	@%p5 bra 	$L__BB8_12;
	setp.ne.s32 	%p6, %r1, 0;
	ld.volatile.shared.f64 	%fd9, [%r2+128];
	ld.volatile.shared.f64 	%fd10, [%r2];
	add.f64 	%fd11, %fd9, %fd10;
	st.volatile.shared.f64 	[%r2], %fd11;
	ld.volatile.shared.f64 	%fd12, [%r2+64];
	ld.volatile.shared.f64 	%fd13, [%r2];
	add.f64 	%fd14, %fd12, %fd13;
	st.volatile.shared.f64 	[%r2], %fd14;
	ld.volatile.shared.f64 	%fd15, [%r2+32];
	ld.volatile.shared.f64 	%fd16, [%r2];
	add.f64 	%fd17, %fd15, %fd16;
	st.volatile.shared.f64 	[%r2], %fd17;
	ld.volatile.shared.f64 	%fd18, [%r2+16];
	ld.volatile.shared.f64 	%fd19, [%r2];
	add.f64 	%fd20, %fd18, %fd19;
	st.volatile.shared.f64 	[%r2], %fd20;
	ld.volatile.shared.f64 	%fd21, [%r2+8];
	ld.volatile.shared.f64 	%fd22, [%r2];
	add.f64 	%fd23, %fd21, %fd22;
	st.volatile.shared.f64 	[%r2], %fd23;
	@%p6 bra 	$L__BB8_12;
	ld.shared.f64 	%fd24, [sdata];
	mad.lo.s64 	%rd27, %rd30, %rd4, %rd2;
	shl.b64 	%rd28, %rd27, 3;
	add.s64 	%rd29, %rd6, %rd28;
	st.global.f64 	[%rd29], %fd24;
$L__BB8_12:
	add.s64 	%rd30, %rd30, 1;
	setp.ne.s64 	%p7, %rd30, %rd14;
	@%p7 bra 	$L__BB8_2;
$L__BB8_13:
	ret;

}
	// .globl	_Z6reduceILm16EEvPdS0_mm
.visible .entry _Z6reduceILm16EEvPdS0_mm(
	.param .u64 .ptr .align 1 _Z6reduceILm16EEvPdS0_mm_param_0,
	.param .u64 .ptr .align 1 _Z6reduceILm16EEvPdS0_mm_param_1,
	.param .u64 _Z6reduceILm16EEvPdS0_mm_param_2,
	.param .u64 _Z6reduceILm16EEvPdS0_mm_param_3
)
{
	.reg .pred 	%p<8>;
	.reg .b32 	%r<7>;
	.reg .b64 	%rd<32>;
	.reg .b64 	%fd<24>;

	ld.param.u64 	%rd15, [_Z6reduceILm16EEvPdS0_mm_param_0];
	ld.param.u64 	%rd12, [_Z6reduceILm16EEvPdS0_mm_param_1];
	ld.param.u64 	%rd13, [_Z6reduceILm16EEvPdS0_mm_param_2];
	ld.param.u64 	%rd14, [_Z6reduceILm16EEvPdS0_mm_param_3];
	cvta.to.global.u64 	%rd1, %rd15;
	setp.eq.s64 	%p1, %rd14, 0;
	@%p1 bra 	$L__BB9_13;
	mov.u32 	%r1, %tid.x;
	mov.u32 	%r3, %ctaid.x;
	cvt.u64.u32 	%rd2, %r3;
	mul.wide.u32 	%rd17, %r3, 32;
	cvt.u64.u32 	%rd18, %r1;
	add.s64 	%rd3, %rd17, %rd18;
	mov.u32 	%r4, %nctaid.x;
	cvt.u64.u32 	%rd4, %r4;
	mul.wide.u32 	%rd5, %r4, 32;
	shl.b32 	%r5, %r1, 3;
	mov.u32 	%r6, sdata;
	add.s32 	%r2, %r6, %r5;
	cvta.to.global.u64 	%rd6, %rd12;
	mov.b64 	%rd30, 0;
$L__BB9_2:
	setp.ge.u64 	%p2, %rd3, %rd13;
	mul.lo.s64 	%rd8, %rd30, %rd13;
	mov.b64 	%rd19, 0;
	st.shared.u64 	[%r2], %rd19;
	@%p2 bra 	$L__BB9_9;
	mov.f64 	%fd22, 0d0000000000000000;
	mov.u64 	%rd31, %rd3;
$L__BB9_4:
	add.s64 	%rd20, %rd31, 16;
	setp.ge.u64 	%p3, %rd20, %rd13;
	@%p3 bra 	$L__BB9_6;
	add.s64 	%rd24, %rd31, %rd8;
	shl.b64 	%rd25, %rd24, 3;
	add.s64 	%rd26, %rd1, %rd25;
	ld.global.f64 	%fd7, [%rd26];
	ld.global.f64 	%fd8, [%rd26+128];
	add.f64 	%fd23, %fd7, %fd8;
	bra.uni 	$L__BB9_7;
$L__BB9_6:
	add.s64 	%rd21, %rd31, %rd8;
	shl.b64 	%rd22, %rd21, 3;
	add.s64 	%rd23, %rd1, %rd22;
	ld.global.f64 	%fd23, [%rd23];
$L__BB9_7:
	add.f64 	%fd22, %fd23, %fd22;
	add.s64 	%rd31, %rd31, %rd5;
	setp.lt.u64 	%p4, %rd31, %rd13;
	@%p4 bra 	$L__BB9_4;
	st.shared.f64 	[%r2], %fd22;
$L__BB9_9:
	setp.gt.u32 	%p5, %r1, 31;
	bar.sync 	0;
	@%p5 bra 	$L__BB9_12;
	setp.ne.s32 	%p6, %r1, 0;
	ld.volatile.shared.f64 	%fd9, [%r2+64];
	ld.volatile.shared.f64 	%fd10, [%r2];
	add.f64 	%fd11, %fd9, %fd10;
	st.volatile.shared.f64 	[%r2], %fd11;
	ld.volatile.shared.f64 	%fd12, [%r2+32];
	ld.volatile.shared.f64 	%fd13, [%r2];
	add.f64 	%fd14, %fd12, %fd13;
	st.volatile.shared.f64 	[%r2], %fd14;
	ld.volatile.shared.f64 	%fd15, [%r2+16];
	ld.volatile.shared.f64 	%fd16, [%r2];
	add.f64 	%fd17, %fd15, %fd16;
	st.volatile.shared.f64 	[%r2], %fd17;
	ld.volatile.shared.f64 	%fd18, [%r2+8];
	ld.volatile.shared.f64 	%fd19, [%r2];
	add.f64 	%fd20, %fd18, %fd19;
	st.volatile.shared.f64 	[%r2], %fd20;
	@%p6 bra 	$L__BB9_12;
	ld.shared.f64 	%fd21, [sdata];
	mad.lo.s64 	%rd27, %rd30, %rd4, %rd2;
	shl.b64 	%rd28, %rd27, 3;
	add.s64 	%rd29, %rd6, %rd28;
	st.global.f64 	[%rd29], %fd21;
$L__BB9_12:
	add.s64 	%rd30, %rd30, 1;
	setp.ne.s64 	%p7, %rd30, %rd14;
	@%p7 bra 	$L__BB9_2;
$L__BB9_13:
	ret;

}
	// .globl	_Z6reduceILm8EEvPdS0_mm
.visible .entry _Z6reduceILm8EEvPdS0_mm(
	.param .u64 .ptr .align 1 _Z6reduceILm8EEvPdS0_mm_param_0,
	.param .u64 .ptr .align 1 _Z6reduceILm8EEvPdS0_mm_param_1,
	.param .u64 _Z6reduceILm8EEvPdS0_mm_param_2,
	.param .u64 _Z6reduceILm8EEvPdS0_mm_param_3
)
{
	.reg .pred 	%p<8>;
	.reg .b32 	%r<7>;
	.reg .b64 	%rd<32>;
	.reg .b64 	%fd<21>;

	ld.param.u64 	%rd15, [_Z6reduceILm8EEvPdS0_mm_param_0];
	ld.param.u64 	%rd12, [_Z6reduceILm8EEvPdS0_mm_param_1];
	ld.param.u64 	%rd13, [_Z6reduceILm8EEvPdS0_mm_param_2];
	ld.param.u64 	%rd14, [_Z6reduceILm8EEvPdS0_mm_param_3];
	cvta.to.global.u64 	%rd1, %rd15;
	setp.eq.s64 	%p1, %rd14, 0;
	@%p1 bra 	$L__BB10_13;
	mov.u32 	%r1, %tid.x;
	mov.u32 	%r3, %ctaid.x;
	cvt.u64.u32 	%rd2, %r3;
	mul.wide.u32 	%rd17, %r3, 16;
	cvt.u64.u32 	%rd18, %r1;
	add.s64 	%rd3, %rd17, %rd18;
	mov.u32 	%r4, %nctaid.x;
	cvt.u64.u32 	%rd4, %r4;
	mul.wide.u32 	%rd5, %r4, 16;
	shl.b32 	%r5, %r1, 3;
	mov.u32 	%r6, sdata;
	add.s32 	%r2, %r6, %r5;
	cvta.to.global.u64 	%rd6, %rd12;
	mov.b64 	%rd30, 0;
$L__BB10_2:
	setp.ge.u64 	%p2, %rd3, %rd13;
	mul.lo.s64 	%rd8, %rd30, %rd13;
	mov.b64 	%rd19, 0;
	st.shared.u64 	[%r2], %rd19;
	@%p2 bra 	$L__BB10_9;
	mov.f64 	%fd19, 0d0000000000000000;
	mov.u64 	%rd31, %rd3;
$L__BB10_4:
	add.s64 	%rd20, %rd31, 8;
	setp.ge.u64 	%p3, %rd20, %rd13;
	@%p3 bra 	$L__BB10_6;
	add.s64 	%rd24, %rd31, %rd8;
	shl.b64 	%rd25, %rd24, 3;
	add.s64 	%rd26, %rd1, %rd25;
	ld.global.f64 	%fd7, [%rd26];
	ld.global.f64 	%fd8, [%rd26+64];
	add.f64 	%fd20, %fd7, %fd8;
	bra.uni 	$L__BB10_7;
$L__BB10_6:
	add.s64 	%rd21, %rd31, %rd8;
	shl.b64 	%rd22, %rd21, 3;
	add.s64 	%rd23, %rd1, %rd22;
	ld.global.f64 	%fd20, [%rd23];
$L__BB10_7:
	add.f64 	%fd19, %fd20, %fd19;
	add.s64 	%rd31, %rd31, %rd5;
	setp.lt.u64 	%p4, %rd31, %rd13;
	@%p4 bra 	$L__BB10_4;
	st.shared.f64 	[%r2], %fd19;
$L__BB10_9:
	setp.gt.u32 	%p5, %r1, 31;
	bar.sync 	0;
	@%p5 bra 	$L__BB10_12;
	setp.ne.s32 	%p6, %r1, 0;
	ld.volatile.shared.f64 	%fd9, [%r2+32];
	ld.volatile.shared.f64 	%fd10, [%r2];
	add.f64 	%fd11, %fd9, %fd10;
	st.volatile.shared.f64 	[%r2], %fd11;
	ld.volatile.shared.f64 	%fd12, [%r2+16];
	ld.volatile.shared.f64 	%fd13, [%r2];
	add.f64 	%fd14, %fd12, %fd13;
	st.volatile.shared.f64 	[%r2], %fd14;
	ld.volatile.shared.f64 	%fd15, [%r2+8];
	ld.volatile.shared.f64 	%fd16, [%r2];
	add.f64 	%fd17, %fd15, %fd16;
	st.volatile.shared.f64 	[%r2], %fd17;
	@%p6 bra 	$L__BB10_12;
	ld.shared.f64 	%fd18, [sdata];
	mad.lo.s64 	%rd27, %rd30, %rd4, %rd2;
	shl.b64 	%rd28, %rd27, 3;
	add.s64 	%rd29, %rd6, %rd28;
	st.global.f64 	[%rd29], %fd18;
$L__BB10_12:
	add.s64 	%rd30, %rd30, 1;
	setp.ne.s64 	%p7, %rd30, %rd14;
	@%p7 bra 	$L__BB10_2;
$L__BB10_13:
	ret;

}
	// .globl	_Z6reduceILm4EEvPdS0_mm
.visible .entry _Z6reduceILm4EEvPdS0_mm(
	.param .u64 .ptr .align 1 _Z6reduceILm4EEvPdS0_mm_param_0,
	.param .u64 .ptr .align 1 _Z6reduceILm4EEvPdS0_mm_param_1,
	.param .u64 _Z6reduceILm4EEvPdS0_mm_param_2,
	.param .u64 _Z6reduceILm4EEvPdS0_mm_param_3
)
{
	.reg .pred 	%p<8>;
	.reg .b32 	%r<7>;
	.reg .b64 	%rd<32>;
	.reg .b64 	%fd<18>;

	ld.param.u64 	%rd15, [_Z6reduceILm4EEvPdS0_mm_param_0];
	ld.param.u64 	%rd12, [_Z6reduceILm4EEvPdS0_mm_param_1];
	ld.param.u64 	%rd13, [_Z6reduceILm4EEvPdS0_mm_param_2];
	ld.param.u64 	%rd14, [_Z6reduceILm4EEvPdS0_mm_param_3];
	cvta.to.global.u64 	%rd1, %rd15;
	setp.eq.s64 	%p1, %rd14, 0;
	@%p1 bra 	$L__BB11_13;
	mov.u32 	%r1, %tid.x;
	mov.u32 	%r3, %ctaid.x;
	cvt.u64.u32 	%rd2, %r3;
	mul.wide.u32 	%rd17, %r3, 8;
	cvt.u64.u32 	%rd18, %r1;
	add.s64 	%rd3, %rd17, %rd18;
	mov.u32 	%r4, %nctaid.x;
	cvt.u64.u32 	%rd4, %r4;
	mul.wide.u32 	%rd5, %r4, 8;
	shl.b32 	%r5, %r1, 3;
	mov.u32 	%r6, sdata;
	add.s32 	%r2, %r6, %r5;
	cvta.to.global.u64 	%rd6, %rd12;
	mov.b64 	%rd30, 0;
$L__BB11_2:
	setp.ge.u64 	%p2, %rd3, %rd13;
	mul.lo.s64 	%rd8, %rd30, %rd13;
	mov.b64 	%rd19, 0;
	st.shared.u64 	[%r2], %rd19;
	@%p2 bra 	$L__BB11_9;
	mov.f64 	%fd16, 0d0000000000000000;
	mov.u64 	%rd31, %rd3;
$L__BB11_4:
	add.s64 	%rd20, %rd31, 4;
	setp.ge.u64 	%p3, %rd20, %rd13;
	@%p3 bra 	$L__BB11_6;
	add.s64 	%rd24, %rd31, %rd8;
	shl.b64 	%rd25, %rd24, 3;
	add.s64 	%rd26, %rd1, %rd25;
	ld.global.f64 	%fd7, [%rd26];
	ld.global.f64 	%fd8, [%rd26+32];
	add.f64 	%fd17, %fd7, %fd8;
	bra.uni 	$L__BB11_7;
$L__BB11_6:
	add.s64 	%rd21, %rd31, %rd8;
	shl.b64 	%rd22, %rd21, 3;
	add.s64 	%rd23, %rd1, %rd22;
	ld.global.f64 	%fd17, [%rd23];
$L__BB11_7:
	add.f64 	%fd16, %fd17, %fd16;
	add.s64 	%rd31, %rd31, %rd5;
	setp.lt.u64 	%p4, %rd31, %rd13;
	@%p4 bra 	$L__BB11_4;
	st.shared.f64 	[%r2], %fd16;
$L__BB11_9:
	setp.gt.u32 	%p5, %r1, 31;
	bar.sync 	0;
	@%p5 bra 	$L__BB11_12;
	setp.ne.s32 	%p6, %r1, 0;
	ld.volatile.shared.f64 	%fd9, [%r2+16];
	ld.volatile.shared.f64 	%fd10, [%r2];
	add.f64 	%fd11, %fd9, %fd10;
	st.volatile.shared.f64 	[%r2], %fd11;
	ld.volatile.shared.f64 	%fd12, [%r2+8];
	ld.volatile.shared.f64 	%fd13, [%r2];
	add.f64 	%fd14, %fd12, %fd13;
	st.volatile.shared.f64 	[%r2], %fd14;
	@%p6 bra 	$L__BB11_12;
	ld.shared.f64 	%fd15, [sdata];
	mad.lo.s64 	%rd27, %rd30, %rd4, %rd2;
	shl.b64 	%rd28, %rd27, 3;
	add.s64 	%rd29, %rd6, %rd28;
	st.global.f64 	[%rd29], %fd15;
$L__BB11_12:
	add.s64 	%rd30, %rd30, 1;
	setp.ne.s64 	%p7, %rd30, %rd14;
	@%p7 bra 	$L__BB11_2;
$L__BB11_13:
	ret;

}
	// .globl	_Z6reduceILm2EEvPdS0_mm
.visible .entry _Z6reduceILm2EEvPdS0_mm(
	.param .u64 .ptr .align 1 _Z6reduceILm2EEvPdS0_mm_param_0,
	.param .u64 .ptr .align 1 _Z6reduceILm2EEvPdS0_mm_param_1,
	.param .u64 _Z6reduceILm2EEvPdS0_mm_param_2,
	.param .u64 _Z6reduceILm2EEvPdS0_mm_param_3
)
{
	.reg .pred 	%p<8>;
	.reg .b32 	%r<8>;
	.reg .b64 	%rd<32>;
	.reg .b64 	%fd<15>;

	ld.param.u64 	%rd15, [_Z6reduceILm2EEvPdS0_mm_param_0];
	ld.param.u64 	%rd12, [_Z6reduceILm2EEvPdS0_mm_param_1];
	ld.param.u64 	%rd13, [_Z6reduceILm2EEvPdS0_mm_param_2];
	ld.param.u64 	%rd14, [_Z6reduceILm2EEvPdS0_mm_param_3];
	cvta.to.global.u64 	%rd1, %rd15;
	setp.eq.s64 	%p1, %rd14, 0;
	@%p1 bra 	$L__BB12_13;
	mov.u32 	%r1, %tid.x;
	mov.u32 	%r3, %ctaid.x;
	shl.b32 	%r4, %r3, 1;
	mul.wide.u32 	%rd17, %r4, 2;
	cvt.u64.u32 	%rd18, %r1;
	add.s64 	%rd2, %rd17, %rd18;
	mov.u32 	%r5, %nctaid.x;
	cvt.u64.u32 	%rd3, %r5;
	mul.wide.u32 	%rd4, %r5, 4;
	shl.b32 	%r6, %r1, 3;
	mov.u32 	%r7, sdata;
	add.s32 	%r2, %r7, %r6;
	cvt.u64.u32 	%rd5, %r3;
	cvta.to.global.u64 	%rd6, %rd12;
	mov.b64 	%rd30, 0;
$L__BB12_2:
	setp.ge.u64 	%p2, %rd2, %rd13;
	mul.lo.s64 	%rd8, %rd30, %rd13;
	mov.b64 	%rd19, 0;
	st.shared.u64 	[%r2], %rd19;
	@%p2 bra 	$L__BB12_9;
	mov.f64 	%fd13, 0d0000000000000000;
	mov.u64 	%rd31, %rd2;
$L__BB12_4:
	add.s64 	%rd20, %rd31, 2;
	setp.ge.u64 	%p3, %rd20, %rd13;
	@%p3 bra 	$L__BB12_6;
	add.s64 	%rd24, %rd31, %rd8;
	shl.b64 	%rd25, %rd24, 3;
	add.s64 	%rd26, %rd1, %rd25;
	ld.global.f64 	%fd7, [%rd26];
	ld.global.f64 	%fd8, [%rd26+16];
	add.f64 	%fd14, %fd7, %fd8;
	bra.uni 	$L__BB12_7;
$L__BB12_6:
	add.s64 	%rd21, %rd31, %rd8;
	shl.b64 	%rd22, %rd21, 3;
	add.s64 	%rd23, %rd1, %rd22;
	ld.global.f64 	%fd14, [%rd23];
$L__BB12_7:
	add.f64 	%fd13, %fd14, %fd13;
	add.s64 	%rd31, %rd31, %rd4;
	setp.lt.u64 	%p4, %rd31, %rd13;
	@%p4 bra 	$L__BB12_4;
	st.shared.f64 	[%r2], %fd13;
$L__BB12_9:
	setp.gt.u32 	%p5, %r1, 31;
	bar.sync 	0;
	@%p5 bra 	$L__BB12_12;
	setp.ne.s32 	%p6, %r1, 0;
	ld.volatile.shared.f64 	%fd9, [%r2+8];
	ld.volatile.shared.f64 	%fd10, [%r2];
	add.f64 	%fd11, %fd9, %fd10;
	st.volatile.shared.f64 	[%r2], %fd11;
	@%p6 bra 	$L__BB12_12;
	ld.shared.f64 	%fd12, [sdata];
	mad.lo.s64 	%rd27, %rd30, %rd3, %rd5;
	shl.b64 	%rd28, %rd27, 3;
	add.s64 	%rd29, %rd6, %rd28;
	st.global.f64 	[%rd29], %fd12;
$L__BB12_12:
	add.s64 	%rd30, %rd30, 1;
	setp.ne.s64 	%p7, %rd30, %rd14;
	@%p7 bra 	$L__BB12_2;
$L__BB12_13:
	ret;

}
	// .globl	_Z6reduceILm1EEvPdS0_mm
.visible .entry _Z6reduceILm1EEvPdS0_mm(
	.param .u64 .ptr .align 1 _Z6reduceILm1EEvPdS0_mm_param_0,
	.param .u64 .ptr .align 1 _Z6reduceILm1EEvPdS0_mm_param_1,
	.param .u64 _Z6reduceILm1EEvPdS0_mm_param_2,
	.param .u64 _Z6reduceILm1EEvPdS0_mm_param_3
)
{
	.reg .pred 	%p<7>;
	.reg .b32 	%r<9>;
	.reg .b64 	%rd<32>;
	.reg .b64 	%fd<12>;

	ld.param.u64 	%rd15, [_Z6reduceILm1EEvPdS0_mm_param_0];
	ld.param.u64 	%rd12, [_Z6reduceILm1EEvPdS0_mm_param_1];
	ld.param.u64 	%rd13, [_Z6reduceILm1EEvPdS0_mm_param_2];
	ld.param.u64 	%rd14, [_Z6reduceILm1EEvPdS0_mm_param_3];
	cvta.to.global.u64 	%rd1, %rd15;
	setp.eq.s64 	%p1, %rd14, 0;
	@%p1 bra 	$L__BB13_12;
	mov.u32 	%r1, %tid.x;
	mov.u32 	%r3, %ctaid.x;
	shl.b32 	%r4, %r3, 1;
	cvt.u64.u32 	%rd17, %r4;
	cvt.u64.u32 	%rd18, %r1;
	add.s64 	%rd2, %rd17, %rd18;
	mov.u32 	%r5, %nctaid.x;
	shl.b32 	%r6, %r5, 1;
	cvt.u64.u32 	%rd3, %r6;
	shl.b32 	%r7, %r1, 3;
	mov.u32 	%r8, sdata;
	add.s32 	%r2, %r8, %r7;
	cvt.u64.u32 	%rd4, %r3;
	cvt.u64.u32 	%rd5, %r5;
	cvta.to.global.u64 	%rd6, %rd12;
	mov.b64 	%rd30, 0;
$L__BB13_2:
	setp.ge.u64 	%p2, %rd2, %rd13;
	mul.lo.s64 	%rd8, %rd30, %rd13;
	mov.b64 	%rd19, 0;
	st.shared.u64 	[%r2], %rd19;
	@%p2 bra 	$L__BB13_9;
	mov.f64 	%fd10, 0d0000000000000000;
	mov.u64 	%rd31, %rd2;
$L__BB13_4:
	add.s64 	%rd20, %rd31, 1;
	setp.ge.u64 	%p3, %rd20, %rd13;
	@%p3 bra 	$L__BB13_6;
	add.s64 	%rd24, %rd31, %rd8;
	shl.b64 	%rd25, %rd24, 3;
	add.s64 	%rd26, %rd1, %rd25;
	ld.global.f64 	%fd7, [%rd26];
	ld.global.f64 	%fd8, [%rd26+8];
	add.f64 	%fd11, %fd7, %fd8;
	bra.uni 	$L__BB13_7;
$L__BB13_6:
	add.s64 	%rd21, %rd31, %rd8;
	shl.b64 	%rd22, %rd21, 3;
	add.s64 	%rd23, %rd1, %rd22;
	ld.global.f64 	%fd11, [%rd23];
$L__BB13_7:
	add.f64 	%fd10, %fd11, %fd10;
	add.s64 	%rd31, %rd31, %rd3;
	setp.lt.u64 	%p4, %rd31, %rd13;
	@%p4 bra 	$L__BB13_4;
	st.shared.f64 	[%r2], %fd10;
$L__BB13_9:
	setp.ne.s32 	%p5, %r1, 0;
	bar.sync 	0;
	@%p5 bra 	$L__BB13_11;
	ld.shared.f64 	%fd9, [sdata];
	mad.lo.s64 	%rd27, %rd30, %rd5, %rd4;
	shl.b64 	%rd28, %rd27, 3;
	add.s64 	%rd29, %rd6, %rd28;
	st.global.f64 	[%rd29], %fd9;
$L__BB13_11:
	add.s64 	%rd30, %rd30, 1;
	setp.ne.s64 	%p6, %rd30, %rd14;
	@%p6 bra 	$L__BB13_2;
$L__BB13_12:
	ret;

}
	// .globl	_Z16addRepeatsKernelPdPmm
.visible .entry _Z16addRepeatsKernelPdPmm(
	.param .u64 .ptr .align 1 _Z16addRepeatsKernelPdPmm_param_0,
	.param .u64 .ptr .align 1 _Z16addRepeatsKernelPdPmm_param_1,
	.param .u64 _Z16addRepeatsKernelPdPmm_param_2
)
{
	.reg .pred 	%p<3>;
	.reg .b32 	%r<7>;
	.reg .b64 	%rd<15>;
	.reg .b64 	%fd<4>;

	ld.param.u64 	%rd7, [_Z16addRepeatsKernelPdPmm_param_0];
	ld.param.u64 	%rd8, [_Z16addRepeatsKernelPdPmm_param_1];
	ld.param.u64 	%rd9, [_Z16addRepeatsKernelPdPmm_param_2];
	mov.u32 	%r2, %ctaid.x;
	mov.u32 	%r3, %ntid.x;
	mov.u32 	%r4, %tid.x;
	mad.lo.s32 	%r5, %r2, %r3, %r4;
	cvt.u64.u32 	%rd14, %r5;
	mov.u32 	%r6, %nctaid.x;
	mul.lo.s32 	%r1, %r3, %r6;
	setp.le.u64 	%p1, %rd9, %rd14;
	@%p1 bra 	$L__BB14_3;
	cvt.u64.u32 	%rd2, %r1;
	cvta.to.global.u64 	%rd3, %rd8;
	cvta.to.global.u64 	%rd4, %rd7;
$L__BB14_2:
	shl.b64 	%rd10, %rd14, 3;
	add.s64 	%rd11, %rd3, %rd10;
	ld.global.u64 	%rd12, [%rd11];
	cvt.rn.f64.u64 	%fd1, %rd12;
	add.s64 	%rd13, %rd4, %rd10;
	ld.global.f64 	%fd2, [%rd13];
	add.f64 	%fd3, %fd2, %fd1;
	st.global.f64 	[%rd13], %fd3;
	add.s64 	%rd14, %rd14, %rd2;
	setp.lt.u64 	%p2, %rd14, %rd9;
	@%p2 bra 	$L__BB14_2;
$L__BB14_3:
	ret;

}
	// .globl	_Z16findLowestKernelPdPmS_m
.visible .entry _Z16findLowestKernelPdPmS_m(
	.param .u64 .ptr .align 1 _Z16findLowestKernelPdPmS_m_param_0,
	.param .u64 .ptr .align 1 _Z16findLowestKernelPdPmS_m_param_1,
	.param .u64 .ptr .align 1 _Z16findLowestKernelPdPmS_m_param_2,
	.param .u64 _Z16findLowestKernelPdPmS_m_param_3
)
{
	.reg .pred 	%p<39>;
	.reg .b64 	%rd<72>;
	.reg .b64 	%fd<109>;

	ld.param.u64 	%rd30, [_Z16findLowestKernelPdPmS_m_param_0];
	ld.param.u64 	%rd31, [_Z16findLowestKernelPdPmS_m_param_1];
	ld.param.u64 	%rd32, [_Z16findLowestKernelPdPmS_m_param_2];
	ld.param.u64 	%rd29, [_Z16findLowestKernelPdPmS_m_param_3];
	cvta.to.global.u64 	%rd1, %rd31;
	cvta.to.global.u64 	%rd2, %rd30;
	cvta.to.global.u64 	%rd3, %rd32;
	setp.eq.s64 	%p1, %rd29, 0;
	@%p1 bra 	$L__BB15_71;
	and.b64  	%rd4, %rd29, 15;
	setp.lt.u64 	%p2, %rd29, 16;
	mov.b64 	%rd67, 0;
	@%p2 bra 	$L__BB15_36;
	and.b64  	%rd67, %rd29, -16;
	add.s64 	%rd63, %rd3, 64;
	mov.b64 	%rd64, 15;
	mov.u64 	%rd65, %rd67;
$L__BB15_3:
	.pragma "nounroll";
	ld.global.f64 	%fd1, [%rd63+-64];
	ld.global.f64 	%fd85, [%rd2];
	setp.geu.f64 	%p3, %fd1, %fd85;
	@%p3 bra 	$L__BB15_5;
	st.global.f64 	[%rd2], %fd1;
	add.s64 	%rd35, %rd64, -15;
	st.global.u64 	[%rd1], %rd35;
	ld.global.f64 	%fd85, [%rd2];
$L__BB15_5:
	ld.global.f64 	%fd5, [%rd63+-56];
	setp.geu.f64 	%p4, %fd5, %fd85;
	@%p4 bra 	$L__BB15_7;
	add.s64 	%rd36, %rd64, -14;
	st.global.f64 	[%rd2], %fd5;
	st.global.u64 	[%rd1], %rd36;
	ld.global.f64 	%fd85, [%rd2];
$L__BB15_7:
	ld.global.f64 	%fd8, [%rd63+-48];
	setp.geu.f64 	%p5, %fd8, %fd85;
	@%p5 bra 	$L__BB15_9;
	add.s64 	%rd37, %rd64, -13;
	st.global.f64 	[%rd2], %fd8;
	st.global.u64 	[%rd1], %rd37;
	ld.global.f64 	%fd85, [%rd2];
$L__BB15_9:
	ld.global.f64 	%fd11, [%rd63+-40];
	setp.geu.f64 	%p6, %fd11, %fd85;
	@%p6 bra 	$L__BB15_11;
	add.s64 	%rd38, %rd64, -12;
	st.global.f64 	[%rd2], %fd11;
	st.global.u64 	[%rd1], %rd38;
	ld.global.f64 	%fd85, [%rd2];
$L__BB15_11:
	ld.global.f64 	%fd14, [%rd63+-32];
	setp.geu.f64 	%p7, %fd14, %fd85;
	@%p7 bra 	$L__BB15_13;
	add.s64 	%rd39, %rd64, -11;
	st.global.f64 	[%rd2], %fd14;
	st.global.u64 	[%rd1], %rd39;
	ld.global.f64 	%fd85, [%rd2];
$L__BB15_13:
	ld.global.f64 	%fd17, [%rd63+-24];
	setp.geu.f64 	%p8, %fd17, %fd85;
	@%p8 bra 	$L__BB15_15;
	add.s64 	%rd40, %rd64, -10;
	st.global.f64 	[%rd2], %fd17;
	st.global.u64 	[%rd1], %rd40;
	ld.global.f64 	%fd85, [%rd2];
$L__BB15_15:
	ld.global.f64 	%fd20, [%rd63+-16];
	setp.geu.f64 	%p9, %fd20, %fd85;
	@%p9 bra 	$L__BB15_17;
	add.s64 	%rd41, %rd64, -9;
	st.global.f64 	[%rd2], %fd20;
	st.global.u64 	[%rd1], %rd41;
	ld.global.f64 	%fd85, [%rd2];
$L__BB15_17:
	ld.global.f64 	%fd23, [%rd63+-8];
	setp.geu.f64 	%p10, %fd23, %fd85;
	@%p10 bra 	$L__BB15_19;
	add.s64 	%rd42, %rd64, -8;
	st.global.f64 	[%rd2], %fd23;
	st.global.u64 	[%rd1], %rd42;
	ld.global.f64 	%fd85, [%rd2];
$L__BB15_19:
	ld.global.f64 	%fd26, [%rd63];
	setp.geu.f64 	%p11, %fd26, %fd85;
	@%p11 bra 	$L__BB15_21;
	add.s64 	%rd43, %rd64, -7;
	st.global.f64 	[%rd2], %fd26;
	st.global.u64 	[%rd1], %rd43;
	ld.global.f64 	%fd85, [%rd2];
$L__BB15_21:
	ld.global.f64 	%fd29, [%rd63+8];
	setp.geu.f64 	%p12, %fd29, %fd85;
	@%p12 bra 	$L__BB15_23;
	add.s64 	%rd44, %rd64, -6;
	st.global.f64 	[%rd2], %fd29;
	st.global.u64 	[%rd1], %rd44;
	ld.global.f64 	%fd85, [%rd2];
$L__BB15_23:
	ld.global.f64 	%fd32, [%rd63+16];
	setp.geu.f64 	%p13, %fd32, %fd85;
	@%p13 bra 	$L__BB15_25;
	add.s64 	%rd45, %rd64, -5;
	st.global.f64 	[%rd2], %fd32;
	st.global.u64 	[%rd1], %rd45;
	ld.global.f64 	%fd85, [%rd2];
$L__BB15_25:
	ld.global.f64 	%fd35, [%rd63+24];
	setp.geu.f64 	%p14, %fd35, %fd85;
	@%p14 bra 	$L__BB15_27;
	add.s64 	%rd46, %rd64, -4;
	st.global.f64 	[%rd2], %fd35;
	st.global.u64 	[%rd1], %rd46;
	ld.global.f64 	%fd85, [%rd2];
$L__BB15_27:
	ld.global.f64 	%fd38, [%rd63+32];
	setp.geu.f64 	%p15, %fd38, %fd85;
	@%p15 bra 	$L__BB15_29;
	add.s64 	%rd47, %rd64, -3;
	st.global.f64 	[%rd2], %fd38;
	st.global.u64 	[%rd1], %rd47;
	ld.global.f64 	%fd85, [%rd2];
$L__BB15_29:
	ld.global.f64 	%fd41, [%rd63+40];
	setp.geu.f64 	%p16, %fd41, %fd85;
	@%p16 bra 	$L__BB15_31;
	add.s64 	%rd48, %rd64, -2;
	st.global.f64 	[%rd2], %fd41;
	st.global.u64 	[%rd1], %rd48;
	ld.global.f64 	%fd85, [%rd2];
$L__BB15_31:
	ld.global.f64 	%fd44, [%rd63+48];
	setp.geu.f64 	%p17, %fd44, %fd85;
	@%p17 bra 	$L__BB15_33;
	add.s64 	%rd49, %rd64, -1;
	st.global.f64 	[%rd2], %fd44;
	st.global.u64 	[%rd1], %rd49;
	ld.global.f64 	%fd85, [%rd2];
$L__BB15_33:
	ld.global.f64 	%fd47, [%rd63+56];
	setp.geu.f64 	%p18, %fd47, %fd85;
	@%p18 bra 	$L__BB15_35;
	st.global.f64 	[%rd2], %fd47;
	st.global.u64 	[%rd1], %rd64;
$L__BB15_35:
	add.s64 	%rd65, %rd65, -16;
	add.s64 	%rd64, %rd64, 16;
	add.s64 	%rd63, %rd63, 128;
	setp.ne.s64 	%p19, %rd65, 0;
	@%p19 bra 	$L__BB15_3;
$L__BB15_36:
	setp.eq.s64 	%p20, %rd4, 0;
	@%p20 bra 	$L__BB15_71;
	and.b64  	%rd14, %rd29, 7;
	setp.lt.u64 	%p21, %rd4, 8;
	@%p21 bra 	$L__BB15_55;
	shl.b64 	%rd50, %rd67, 3;
	add.s64 	%rd15, %rd3, %rd50;
	ld.global.f64 	%fd48, [%rd15];
	ld.global.f64 	%fd100, [%rd2];
	setp.geu.f64 	%p22, %fd48, %fd100;
	@%p22 bra 	$L__BB15_40;
	st.global.f64 	[%rd2], %fd48;
	st.global.u64 	[%rd1], %rd67;
	ld.global.f64 	%fd100, [%rd2];
$L__BB15_40:
	ld.global.f64 	%fd52, [%rd15+8];
	setp.geu.f64 	%p23, %fd52, %fd100;
	@%p23 bra 	$L__BB15_42;
	add.s64 	%rd51, %rd67, 1;
	st.global.f64 	[%rd2], %fd52;
	st.global.u64 	[%rd1], %rd51;
	ld.global.f64 	%fd100, [%rd2];
$L__BB15_42:
	ld.global.f64 	%fd55, [%rd15+16];
	setp.geu.f64 	%p24, %fd55, %fd100;
	@%p24 bra 	$L__BB15_44;
	add.s64 	%rd52, %rd67, 2;
	st.global.f64 	[%rd2], %fd55;
	st.global.u64 	[%rd1], %rd52;
	ld.global.f64 	%fd100, [%rd2];
$L__BB15_44:
	ld.global.f64 	%fd58, [%rd15+24];
	setp.geu.f64 	%p25, %fd58, %fd100;
	@%p25 bra 	$L__BB15_46;
	add.s64 	%rd53, %rd67, 3;
	st.global.f64 	[%rd2], %fd58;
	st.global.u64 	[%rd1], %rd53;
	ld.global.f64 	%fd100, [%rd2];
$L__BB15_46:
	ld.global.f64 	%fd61, [%rd15+32];
	setp.geu.f64 	%p26, %fd61, %fd100;
	@%p26 bra 	$L__BB15_48;
	add.s64 	%rd54, %rd67, 4;
	st.global.f64 	[%rd2], %fd61;
	st.global.u64 	[%rd1], %rd54;
	ld.global.f64 	%fd100, [%rd2];
$L__BB15_48:
	ld.global.f64 	%fd64, [%rd15+40];
	setp.geu.f64 	%p27, %fd64, %fd100;
	@%p27 bra 	$L__BB15_50;
	add.s64 	%rd55, %rd67, 5;
	st.global.f64 	[%rd2], %fd64;
	st.global.u64 	[%rd1], %rd55;
	ld.global.f64 	%fd100, [%rd2];
$L__BB15_50:
	ld.global.f64 	%fd67, [%rd15+48];
	setp.geu.f64 	%p28, %fd67, %fd100;
	@%p28 bra 	$L__BB15_52;
	add.s64 	%rd56, %rd67, 6;
	st.global.f64 	[%rd2], %fd67;
	st.global.u64 	[%rd1], %rd56;
	ld.global.f64 	%fd100, [%rd2];
$L__BB15_52:
	ld.global.f64 	%fd70, [%rd15+56];
	setp.geu.f64 	%p29, %fd70, %fd100;
	@%p29 bra 	$L__BB15_54;
	add.s64 	%rd57, %rd67, 7;
	st.global.f64 	[%rd2], %fd70;
	st.global.u64 	[%rd1], %rd57;
$L__BB15_54:
	add.s64 	%rd67, %rd67, 8;
$L__BB15_55:
	setp.eq.s64 	%p30, %rd14, 0;
	@%p30 bra 	$L__BB15_71;
	and.b64  	%rd69, %rd29, 3;
	setp.lt.u64 	%p31, %rd14, 4;
	@%p31 bra 	$L__BB15_66;
	shl.b64 	%rd58, %rd67, 3;
	add.s64 	%rd19, %rd3, %rd58;
	ld.global.f64 	%fd71, [%rd19];
	ld.global.f64 	%fd107, [%rd2];
	setp.geu.f64 	%p32, %fd71, %fd107;
	@%p32 bra 	$L__BB15_59;
	st.global.f64 	[%rd2], %fd71;
	st.global.u64 	[%rd1], %rd67;
	ld.global.f64 	%fd107, [%rd2];
$L__BB15_59:
	ld.global.f64 	%fd75, [%rd19+8];
	setp.geu.f64 	%p33, %fd75, %fd107;
	@%p33 bra 	$L__BB15_61;
	add.s64 	%rd59, %rd67, 1;
	st.global.f64 	[%rd2], %fd75;
	st.global.u64 	[%rd1], %rd59;
	ld.global.f64 	%fd107, [%rd2];
$L__BB15_61:
	ld.global.f64 	%fd78, [%rd19+16];
	setp.geu.f64 	%p34, %fd78, %fd107;
	@%p34 bra 	$L__BB15_63;
	add.s64 	%rd60, %rd67, 2;
	st.global.f64 	[%rd2], %fd78;
	st.global.u64 	[%rd1], %rd60;
	ld.global.f64 	%fd107, [%rd2];
$L__BB15_63:
	ld.global.f64 	%fd81, [%rd19+24];
	setp.geu.f64 	%p35, %fd81, %fd107;
	@%p35 bra 	$L__BB15_65;
	add.s64 	%rd61, %rd67, 3;
	st.global.f64 	[%rd2], %fd81;
	st.global.u64 	[%rd1], %rd61;
$L__BB15_65:
	add.s64 	%rd67, %rd67, 4;
$L__BB15_66:
	setp.eq.s64 	%p36, %rd69, 0;
	@%p36 bra 	$L__BB15_71;
	shl.b64 	%rd62, %rd67, 3;
	add.s64 	%rd70, %rd3, %rd62;
$L__BB15_68:
	.pragma "nounroll";
	ld.global.f64 	%fd82, [%rd70];
	ld.global.f64 	%fd83, [%rd2];
	setp.geu.f64 	%p37, %fd82, %fd83;
	@%p37 bra 	$L__BB15_70;
	st.global.f64 	[%rd2], %fd82;
	st.global.u64 	[%rd1], %rd67;
$L__BB15_70:
	add.s64 	%rd67, %rd67, 1;
	add.s64 	%rd70, %rd70, 8;
	add.s64 	%rd69, %rd69, -1;
	setp.ne.s64 	%p38, %rd69, 0;
	@%p38 bra 	$L__BB15_68;
$L__BB15_71:
	ret;

}
.func  (.param .align 16 .b8 func_retval0[16]) __internal_trig_reduction_slowpathd(
	.param .b64 __internal_trig_reduction_slowpathd_param_0
)
{
	.local .align 8 .b8 	__local_depot16[40];
	.reg .b64 	%SP;
	.reg .b64 	%SPL;
	.reg .pred 	%p<10>;
	.reg .b32 	%r<47>;
	.reg .b64 	%rd<74>;
	.reg .b64 	%fd<5>;

	mov.u64 	%SPL, __local_depot16;
	ld.param.f64 	%fd4, [__internal_trig_reduction_slowpathd_param_0];
	add.u64 	%rd1, %SPL, 0;
	{
	.reg .b32 %temp; 
	mov.b64 	{%temp, %r1}, %fd4;
	}
	shr.u32 	%r2, %r1, 20;
	and.b32  	%r3, %r2, 2047;
	setp.eq.s32 	%p1, %r3, 2047;
	mov.b32 	%r46, 0;
	@%p1 bra 	$L__BB16_9;
	add.s32 	%r20, %r3, -1024;
	mov.b64 	%rd20, %fd4;
	shl.b64 	%rd2, %rd20, 11;
	shr.u32 	%r4, %r20, 6;
	sub.s32 	%r45, 15, %r4;
	sub.s32 	%r21, 19, %r4;
	setp.lt.u32 	%p2, %r20, 128;
	selp.b32 	%r6, 18, %r21, %p2;
	setp.ge.s32 	%p3, %r45, %r6;
	mov.b64 	%rd70, 0;
	@%p3 bra 	$L__BB16_4;
	add.s32 	%r23, %r6, %r4;
	neg.s32 	%r43, %r23;
	or.b64  	%rd3, %rd2, -9223372036854775808;
	mov.b64 	%rd70, 0;
	mov.b32 	%r42, 0;
	mov.u64 	%rd25, __cudart_i2opi_d;
	mov.u32 	%r44, %r45;
$L__BB16_3:
	.pragma "nounroll";
	mul.wide.s32 	%rd22, %r42, 8;
	add.s64 	%rd23, %rd1, %rd22;
	mul.wide.s32 	%rd24, %r44, 8;
	add.s64 	%rd26, %rd25, %rd24;
	ld.global.nc.u64 	%rd27, [%rd26];
	{
	.reg .u32 %r0, %r1, %r2, %r3, %alo, %ahi, %blo, %bhi, %clo, %chi;
	mov.b64 	{%alo,%ahi}, %rd27;
	mov.b64 	{%blo,%bhi}, %rd3;
	mov.b64 	{%clo,%chi}, %rd70;
	mad.lo.cc.u32 	%r0, %alo, %blo, %clo;
	madc.hi.cc.u32 	%r1, %alo, %blo, %chi;
	madc.hi.u32 	%r2, %alo, %bhi, 0;
	mad.lo.cc.u32 	%r1, %alo, %bhi, %r1;
	madc.hi.cc.u32 	%r2, %ahi, %blo, %r2;
	madc.hi.u32 	%r3, %ahi, %bhi, 0;
	mad.lo.cc.u32 	%r1, %ahi, %blo, %r1;
	madc.lo.cc.u32 	%r2, %ahi, %bhi, %r2;
	addc.u32 	%r3, %r3, 0;
	mov.b64 	%rd28, {%r0,%r1};
	mov.b64 	%rd70, {%r2,%r3};
	}
	st.local.u64 	[%rd23], %rd28;
	add.s32 	%r44, %r44, 1;
	add.s32 	%r43, %r43, 1;
	add.s32 	%r42, %r42, 1;
	setp.ne.s32 	%p4, %r43, -15;
	mov.u32 	%r45, %r6;
	@%p4 bra 	$L__BB16_3;
$L__BB16_4:
	cvt.s64.s32 	%rd29, %r45;
	cvt.u64.u32 	%rd30, %r4;
	add.s64 	%rd31, %rd30, %rd29;
	shl.b64 	%rd32, %rd31, 3;
	add.s64 	%rd33, %rd1, %rd32;
	st.local.u64 	[%rd33+-120], %rd70;
	and.b32  	%r15, %r2, 63;
	ld.local.u64 	%rd72, [%rd1+16];
	ld.local.u64 	%rd71, [%rd1+24];
	setp.eq.s32 	%p5, %r15, 0;
	@%p5 bra 	$L__BB16_6;
	shl.b64 	%rd34, %rd71, %r15;
	shr.u64 	%rd35, %rd72, 1;
	xor.b32  	%r24, %r15, 63;
	shr.u64 	%rd36, %rd35, %r24;
	or.b64  	%rd71, %rd34, %rd36;
	ld.local.u64 	%rd37, [%rd1+8];
	shl.b64 	%rd38, %rd72, %r15;
	shr.u64 	%rd39, %rd37, 1;
	shr.u64 	%rd40, %rd39, %r24;
	or.b64  	%rd72, %rd38, %rd40;
$L__BB16_6:
	and.b32  	%r25, %r1, -2147483648;
	shr.u64 	%rd41, %rd71, 62;
	cvt.u32.u64 	%r26, %rd41;
	mov.b64 	{%r27, %r28}, %rd71;
	mov.b64 	{%r29, %r30}, %rd72;
	shf.l.wrap.b32 	%r31, %r30, %r27, 2;
	shf.l.wrap.b32 	%r32, %r27, %r28, 2;
	mov.b64 	%rd42, {%r31, %r32};
	shl.b64 	%rd43, %rd72, 2;
	shr.u64 	%rd44, %rd42, 63;
	cvt.u32.u64 	%r33, %rd44;
	add.s32 	%r34, %r33, %r26;
	setp.eq.s32 	%p6, %r25, 0;
	neg.s32 	%r35, %r34;
	selp.b32 	%r46, %r34, %r35, %p6;
	setp.gt.s64 	%p7, %rd42, -1;
	mov.b64 	%rd45, 0;
	{
	.reg .u32 %r0, %r1, %r2, %r3, %a0, %a1, %a2, %a3, %b0, %b1, %b2, %b3;
	mov.b64 	{%a0,%a1}, %rd45;
	mov.b64 	{%a2,%a3}, %rd45;
	mov.b64 	{%b0,%b1}, %rd43;
	mov.b64 	{%b2,%b3}, %rd42;
	sub.cc.u32 	%r0, %a0, %b0;
	subc.cc.u32 	%r1, %a1, %b1;
	subc.cc.u32 	%r2, %a2, %b2;
	subc.u32 	%r3, %a3, %b3;
	mov.b64 	%rd46, {%r0,%r1};
	mov.b64 	%rd47, {%r2,%r3};
	}
	xor.b32  	%r36, %r25, -2147483648;
	selp.b64 	%rd73, %rd42, %rd47, %p7;
	selp.b64 	%rd14, %rd43, %rd46, %p7;
	selp.b32 	%r17, %r25, %r36, %p7;
	clz.b64 	%r37, %rd73;
	cvt.u64.u32 	%rd15, %r37;
	setp.eq.s32 	%p8, %r37, 0;
	@%p8 bra 	$L__BB16_8;
	cvt.u32.u64 	%r38, %rd15;
	and.b32  	%r39, %r38, 63;
	shl.b64 	%rd48, %rd73, %r39;
	shr.u64 	%rd49, %rd14, 1;
	not.b32 	%r40, %r38;
	and.b32  	%r41, %r40, 63;
	shr.u64 	%rd50, %rd49, %r41;
	or.b64  	%rd73, %rd48, %rd50;
$L__BB16_8:
	mov.b64 	%rd51, -3958705157555305931;
	{
	.reg .u32 %r0, %r1, %r2, %r3, %alo, %ahi, %blo, %bhi;
	mov.b64 	{%alo,%ahi}, %rd73;
	mov.b64 	{%blo,%bhi}, %rd51;
	mul.lo.u32 	%r0, %alo, %blo;
	mul.hi.u32 	%r1, %alo, %blo;
	mad.lo.cc.u32 	%r1, %alo, %bhi, %r1;
	madc.hi.u32 	%r2, %alo, %bhi, 0;
	mad.lo.cc.u32 	%r1, %ahi, %blo, %r1;
	madc.hi.cc.u32 	%r2, %ahi, %blo, %r2;
	madc.hi.u32 	%r3, %ahi, %bhi, 0;
	mad.lo.cc.u32 	%r2, %ahi, %bhi, %r2;
	addc.u32 	%r3, %r3, 0;
	mov.b64 	%rd52, {%r0,%r1};
	mov.b64 	%rd53, {%r2,%r3};
	}
	setp.gt.s64 	%p9, %rd53, 0;
	{
	.reg .u32 %r0, %r1, %r2, %r3, %a0, %a1, %a2, %a3, %b0, %b1, %b2, %b3;
	mov.b64 	{%a0,%a1}, %rd52;
	mov.b64 	{%a2,%a3}, %rd53;
	mov.b64 	{%b0,%b1}, %rd52;
	mov.b64 	{%b2,%b3}, %rd53;
	add.cc.u32 	%r0, %a0, %b0;
	addc.cc.u32 	%r1, %a1, %b1;
	addc.cc.u32 	%r2, %a2, %b2;
	addc.u32 	%r3, %a3, %b3;
	mov.b64 	%rd54, {%r0,%r1};
	mov.b64 	%rd55, {%r2,%r3};
	}
	selp.b64 	%rd56, %rd55, %rd53, %p9;
	selp.s64 	%rd57, -1, 0, %p9;
	sub.s64 	%rd58, %rd57, %rd15;
	cvt.u64.u32 	%rd59, %r17;
	shl.b64 	%rd60, %rd59, 32;
	add.s64 	%rd61, %rd56, 1;
	shr.u64 	%rd62, %rd61, 10;
	add.s64 	%rd63, %rd62, 1;
	shr.u64 	%rd64, %rd63, 1;
	shl.b64 	%rd65, %rd58, 52;
	add.s64 	%rd66, %rd65, %rd64;
	add.s64 	%rd67, %rd66, 4602678819172646912;
	or.b64  	%rd68, %rd67, %rd60;
	mov.b64 	%fd4, %rd68;
$L__BB16_9:
	st.param.f64 	[func_retval0], %fd4;
	st.param.b32 	[func_retval0+8], %r46;
	ret;

}
.func  (.param .b64 func_retval0) __internal_accurate_pow(
	.param .b64 __internal_accurate_pow_param_0,
	.param .b64 __internal_accurate_pow_param_1
)
{
	.reg .pred 	%p<8>;
	.reg .b32 	%r<49>;
	.reg .b32 	%f<3>;
	.reg .b64 	%fd<109>;

	ld.param.f64 	%fd10, [__internal_accurate_pow_param_0];
	ld.param.f64 	%fd11, [__internal_accurate_pow_param_1];
	{
	.reg .b32 %temp; 
	mov.b64 	{%temp, %r46}, %fd10;
	}
	{
	.reg .b32 %temp; 
	mov.b64 	{%r45, %temp}, %fd10;
	}
	shr.u32 	%r47, %r46, 20;
	setp.gt.u32 	%p1, %r46, 1048575;
	@%p1 bra 	$L__BB17_2;
	mul.f64 	%fd12, %fd10, 0d4350000000000000;
	{
	.reg .b32 %temp; 
	mov.b64 	{%temp, %r46}, %fd12;
	}
	{
	.reg .b32 %temp; 
	mov.b64 	{%r45, %temp}, %fd12;
	}
	shr.u32 	%r16, %r46, 20;
	add.s32 	%r47, %r16, -54;
$L__BB17_2:
	add.s32 	%r48, %r47, -1023;
	and.b32  	%r17, %r46, -2146435073;
	or.b32  	%r18, %r17, 1072693248;
	mov.b64 	%fd107, {%r45, %r18};
	setp.lt.u32 	%p2, %r18, 1073127583;
	@%p2 bra 	$L__BB17_4;
	{
	.reg .b32 %temp; 
	mov.b64 	{%r19, %temp}, %fd107;
	}
	{
	.reg .b32 %temp; 
	mov.b64 	{%temp, %r20}, %fd107;
	}
	add.s32 	%r21, %r20, -1048576;
	mov.b64 	%fd107, {%r19, %r21};
	add.s32 	%r48, %r47, -1022;
$L__BB17_4:
	add.f64 	%fd13, %fd107, 0dBFF0000000000000;
	add.f64 	%fd14, %fd107, 0d3FF0000000000000;
	rcp.approx.ftz.f64 	%fd15, %fd14;
	neg.f64 	%fd16, %fd14;
	fma.rn.f64 	%fd17, %fd16, %fd15, 0d3FF0000000000000;
	fma.rn.f64 	%fd18, %fd17, %fd17, %fd17;
	fma.rn.f64 	%fd19, %fd18, %fd15, %fd15;
	mul.f64 	%fd20, %fd13, %fd19;
	fma.rn.f64 	%fd21, %fd13, %fd19, %fd20;
	mul.f64 	%fd22, %fd21, %fd21;
	fma.rn.f64 	%fd23, %fd22, 0d3EB0F5FF7D2CAFE2, 0d3ED0F5D241AD3B5A;
	fma.rn.f64 	%fd24, %fd23, %fd22, 0d3EF3B20A75488A3F;
	fma.rn.f64 	%fd25, %fd24, %fd22, 0d3F1745CDE4FAECD5;
	fma.rn.f64 	%fd26, %fd25, %fd22, 0d3F3C71C7258A578B;
	fma.rn.f64 	%fd27, %fd26, %fd22, 0d3F6249249242B910;
	fma.rn.f64 	%fd28, %fd27, %fd22, 0d3F89999999999DFB;
	sub.f64 	%fd29, %fd13, %fd21;
	add.f64 	%fd30, %fd29, %fd29;
	neg.f64 	%fd31, %fd21;
	fma.rn.f64 	%fd32, %fd31, %fd13, %fd30;
	mul.f64 	%fd33, %fd19, %fd32;
	fma.rn.f64 	%fd34, %fd22, %fd28, 0d3FB5555555555555;
	mov.f64 	%fd35, 0d3FB5555555555555;
	sub.f64 	%fd36, %fd35, %fd34;
	fma.rn.f64 	%fd37, %fd22, %fd28, %fd36;
	add.f64 	%fd38, %fd37, 0dBC46A4CB00B9E7B0;
	add.f64 	%fd39, %fd34, %fd38;
	sub.f64 	%fd40, %fd34, %fd39;
	add.f64 	%fd41, %fd38, %fd40;
	mul.rn.f64 	%fd42, %fd21, %fd21;
	neg.f64 	%fd43, %fd42;
	fma.rn.f64 	%fd44, %fd21, %fd21, %fd43;
	{
	.reg .b32 %temp; 
	mov.b64 	{%r22, %temp}, %fd33;
	}
	{
	.reg .b32 %temp; 
	mov.b64 	{%temp, %r23}, %fd33;
	}
	add.s32 	%r24, %r23, 1048576;
	mov.b64 	%fd45, {%r22, %r24};
	fma.rn.f64 	%fd46, %fd21, %fd45, %fd44;
	mul.rn.f64 	%fd47, %fd42, %fd21;
	neg.f64 	%fd48, %fd47;
	fma.rn.f64 	%fd49, %fd42, %fd21, %fd48;
	fma.rn.f64 	%fd50, %fd42, %fd33, %fd49;
	fma.rn.f64 	%fd51, %fd46, %fd21, %fd50;
	mul.rn.f64 	%fd52, %fd39, %fd47;
	neg.f64 	%fd53, %fd52;
	fma.rn.f64 	%fd54, %fd39, %fd47, %fd53;
	fma.rn.f64 	%fd55, %fd39, %fd51, %fd54;
	fma.rn.f64 	%fd56, %fd41, %fd47, %fd55;
	add.f64 	%fd57, %fd52, %fd56;
	sub.f64 	%fd58, %fd52, %fd57;
	add.f64 	%fd59, %fd56, %fd58;
	add.f64 	%fd60, %fd21, %fd57;
	sub.f64 	%fd61, %fd21, %fd60;
	add.f64 	%fd62, %fd57, %fd61;
	add.f64 	%fd63, %fd59, %fd62;
	add.f64 	%fd64, %fd33, %fd63;
	add.f64 	%fd65, %fd60, %fd64;
	sub.f64 	%fd66, %fd60, %fd65;
	add.f64 	%fd67, %fd64, %fd66;
	xor.b32  	%r25, %r48, -2147483648;
	mov.b32 	%r26, 1127219200;
	mov.b64 	%fd68, {%r25, %r26};
	mov.b32 	%r27, -2147483648;
	mov.b64 	%fd69, {%r27, %r26};
	sub.f64 	%fd70, %fd68, %fd69;
	fma.rn.f64 	%fd71, %fd70, 0d3FE62E42FEFA39EF, %fd65;
	fma.rn.f64 	%fd72, %fd70, 0dBFE62E42FEFA39EF, %fd71;
	sub.f64 	%fd73, %fd72, %fd65;
	sub.f64 	%fd74, %fd67, %fd73;
	fma.rn.f64 	%fd75, %fd70, 0d3C7ABC9E3B39803F, %fd74;
	add.f64 	%fd76, %fd71, %fd75;
	sub.f64 	%fd77, %fd71, %fd76;
	add.f64 	%fd78, %fd75, %fd77;
	{
	.reg .b32 %temp; 
	mov.b64 	{%temp, %r28}, %fd11;
	}
	{
	.reg .b32 %temp; 
	mov.b64 	{%r29, %temp}, %fd11;
	}
	shl.b32 	%r30, %r28, 1;
	setp.gt.u32 	%p3, %r30, -33554433;
	and.b32  	%r31, %r28, -15728641;
	selp.b32 	%r32, %r31, %r28, %p3;
	mov.b64 	%fd79, {%r29, %r32};
	mul.rn.f64 	%fd80, %fd76, %fd79;
	neg.f64 	%fd81, %fd80;
	fma.rn.f64 	%fd82, %fd76, %fd79, %fd81;
	fma.rn.f64 	%fd83, %fd78, %fd79, %fd82;
	add.f64 	%fd4, %fd80, %fd83;
	sub.f64 	%fd84, %fd80, %fd4;
	add.f64 	%fd5, %fd83, %fd84;
	fma.rn.f64 	%fd85, %fd4, 0d3FF71547652B82FE, 0d4338000000000000;
	{
	.reg .b32 %temp; 
	mov.b64 	{%r13, %temp}, %fd85;
	}
	mov.f64 	%fd86, 0dC338000000000000;
	add.rn.f64 	%fd87, %fd85, %fd86;
	fma.rn.f64 	%fd88, %fd87, 0dBFE62E42FEFA39EF, %fd4;
	fma.rn.f64 	%fd89, %fd87, 0dBC7ABC9E3B39803F, %fd88;
	fma.rn.f64 	%fd90, %fd89, 0d3E5ADE1569CE2BDF, 0d3E928AF3FCA213EA;
	fma.rn.f64 	%fd91, %fd90, %fd89, 0d3EC71DEE62401315;
	fma.rn.f64 	%fd92, %fd91, %fd89, 0d3EFA01997C89EB71;
	fma.rn.f64 	%fd93, %fd92, %fd89, 0d3F2A01A014761F65;
	fma.rn.f64 	%fd94, %fd93, %fd89, 0d3F56C16C1852B7AF;
	fma.rn.f64 	%fd95, %fd94, %fd89, 0d3F81111111122322;
	fma.rn.f64 	%fd96, %fd95, %fd89, 0d3FA55555555502A1;
	fma.rn.f64 	%fd97, %fd96, %fd89, 0d3FC5555555555511;
	fma.rn.f64 	%fd98, %fd97, %fd89, 0d3FE000000000000B;
	fma.rn.f64 	%fd99, %fd98, %fd89, 0d3FF0000000000000;
	fma.rn.f64 	%fd100, %fd99, %fd89, 0d3FF0000000000000;
	{
	.reg .b32 %temp; 
	mov.b64 	{%r14, %temp}, %fd100;
	}
	{
	.reg .b32 %temp; 
	mov.b64 	{%temp, %r15}, %fd100;
	}
	shl.b32 	%r33, %r13, 20;
	add.s32 	%r34, %r33, %r15;
	mov.b64 	%fd108, {%r14, %r34};
	{
	.reg .b32 %temp; 
	mov.b64 	{%temp, %r35}, %fd4;
	}
	mov.b32 	%f2, %r35;
	abs.f32 	%f1, %f2;
	setp.lt.f32 	%p4, %f1, 0f4086232B;
	@%p4 bra 	$L__BB17_7;
	setp.lt.f64 	%p5, %fd4, 0d0000000000000000;
	add.f64 	%fd101, %fd4, 0d7FF0000000000000;
	selp.f64 	%fd108, 0d0000000000000000, %fd101, %p5;
	setp.geu.f32 	%p6, %f1, 0f40874800;
	@%p6 bra 	$L__BB17_7;
	shr.u32 	%r36, %r13, 31;
	add.s32 	%r37, %r13, %r36;
	shr.s32 	%r38, %r37, 1;
	shl.b32 	%r39, %r38, 20;
	add.s32 	%r40, %r15, %r39;
	mov.b64 	%fd102, {%r14, %r40};
	sub.s32 	%r41, %r13, %r38;
	shl.b32 	%r42, %r41, 20;
	add.s32 	%r43, %r42, 1072693248;
	mov.b32 	%r44, 0;
	mov.b64 	%fd103, {%r44, %r43};
	mul.f64 	%fd108, %fd103, %fd102;
$L__BB17_7:
	abs.f64 	%fd104, %fd108;
	setp.eq.f64 	%p7, %fd104, 0d7FF0000000000000;
	fma.rn.f64 	%fd105, %fd108, %fd5, %fd108;
	selp.f64 	%fd106, %fd108, %fd105, %p7;
	st.param.f64 	[func_retval0], %fd106;
	ret;

}


// ===== COMPILED SASS (sm_100) =====

	.target	sm_100

	.elftype	@"ET_EXEC"


//--------------------- .note.nv.tkinfo           --------------------------
	.section	.note.nv.tkinfo,"",@"SHT_NOTE"
	.sectionflags	@"SHF_NOTE_NV_TKINFO"
	.tkinfo
        /*0018*/ 	.word	0x00000002
        /*0030*/ 	.string	""
        /*0030*/ 	.string	"ptxas"
        /*0030*/ 	.string	"Cuda compilation tools, release 13.0, V13.0.88"
        /*0030*/ 	.string	"Build cuda_13.0.r13.0/compiler.36424714_0"
        /*0030*/ 	.string	"-arch sm_100 -m 64 "



//--------------------- .note.nv.cuinfo           --------------------------
	.section	.note.nv.cuinfo,"",@"SHT_NOTE"
	.sectionflags	@"SHF_NOTE_NV_CUINFO"
        /*0018*/ 	.short	0x0002
        /*001a*/ 	.short	0x0064
        /*001c*/ 	.short	0x0082
	.zero		2


//--------------------- .nv.info                  --------------------------
	.section	.nv.info,"",@"SHT_CUDA_INFO"
	.align	4


	//----- nvinfo : EIATTR_REGCOUNT
	.align		4
        /*0000*/ 	.byte	0x04, 0x2f
        /*0002*/ 	.short	(.L_3 - .L_2)
	.align		4
.L_2:
        /*0004*/ 	.word	index@(_Z25euclideanDifferenceKernelPhS_mS_mmPmPd)
        /*0008*/ 	.word	0x00000028


	//----- nvinfo : EIATTR_FRAME_SIZE
	.align		4
.L_3:
        /*000c*/ 	.byte	0x04, 0x11
        /*000e*/ 	.short	(.L_5 - .L_4)
	.align		4
.L_4:
        /*0010*/ 	.word	index@($_Z25euclideanDifferenceKernelPhS_mS_mmPmPd$__internal_accurate_pow)
        /*0014*/ 	.word	0x00000000


	//----- nvinfo : EIATTR_FRAME_SIZE
	.align		4
.L_5:
        /*0018*/ 	.byte	0x04, 0x11
        /*001a*/ 	.short	(.L_7 - .L_6)
	.align		4
.L_6:
        /*001c*/ 	.word	index@($__internal_6_$__cuda_sm20_rem_u64)
        /*0020*/ 	.word	0x00000000


	//----- nvinfo : EIATTR_FRAME_SIZE
	.align		4
.L_7:
        /*0024*/ 	.byte	0x04, 0x11
        /*0026*/ 	.short	(.L_9 - .L_8)
	.align		4
.L_8:
        /*0028*/ 	.word	index@($__internal_5_$__cuda_sm20_dsqrt_rn_f64_mediumpath_v1)
        /*002c*/ 	.word	0x00000000


	//----- nvinfo : EIATTR_FRAME_SIZE
	.align		4
.L_9:
        /*0030*/ 	.byte	0x04, 0x11
        /*0032*/ 	.short	(.L_11 - .L_10)
	.align		4
.L_10:
        /*0034*/ 	.word	index@($__internal_4_$__cuda_sm20_div_u64)
        /*0038*/ 	.word	0x00000000


	//----- nvinfo : EIATTR_FRAME_SIZE
	.align		4
.L_11:
        /*003c*/ 	.byte	0x04, 0x11
        /*003e*/ 	.short	(.L_13 - .L_12)
	.align		4
.L_12:
        /*0040*/ 	.word	index@(_Z25euclideanDifferenceKernelPhS_mS_mmPmPd)
        /*0044*/ 	.word	0x00000000


	//----- nvinfo : EIATTR_REGCOUNT
	.align		4
.L_13:
        /*0048*/ 	.byte	0x04, 0x2f
        /*004a*/ 	.short	(.L_15 - .L_14)
	.align		4
.L_14:
        /*004c*/ 	.word	index@(_Z25CIEDE2000DifferenceKernelPhS_mS_mmPmPd)
        /*0050*/ 	.word	0x00000030


	//----- nvinfo : EIATTR_FRAME_SIZE
	.align		4
.L_15:
        /*0054*/ 	.byte	0x04, 0x11
        /*0056*/ 	.short	(.L_17 - .L_16)
	.align		4
.L_16:
        /*0058*/ 	.word	index@($_Z25CIEDE2000DifferenceKernelPhS_mS_mmPmPd$__internal_trig_reduction_slowpathd)
        /*005c*/ 	.word	0x00000028


	//----- nvinfo : EIATTR_FRAME_SIZE
	.align		4
.L_17:
        /*0060*/ 	.byte	0x04, 0x11
        /*0062*/ 	.short	(.L_19 - .L_18)
	.align		4
.L_18:
        /*0064*/ 	.word	index@($_Z25CIEDE2000DifferenceKernelPhS_mS_mmPmPd$__internal_accurate_pow)
        /*0068*/ 	.word	0x00000028


	//----- nvinfo : EIATTR_FRAME_SIZE
	.align		4
.L_19:
        /*006c*/ 	.byte	0x04, 0x11
        /*006e*/ 	.short	(.L_21 - .L_20)
	.align		4
.L_20:
        /*0070*/ 	.word	index@($__internal_3_$__cuda_sm20_rem_u64)
        /*0074*/ 	.word	0x00000028


	//----- nvinfo : EIATTR_FRAME_SIZE
	.align		4
.L_21:
        /*0078*/ 	.byte	0x04, 0x11
        /*007a*/ 	.short	(.L_23 - .L_22)
	.align		4
.L_22:
        /*007c*/ 	.word	index@($__internal_2_$__cuda_sm20_dsqrt_rn_f64_mediumpath_v1)
        /*0080*/ 	.word	0x00000028


	//----- nvinfo : EIATTR_FRAME_SIZE
	.align		4
.L_23:
        /*0084*/ 	.byte	0x04, 0x11
        /*0086*/ 	.short	(.L_25 - .L_24)
	.align		4
.L_24:
        /*0088*/ 	.word	index@($__internal_1_$__cuda_sm20_div_u64)
        /*008c*/ 	.word	0x00000028


	//----- nvinfo : EIATTR_FRAME_SIZE
	.align		4
.L_25:
        /*0090*/ 	.byte	0x04, 0x11
        /*0092*/ 	.short	(.L_27 - .L_26)
	.align		4
.L_26:
        /*0094*/ 	.word	index@($__internal_0_$__cuda_sm20_div_rn_f64_full)
        /*0098*/ 	.word	0x00000028


	//----- nvinfo : EIATTR_FRAME_SIZE
	.align		4
.L_27:
        /*009c*/ 	.byte	0x04, 0x11
        /*009e*/ 	.short	(.L_29 - .L_28)
	.align		4
.L_28:
        /*00a0*/ 	.word	index@(_Z25CIEDE2000DifferenceKernelPhS_mS_mmPmPd)
        /*00a4*/ 	.word	0x00000028


	//----- nvinfo : EIATTR_REGCOUNT
	.align		4
.L_29:
        /*00a8*/ 	.byte	0x04, 0x2f
        /*00aa*/ 	.short	(.L_31 - .L_30)
	.align		4
.L_30:
        /*00ac*/ 	.word	index@(_Z6reduceILm2048EEvPdS0_mm)
        /*00b0*/ 	.word	0x00000018


	//----- nvinfo : EIATTR_FRAME_SIZE
	.align		4
.L_31:
        /*00b4*/ 	.byte	0x04, 0x11
        /*00b6*/ 	.short	(.L_33 - .L_32)
	.align		4
.L_32:
        /*00b8*/ 	.word	index@(_Z6reduceILm2048EEvPdS0_mm)
        /*00bc*/ 	.word	0x00000000


	//----- nvinfo : EIATTR_REGCOUNT
	.align		4
.L_33:
        /*00c0*/ 	.byte	0x04, 0x2f
        /*00c2*/ 	.short	(.L_35 - .L_34)
	.align		4
.L_34:
        /*00c4*/ 	.word	index@(_Z6reduceILm1024EEvPdS0_mm)
        /*00c8*/ 	.word	0x00000018


	//----- nvinfo : EIATTR_FRAME_SIZE
	.align		4
.L_35:
        /*00cc*/ 	.byte	0x04, 0x11
        /*00ce*/ 	.short	(.L_37 - .L_36)
	.align		4
.L_36:
        /*00d0*/ 	.word	index@(_Z6reduceILm1024EEvPdS0_mm)
        /*00d4*/ 	.word	0x00000000


	//----- nvinfo : EIATTR_REGCOUNT
	.align		4
.L_37:
        /*00d8*/ 	.byte	0x04, 0x2f
        /*00da*/ 	.short	(.L_39 - .L_38)
	.align		4
.L_38:
        /*00dc*/ 	.word	index@(_Z6reduceILm512EEvPdS0_mm)
        /*00e0*/ 	.word	0x00000018


	//----- nvinfo : EIATTR_FRAME_SIZE
	.align		4
.L_39:
        /*00e4*/ 	.byte	0x04, 0x11
        /*00e6*/ 	.short	(.L_41 - .L_40)
	.align		4
.L_40:
        /*00e8*/ 	.word	index@(_Z6reduceILm512EEvPdS0_mm)
        /*00ec*/ 	.word	0x00000000


	//----- nvinfo : EIATTR_REGCOUNT
	.align		4
.L_41:
        /*00f0*/ 	.byte	0x04, 0x2f
        /*00f2*/ 	.short	(.L_43 - .L_42)
	.align		4
.L_42:
        /*00f4*/ 	.word	index@(_Z6reduceILm256EEvPdS0_mm)
        /*00f8*/ 	.word	0x0000001c


	//----- nvinfo : EIATTR_FRAME_SIZE
	.align		4
.L_43:
        /*00fc*/ 	.byte	0x04, 0x11
        /*00fe*/ 	.short	(.L_45 - .L_44)
	.align		4
.L_44:
        /*0100*/ 	.word	index@(_Z6reduceILm256EEvPdS0_mm)
        /*0104*/ 	.word	0x00000000


	//----- nvinfo : EIATTR_REGCOUNT
	.align		4
.L_45:
        /*0108*/ 	.byte	0x04, 0x2f
        /*010a*/ 	.short	(.L_47 - .L_46)
	.align		4
.L_46:
        /*010c*/ 	.word	index@(_Z6reduceILm128EEvPdS0_mm)
        /*0110*/ 	.word	0x0000001c


	//----- nvinfo : EIATTR_FRAME_SIZE
	.align		4
.L_47:
        /*0114*/ 	.byte	0x04, 0x11
        /*0116*/ 	.short	(.L_49 - .L_48)
	.align		4
.L_48:
        /*0118*/ 	.word	index@(_Z6reduceILm128EEvPdS0_mm)
        /*011c*/ 	.word	0x00000000


	//----- nvinfo : EIATTR_REGCOUNT
	.align		4
.L_49:
        /*0120*/ 	.byte	0x04, 0x2f
        /*0122*/ 	.short	(.L_51 - .L_50)
	.align		4
.L_50:
        /*0124*/ 	.word	index@(_Z6reduceILm64EEvPdS0_mm)
        /*0128*/ 	.word	0x0000001c


	//----- nvinfo : EIATTR_FRAME_SIZE
	.align		4
.L_51:
        /*012c*/ 	.byte	0x04, 0x11
        /*012e*/ 	.short	(.L_53 - .L_52)
	.align		4
.L_52:
        /*0130*/ 	.word	index@(_Z6reduceILm64EEvPdS0_mm)
        /*0134*/ 	.word	0x00000000


	//----- nvinfo : EIATTR_REGCOUNT
	.align		4
.L_53:
        /*0138*/ 	.byte	0x04, 0x2f
        /*013a*/ 	.short	(.L_55 - .L_54)
	.align		4
.L_54:
        /*013c*/ 	.word	index@(_Z6reduceILm32EEvPdS0_mm)
        /*0140*/ 	.word	0x0000001c


	//----- nvinfo : EIATTR_FRAME_SIZE
	.align		4
.L_55:
        /*0144*/ 	.byte	0x04, 0x11
        /*0146*/ 	.short	(.L_57 - .L_56)
	.align		4
.L_56:
        /*0148*/ 	.word	index@(_Z6reduceILm32EEvPdS0_mm)
        /*014c*/ 	.word	0x00000000


	//----- nvinfo : EIATTR_REGCOUNT
	.align		4
.L_57:
        /*0150*/ 	.byte	0x04, 0x2f
        /*0152*/ 	.short	(.L_59 - .L_58)
	.align		4
.L_58:
        /*0154*/ 	.word	index@(_Z6reduceILm16EEvPdS0_mm)
        /*0158*/ 	.word	0x0000001c


	//----- nvinfo : EIATTR_FRAME_SIZE
	.align		4
.L_59:
        /*015c*/ 	.byte	0x04, 0x11
        /*015e*/ 	.short	(.L_61 - .L_60)
	.align		4
.L_60:
        /*0160*/ 	.word	index@(_Z6reduceILm16EEvPdS0_mm)
        /*0164*/ 	.word	0x00000000


	//----- nvinfo : EIATTR_REGCOUNT
	.align		4
.L_61:
        /*0168*/ 	.byte	0x04, 0x2f
        /*016a*/ 	.short	(.L_63 - .L_62)
	.align		4
.L_62:
        /*016c*/ 	.word	index@(_Z6reduceILm8EEvPdS0_mm)
        /*0170*/ 	.word	0x0000001c


	//----- nvinfo : EIATTR_FRAME_SIZE
	.align		4
.L_63:
        /*0174*/ 	.byte	0x04, 0x11
        /*0176*/ 	.short	(.L_65 - .L_64)
	.align		4
.L_64:
        /*0178*/ 	.word	index@(_Z6reduceILm8EEvPdS0_mm)
        /*017c*/ 	.word	0x00000000


	//----- nvinfo : EIATTR_REGCOUNT
	.align		4
.L_65:
        /*0180*/ 	.byte	0x04, 0x2f
        /*0182*/ 	.short	(.L_67 - .L_66)
	.align		4
.L_66:
        /*0184*/ 	.word	index@(_Z6reduceILm4EEvPdS0_mm)
        /*0188*/ 	.word	0x0000001c


	//----- nvinfo : EIATTR_FRAME_SIZE
	.align		4
.L_67:
        /*018c*/ 	.byte	0x04, 0x11
        /*018e*/ 	.short	(.L_69 - .L_68)
	.align		4
.L_68:
        /*0190*/ 	.word	index@(_Z6reduceILm4EEvPdS0_mm)
        /*0194*/ 	.word	0x00000000


	//----- nvinfo : EIATTR_REGCOUNT
	.align		4
.L_69:
        /*0198*/ 	.byte	0x04, 0x2f
        /*019a*/ 	.short	(.L_71 - .L_70)
	.align		4
.L_70:
        /*019c*/ 	.word	index@(_Z6reduceILm2EEvPdS0_mm)
        /*01a0*/ 	.word	0x0000001c


	//----- nvinfo : EIATTR_FRAME_SIZE
	.align		4
.L_71:
        /*01a4*/ 	.byte	0x04, 0x11
        /*01a6*/ 	.short	(.L_73 - .L_72)
	.align		4
.L_72:
        /*01a8*/ 	.word	index@(_Z6reduceILm2EEvPdS0_mm)
        /*01ac*/ 	.word	0x00000000


	//----- nvinfo : EIATTR_REGCOUNT
	.align		4
.L_73:
        /*01b0*/ 	.byte	0x04, 0x2f
        /*01b2*/ 	.short	(.L_75 - .L_74)
	.align		4
.L_74:
        /*01b4*/ 	.word	index@(_Z6reduceILm1EEvPdS0_mm)
        /*01b8*/ 	.word	0x00000016


	//----- nvinfo : EIATTR_FRAME_SIZE
	.align		4
.L_75:
        /*01bc*/ 	.byte	0x04, 0x11
        /*01be*/ 	.short	(.L_77 - .L_76)
	.align		4
.L_76:
        /*01c0*/ 	.word	index@(_Z6reduceILm1EEvPdS0_mm)
        /*01c4*/ 	.word	0x00000000


	//----- nvinfo : EIATTR_REGCOUNT
	.align		4
.L_77:
        /*01c8*/ 	.byte	0x04, 0x2f
        /*01ca*/ 	.short	(.L_79 - .L_78)
	.align		4
.L_78:
        /*01cc*/ 	.word	index@(_Z16addRepeatsKernelPdPmm)
        /*01d0*/ 	.word	0x0000000e


	//----- nvinfo : EIATTR_FRAME_SIZE
	.align		4
.L_79:
        /*01d4*/ 	.byte	0x04, 0x11
        /*01d6*/ 	.short	(.L_81 - .L_80)
	.align		4
.L_80:
        /*01d8*/ 	.word	index@(_Z16addRepeatsKernelPdPmm)
        /*01dc*/ 	.word	0x00000000


	//----- nvinfo : EIATTR_REGCOUNT
	.align		4
.L_81:
        /*01e0*/ 	.byte	0x04, 0x2f
        /*01e2*/ 	.short	(.L_83 - .L_82)
	.align		4
.L_82:
        /*01e4*/ 	.word	index@(_Z16findLowestKernelPdPmS_m)
        /*01e8*/ 	.word	0x0000001e


	//----- nvinfo : EIATTR_FRAME_SIZE
	.align		4
.L_83:
        /*01ec*/ 	.byte	0x04, 0x11
        /*01ee*/ 	.short	(.L_85 - .L_84)
	.align		4
.L_84:
        /*01f0*/ 	.word	index@(_Z16findLowestKernelPdPmS_m)
        /*01f4*/ 	.word	0x00000000


	//----- nvinfo : EIATTR_MIN_STACK_SIZE
	.align		4
.L_85:
        /*01f8*/ 	.byte	0x04, 0x12
        /*01fa*/ 	.short	(.L_87 - .L_86)
	.align		4
.L_86:
        /*01fc*/ 	.word	index@(_Z16findLowestKernelPdPmS_m)
        /*0200*/ 	.word	0x00000000


	//----- nvinfo : EIATTR_MIN_STACK_SIZE
	.align		4
.L_87:
        /*0204*/ 	.byte	0x04, 0x12
        /*0206*/ 	.short	(.L_89 - .L_88)
	.align		4
.L_88:
        /*0208*/ 	.word	index@(_Z16addRepeatsKernelPdPmm)
        /*020c*/ 	.word	0x00000000


	//----- nvinfo : EIATTR_MIN_STACK_SIZE
	.align		4
.L_89:
        /*0210*/ 	.byte	0x04, 0x12
        /*0212*/ 	.short	(.L_91 - .L_90)
	.align		4
.L_90:
        /*0214*/ 	.word	index@(_Z6reduceILm1EEvPdS0_mm)
        /*0218*/ 	.word	0x00000000


	//----- nvinfo : EIATTR_MIN_STACK_SIZE
	.align		4
.L_91:
        /*021c*/ 	.byte	0x04, 0x12
        /*021e*/ 	.short	(.L_93 - .L_92)
	.align		4
.L_92:
        /*0220*/ 	.word	index@(_Z6reduceILm2EEvPdS0_mm)
        /*0224*/ 	.word	0x00000000


	//----- nvinfo : EIATTR_MIN_STACK_SIZE
	.align		4
.L_93:
        /*0228*/ 	.byte	0x04, 0x12
        /*022a*/ 	.short	(.L_95 - .L_94)
	.align		4
.L_94:
        /*022c*/ 	.word	index@(_Z6reduceILm4EEvPdS0_mm)
        /*0230*/ 	.word	0x00000000


	//----- nvinfo : EIATTR_MIN_STACK_SIZE
	.align		4
.L_95:
        /*0234*/ 	.byte	0x04, 0x12
        /*0236*/ 	.short	(.L_97 - .L_96)
	.align		4
.L_96:
        /*0238*/ 	.word	index@(_Z6reduceILm8EEvPdS0_mm)
        /*023c*/ 	.word	0x00000000


	//----- nvinfo : EIATTR_MIN_STACK_SIZE
	.align		4
.L_97:
        /*0240*/ 	.byte	0x04, 0x12
        /*0242*/ 	.short	(.L_99 - .L_98)
	.align		4
.L_98:
        /*0244*/ 	.word	index@(_Z6reduceILm16EEvPdS0_mm)
        /*0248*/ 	.word	0x00000000


	//----- nvinfo : EIATTR_MIN_STACK_SIZE
	.align		4
.L_99:
        /*024c*/ 	.byte	0x04, 0x12
        /*024e*/ 	.short	(.L_101 - .L_100)
	.align		4
.L_100:
        /*0250*/ 	.word	index@(_Z6reduceILm32EEvPdS0_mm)
        /*0254*/ 	.word	0x00000000


	//----- nvinfo : EIATTR_MIN_STACK_SIZE
	.align		4
.L_101:
        /*0258*/ 	.byte	0x04, 0x12
        /*025a*/ 	.short	(.L_103 - .L_102)
	.align		4
.L_102:
        /*025c*/ 	.word	index@(_Z6reduceILm64EEvPdS0_mm)
        /*0260*/ 	.word	0x00000000


	//----- nvinfo : EIATTR_MIN_STACK_SIZE
	.align		4
.L_103:
        /*0264*/ 	.byte	0x04, 0x12
        /*0266*/ 	.short	(.L_105 - .L_104)
	.align		4
.L_104:
        /*0268*/ 	.word	index@(_Z6reduceILm128EEvPdS0_mm)
        /*026c*/ 	.word	0x00000000


	//----- nvinfo : EIATTR_MIN_STACK_SIZE
	.align		4
.L_105:
        /*0270*/ 	.byte	0x04, 0x12
        /*0272*/ 	.short	(.L_107 - .L_106)
	.align		4
.L_106:
        /*0274*/ 	.word	index@(_Z6reduceILm256EEvPdS0_mm)
        /*0278*/ 	.word	0x00000000


	//----- nvinfo : EIATTR_MIN_STACK_SIZE
	.align		4
.L_107:
        /*027c*/ 	.byte	0x04, 0x12
        /*027e*/ 	.short	(.L_109 - .L_108)
	.align		4
.L_108:
        /*0280*/ 	.word	index@(_Z6reduceILm512EEvPdS0_mm)
        /*0284*/ 	.word	0x00000000


	//----- nvinfo : EIATTR_MIN_STACK_SIZE
	.align		4
.L_109:
        /*0288*/ 	.byte	0x04, 0x12
        /*028a*/ 	.short	(.L_111 - .L_110)
	.align		4
.L_110:
        /*028c*/ 	.word	index@(_Z6reduceILm1024EEvPdS0_mm)
        /*0290*/ 	.word	0x00000000


	//----- nvinfo : EIATTR_MIN_STACK_SIZE
	.align		4
.L_111:
        /*0294*/ 	.byte	0x04, 0x12
        /*0296*/ 	.short	(.L_113 - .L_112)
	.align		4
.L_112:
        /*0298*/ 	.word	index@(_Z6reduceILm2048EEvPdS0_mm)
        /*029c*/ 	.word	0x00000000


	//----- nvinfo : EIATTR_MIN_STACK_SIZE
	.align		4
.L_113:
        /*02a0*/ 	.byte	0x04, 0x12
        /*02a2*/ 	.short	(.L_115 - .L_114)
	.align		4
.L_114:
        /*02a4*/ 	.word	index@(_Z25CIEDE2000DifferenceKernelPhS_mS_mmPmPd)
        /*02a8*/ 	.word	0x00000028


	//----- nvinfo : EIATTR_MIN_STACK_SIZE
	.align		4
.L_115:
        /*02ac*/ 	.byte	0x04, 0x12
        /*02ae*/ 	.short	(.L_117 - .L_116)
	.align		4
.L_116:
        /*02b0*/ 	.word	index@(_Z25euclideanDifferenceKernelPhS_mS_mmPmPd)
        /*02b4*/ 	.word	0x00000000
.L_117:


//--------------------- .nv.compat                --------------------------
	.section	.nv.compat,"",@"SHT_CUDA_COMPAT_INFO"
	.align	4
        /*0000*/ 	.byte	0x02, 0x09, 0x00, 0x00, 0x02, 0x02, 0x01, 0x00, 0x02, 0x05, 0x05, 0x00, 0x03, 0x07, 0x01, 0x01
        /*0010*/ 	.byte	0x02, 0x03, 0x00, 0x00, 0x02, 0x06, 0x01, 0x00, 0x04, 0x0b, 0x08, 0x00, 0x01, 0x00, 0x00, 0x00
        /*0020*/ 	.byte	0x00, 0x00, 0x00, 0x00


//--------------------- .nv.info._Z16findLowestKernelPdPmS_m --------------------------
	.section	.nv.info._Z16findLowestKernelPdPmS_m,"",@"SHT_CUDA_INFO"
	.sectionflags	@""
	.align	4


	//----- nvinfo : EIATTR_CUDA_API_VERSION
	.align		4
        /*0000*/ 	.byte	0x04, 0x37
        /*0002*/ 	.short	(.L_119 - .L_118)
.L_118:
        /*0004*/ 	.word	0x00000082


	//----- nvinfo : EIATTR_KPARAM_INFO
	.align		4
.L_119:
        /*0008*/ 	.byte	0x04, 0x17
        /*000a*/ 	.short	(.L_121 - .L_120)
.L_120:
        /*000c*/ 	.word	0x00000000
        /*0010*/ 	.short	0x0003
        /*0012*/ 	.short	0x0018
        /*0014*/ 	.byte	0x00, 0xf0, 0x21, 0x00


	//----- nvinfo : EIATTR_KPARAM_INFO
	.align		4
.L_121:
        /*0018*/ 	.byte	0x04, 0x17
        /*001a*/ 	.short	(.L_123 - .L_122)
.L_122:
        /*001c*/ 	.word	0x00000000
        /*0020*/ 	.short	0x0002
        /*0022*/ 	.short	0x0010
        /*0024*/ 	.byte	0x00, 0xf5, 0x21, 0x00


	//----- nvinfo : EIATTR_KPARAM_INFO
	.align		4
.L_123:
        /*0028*/ 	.byte	0x04, 0x17
        /*002a*/ 	.short	(.L_125 - .L_124)
.L_124:
        /*002c*/ 	.word	0x00000000
        /*0030*/ 	.short	0x0001
        /*0032*/ 	.short	0x0008
        /*0034*/ 	.byte	0x00, 0xf5, 0x21, 0x00


	//----- nvinfo : EIATTR_KPARAM_INFO
	.align		4
.L_125:
        /*0038*/ 	.byte	0x04, 0x17
        /*003a*/ 	.short	(.L_127 - .L_126)
.L_126:
        /*003c*/ 	.word	0x00000000
        /*0040*/ 	.short	0x0000
        /*0042*/ 	.short	0x0000
        /*0044*/ 	.byte	0x00, 0xf5, 0x21, 0x00


	//----- nvinfo : EIATTR_SPARSE_MMA_MASK
	.align		4
.L_127:
        /*0048*/ 	.byte	0x03, 0x50
        /*004a*/ 	.short	0x0000


	//----- nvinfo : EIATTR_MAXREG_COUNT
	.align		4
        /*004c*/ 	.byte	0x03, 0x1b
        /*004e*/ 	.short	0x00ff


	//----- nvinfo : EIATTR_MERCURY_ISA_VERSION
	.align		4
        /*0050*/ 	.byte	0x03, 0x5f
        /*0052*/ 	.short	0x0101


	//----- nvinfo : EIATTR_VRC_CTA_INIT_COUNT
	.align		4
        /*0054*/ 	.byte	0x02, 0x4a
	.zero		1
	.zero		1


	//----- nvinfo : EIATTR_EXIT_INSTR_OFFSETS
	.align		4
        /*0058*/ 	.byte	0x04, 0x1c
        /*005a*/ 	.short	(.L_129 - .L_128)


	//   ....[0]....
.L_128:
        /*005c*/ 	.word	0x00000040


	//   ....[1]....
        /*0060*/ 	.word	0x00000a40


	//   ....[2]....
        /*0064*/ 	.word	0x00000f10


	//   ....[3]....
        /*0068*/ 	.word	0x000011e0


	//   ....[4]....
        /*006c*/ 	.word	0x00001360


	//----- nvinfo : EIATTR_CBANK_PARAM_SIZE
	.align		4
.L_129:
        /*0070*/ 	.byte	0x03, 0x19
        /*0072*/ 	.short	0x0020


	//----- nvinfo : EIATTR_PARAM_CBANK
	.align		4
        /*0074*/ 	.byte	0x04, 0x0a
        /*0076*/ 	.short	(.L_131 - .L_130)
	.align		4
.L_130:
        /*0078*/ 	.word	index@(.nv.constant0._Z16findLowestKernelPdPmS_m)
        /*007c*/ 	.short	0x0380
        /*007e*/ 	.short	0x0020


	//----- nvinfo : EIATTR_SW_WAR
	.align		4
.L_131:
        /*0080*/ 	.byte	0x04, 0x36
        /*0082*/ 	.short	(.L_133 - .L_132)
.L_132:
        /*0084*/ 	.word	0x00000008
.L_133:


//--------------------- .nv.info._Z16addRepeatsKernelPdPmm --------------------------
	.section	.nv.info._Z16addRepeatsKernelPdPmm,"",@"SHT_CUDA_INFO"
	.sectionflags	@""
	.align	4


	//----- nvinfo : EIATTR_CUDA_API_VERSION
	.align		4
        /*0000*/ 	.byte	0x04, 0x37
        /*0002*/ 	.short	(.L_135 - .L_134)
.L_134:
        /*0004*/ 	.word	0x00000082


	//----- nvinfo : EIATTR_KPARAM_INFO
	.align		4
.L_135:
        /*0008*/ 	.byte	0x04, 0x17
        /*000a*/ 	.short	(.L_137 - .L_136)
.L_136:
        /*000c*/ 	.word	0x00000000
        /*0010*/ 	.short	0x0002
        /*0012*/ 	.short	0x0010
        /*0014*/ 	.byte	0x00, 0xf0, 0x21, 0x00


	//----- nvinfo : EIATTR_KPARAM_INFO
	.align		4
.L_137:
        /*0018*/ 	.byte	0x04, 0x17
        /*001a*/ 	.short	(.L_139 - .L_138)
.L_138:
        /*001c*/ 	.word	0x00000000
        /*0020*/ 	.short	0x0001
        /*0022*/ 	.short	0x0008
        /*0024*/ 	.byte	0x00, 0xf5, 0x21, 0x00


	//----- nvinfo : EIATTR_KPARAM_INFO
	.align		4
.L_139:
        /*0028*/ 	.byte	0x04, 0x17
        /*002a*/ 	.short	(.L_141 - .L_140)
.L_140:
        /*002c*/ 	.word	0x00000000
        /*0030*/ 	.short	0x0000
        /*0032*/ 	.short	0x0000
        /*0034*/ 	.byte	0x00, 0xf5, 0x21, 0x00


	//----- nvinfo : EIATTR_SPARSE_MMA_MASK
	.align		4
.L_141:
        /*0038*/ 	.byte	0x03, 0x50
        /*003a*/ 	.short	0x0000


	//----- nvinfo : EIATTR_MAXREG_COUNT
	.align		4
        /*003c*/ 	.byte	0x03, 0x1b
        /*003e*/ 	.short	0x00ff


	//----- nvinfo : EIATTR_MERCURY_ISA_VERSION
	.align		4
        /*0040*/ 	.byte	0x03, 0x5f
        /*0042*/ 	.short	0x0101


	//----- nvinfo : EIATTR_VRC_CTA_INIT_COUNT
	.align		4
        /*0044*/ 	.byte	0x02, 0x4a
	.zero		1
	.zero		1


	//----- nvinfo : EIATTR_EXIT_INSTR_OFFSETS
	.align		4
        /*0048*/ 	.byte	0x04, 0x1c
        /*004a*/ 	.short	(.L_143 - .L_142)


	//   ....[0]....
.L_142:
        /*004c*/ 	.word	0x000000a0


	//   ....[1]....
        /*0050*/ 	.word	0x000001e0


	//----- nvinfo : EIATTR_CRS_STACK_SIZE
	.align		4
.L_143:
        /*0054*/ 	.byte	0x04, 0x1e
        /*0056*/ 	.short	(.L_145 - .L_144)
.L_144:
        /*0058*/ 	.word	0x00000000


	//----- nvinfo : EIATTR_CBANK_PARAM_SIZE
	.align		4
.L_145:
        /*005c*/ 	.byte	0x03, 0x19
        /*005e*/ 	.short	0x0018


	//----- nvinfo : EIATTR_PARAM_CBANK
	.align		4
        /*0060*/ 	.byte	0x04, 0x0a
        /*0062*/ 	.short	(.L_147 - .L_146)
	.align		4
.L_146:
        /*0064*/ 	.word	index@(.nv.constant0._Z16addRepeatsKernelPdPmm)
        /*0068*/ 	.short	0x0380
        /*006a*/ 	.short	0x0018


	//----- nvinfo : EIATTR_SW_WAR
	.align		4
.L_147:
        /*006c*/ 	.byte	0x04, 0x36
        /*006e*/ 	.short	(.L_149 - .L_148)
.L_148:
        /*0070*/ 	.word	0x00000008
.L_149:


//--------------------- .nv.info._Z6reduceILm1EEvPdS0_mm --------------------------
	.section	.nv.info._Z6reduceILm1EEvPdS0_mm,"",@"SHT_CUDA_INFO"
	.sectionflags	@""
	.align	4


	//----- nvinfo : EIATTR_CUDA_API_VERSION
	.align		4
        /*0000*/ 	.byte	0x04, 0x37
        /*0002*/ 	.short	(.L_151 - .L_150)
.L_150:
        /*0004*/ 	.word	0x00000082


	//----- nvinfo : EIATTR_KPARAM_INFO
	.align		4
.L_151:
        /*0008*/ 	.byte	0x04, 0x17
        /*000a*/ 	.short	(.L_153 - .L_152)
.L_152:
        /*000c*/ 	.word	0x00000000
        /*0010*/ 	.short	0x0003
        /*0012*/ 	.short	0x0018
        /*0014*/ 	.byte	0x00, 0xf0, 0x21, 0x00


	//----- nvinfo : EIATTR_KPARAM_INFO
	.align		4
.L_153:
        /*0018*/ 	.byte	0x04, 0x17
        /*001a*/ 	.short	(.L_155 - .L_154)
.L_154:
        /*001c*/ 	.word	0x00000000
        /*0020*/ 	.short	0x0002
        /*0022*/ 	.short	0x0010
        /*0024*/ 	.byte	0x00, 0xf0, 0x21, 0x00


	//----- nvinfo : EIATTR_KPARAM_INFO
	.align		4
.L_155:
        /*0028*/ 	.byte	0x04, 0x17
        /*002a*/ 	.short	(.L_157 - .L_156)
.L_156:
        /*002c*/ 	.word	0x00000000
        /*0030*/ 	.short	0x0001
        /*0032*/ 	.short	0x0008
        /*0034*/ 	.byte	0x00, 0xf5, 0x21, 0x00


	//----- nvinfo : EIATTR_KPARAM_INFO
	.align		4
.L_157:
        /*0038*/ 	.byte	0x04, 0x17
        /*003a*/ 	.short	(.L_159 - .L_158)
.L_158:
        /*003c*/ 	.word	0x00000000
        /*0040*/ 	.short	0x0000
        /*0042*/ 	.short	0x0000
        /*0044*/ 	.byte	0x00, 0xf5, 0x21, 0x00


	//----- nvinfo : EIATTR_SPARSE_MMA_MASK
	.align		4
.L_159:
        /*0048*/ 	.byte	0x03, 0x50
        /*004a*/ 	.short	0x0000


	//----- nvinfo : EIATTR_MAXREG_COUNT
	.align		4
        /*004c*/ 	.byte	0x03, 0x1b
        /*004e*/ 	.short	0x00ff


	//----- nvinfo : EIATTR_NUM_BARRIERS
	.align		4
        /*0050*/ 	.byte	0x02, 0x4c
        /*0052*/ 	.byte	0x01
	.zero		1


	//----- nvinfo : EIATTR_MERCURY_ISA_VERSION
	.align		4
        /*0054*/ 	.byte	0x03, 0x5f
        /*0056*/ 	.short	0x0101


	//----- nvinfo : EIATTR_VRC_CTA_INIT_COUNT
	.align		4
        /*0058*/ 	.byte	0x02, 0x4a
	.zero		1
	.zero		1


	//----- nvinfo : EIATTR_EXIT_INSTR_OFFSETS
	.align		4
        /*005c*/ 	.byte	0x04, 0x1c
        /*005e*/ 	.short	(.L_161 - .L_160)


	//   ....[0]....
.L_160:
        /*0060*/ 	.word	0x00000040


	//   ....[1]....
        /*0064*/ 	.word	0x000004d0


	//----- nvinfo : EIATTR_CRS_STACK_SIZE
	.align		4
.L_161:
        /*0068*/ 	.byte	0x04, 0x1e
        /*006a*/ 	.short	(.L_163 - .L_162)
.L_162:
        /*006c*/ 	.word	0x00000000


	//----- nvinfo : EIATTR_CBANK_PARAM_SIZE
	.align		4
.L_163:
        /*0070*/ 	.byte	0x03, 0x19
        /*0072*/ 	.short	0x0020


	//----- nvinfo : EIATTR_PARAM_CBANK
	.align		4
        /*0074*/ 	.byte	0x04, 0x0a
        /*0076*/ 	.short	(.L_165 - .L_164)
	.align		4
.L_164:
        /*0078*/ 	.word	index@(.nv.constant0._Z6reduceILm1EEvPdS0_mm)
        /*007c*/ 	.short	0x0380
        /*007e*/ 	.short	0x0020


	//----- nvinfo : EIATTR_SW_WAR
	.align		4
.L_165:
        /*0080*/ 	.byte	0x04, 0x36
        /*0082*/ 	.short	(.L_167 - .L_166)
.L_166:
        /*0084*/ 	.word	0x00000008
.L_167:


//--------------------- .nv.info._Z6reduceILm2EEvPdS0_mm --------------------------
	.section	.nv.info._Z6reduceILm2EEvPdS0_mm,"",@"SHT_CUDA_INFO"
	.sectionflags	@""
	.align	4


	//----- nvinfo : EIATTR_CUDA_API_VERSION
	.align		4
        /*0000*/ 	.byte	0x04, 0x37
        /*0002*/ 	.short	(.L_169 - .L_168)
.L_168:
        /*0004*/ 	.word	0x00000082


	//----- nvinfo : EIATTR_KPARAM_INFO
	.align		4
.L_169:
        /*0008*/ 	.byte	0x04, 0x17
        /*000a*/ 	.short	(.L_171 - .L_170)
.L_170:
        /*000c*/ 	.word	0x00000000
        /*0010*/ 	.short	0x0003
        /*0012*/ 	.short	0x0018
        /*0014*/ 	.byte	0x00, 0xf0, 0x21, 0x00


	//----- nvinfo : EIATTR_KPARAM_INFO
	.align		4
.L_171:
        /*0018*/ 	.byte	0x04, 0x17
        /*001a*/ 	.short	(.L_173 - .L_172)
.L_172:
        /*001c*/ 	.word	0x00000000
        /*0020*/ 	.short	0x0002
        /*0022*/ 	.short	0x0010
        /*0024*/ 	.byte	0x00, 0xf0, 0x21, 0x00


	//----- nvinfo : EIATTR_KPARAM_INFO
	.align		4
.L_173:
        /*0028*/ 	.byte	0x04, 0x17
        /*002a*/ 	.short	(.L_175 - .L_174)
.L_174:
        /*002c*/ 	.word	0x00000000
        /*0030*/ 	.short	0x0001
        /*0032*/ 	.short	0x0008
        /*0034*/ 	.byte	0x00, 0xf5, 0x21, 0x00


	//----- nvinfo : EIATTR_KPARAM_INFO
	.align		4
.L_175:
        /*0038*/ 	.byte	0x04, 0x17
        /*003a*/ 	.short	(.L_177 - .L_176)
.L_176:
        /*003c*/ 	.word	0x00000000
        /*0040*/ 	.short	0x0000
        /*0042*/ 	.short	0x0000
        /*0044*/ 	.byte	0x00, 0xf5, 0x21, 0x00


	//----- nvinfo : EIATTR_SPARSE_MMA_MASK
	.align		4
.L_177:
        /*0048*/ 	.byte	0x03, 0x50
        /*004a*/ 	.short	0x0000


	//----- nvinfo : EIATTR_MAXREG_COUNT
	.align		4
        /*004c*/ 	.byte	0x03, 0x1b
        /*004e*/ 	.short	0x00ff


	//----- nvinfo : EIATTR_NUM_BARRIERS
	.align		4
        /*0050*/ 	.byte	0x02, 0x4c
        /*0052*/ 	.byte	0x01
	.zero		1


	//----- nvinfo : EIATTR_MERCURY_ISA_VERSION
	.align		4
        /*0054*/ 	.byte	0x03, 0x5f
        /*0056*/ 	.short	0x0101


	//----- nvinfo : EIATTR_VRC_CTA_INIT_COUNT
	.align		4
        /*0058*/ 	.byte	0x02, 0x4a
	.zero		1
	.zero		1


	//----- nvinfo : EIATTR_EXIT_INSTR_OFFSETS
	.align		4
        /*005c*/ 	.byte	0x04, 0x1c
        /*005e*/ 	.short	(.L_179 - .L_178)


	//   ....[0]....
.L_178:
        /*0060*/ 	.word	0x00000040


	//   ....[1]....
        /*0064*/ 	.word	0x00000590


	//----- nvinfo : EIATTR_CRS_STACK_SIZE
	.align		4
.L_179:
        /*0068*/ 	.byte	0x04, 0x1e
        /*006a*/ 	.short	(.L_181 - .L_180)
.L_180:
        /*006c*/ 	.word	0x00000000


	//----- nvinfo : EIATTR_CBANK_PARAM_SIZE
	.align		4
.L_181:
        /*0070*/ 	.byte	0x03, 0x19
        /*0072*/ 	.short	0x0020


	//----- nvinfo : EIATTR_PARAM_CBANK
	.align		4
        /*0074*/ 	.byte	0x04, 0x0a
        /*0076*/ 	.short	(.L_183 - .L_182)
	.align		4
.L_182:
        /*0078*/ 	.word	index@(.nv.constant0._Z6reduceILm2EEvPdS0_mm)
        /*007c*/ 	.short	0x0380
        /*007e*/ 	.short	0x0020


	//----- nvinfo : EIATTR_SW_WAR
	.align		4
.L_183:
        /*0080*/ 	.byte	0x04, 0x36
        /*0082*/ 	.short	(.L_185 - .L_184)
.L_184:
        /*0084*/ 	.word	0x00000008
.L_185:


//--------------------- .nv.info._Z6reduceILm4EEvPdS0_mm --------------------------
	.section	.nv.info._Z6reduceILm4EEvPdS0_mm,"",@"SHT_CUDA_INFO"
	.sectionflags	@""
	.align	4


	//----- nvinfo : EIATTR_CUDA_API_VERSION
	.align		4
        /*0000*/ 	.byte	0x04, 0x37
        /*0002*/ 	.short	(.L_187 - .L_186)
.L_186:
        /*0004*/ 	.word	0x00000082


	//----- nvinfo : EIATTR_KPARAM_INFO
	.align		4
.L_187:
        /*0008*/ 	.byte	0x04, 0x17
        /*000a*/ 	.short	(.L_189 - .L_188)
.L_188:
        /*000c*/ 	.word	0x00000000
        /*0010*/ 	.short	0x0003
        /*0012*/ 	.short	0x0018
        /*0014*/ 	.byte	0x00, 0xf0, 0x21, 0x00


	//----- nvinfo : EIATTR_KPARAM_INFO
	.align		4
.L_189:
        /*0018*/ 	.byte	0x04, 0x17
        /*001a*/ 	.short	(.L_191 - .L_190)
.L_190:
        /*001c*/ 	.word	0x00000000
        /*0020*/ 	.short	0x0002
        /*0022*/ 	.short	0x0010
        /*0024*/ 	.byte	0x00, 0xf0, 0x21, 0x00


	//----- nvinfo : EIATTR_KPARAM_INFO
	.align		4
.L_191:
        /*0028*/ 	.byte	0x04, 0x17
        /*002a*/ 	.short	(.L_193 - .L_192)
.L_192:
        /*002c*/ 	.word	0x00000000
        /*0030*/ 	.short	0x0001
        /*0032*/ 	.short	0x0008
        /*0034*/ 	.byte	0x00, 0xf5, 0x21, 0x00


	//----- nvinfo : EIATTR_KPARAM_INFO
	.align		4
.L_193:
        /*0038*/ 	.byte	0x04, 0x17
        /*003a*/ 	.short	(.L_195 - .L_194)
.L_194:
        /*003c*/ 	.word	0x00000000
        /*0040*/ 	.short	0x0000
        /*0042*/ 	.short	0x0000
        /*0044*/ 	.byte	0x00, 0xf5, 0x21, 0x00


	//----- nvinfo : EIATTR_SPARSE_MMA_MASK
	.align		4
.L_195:
        /*0048*/ 	.byte	0x03, 0x50
        /*004a*/ 	.short	0x0000


	//----- nvinfo : EIATTR_MAXREG_COUNT
	.align		4
        /*004c*/ 	.byte	0x03, 0x1b
        /*004e*/ 	.short	0x00ff


	//----- nvinfo : EIATTR_NUM_BARRIERS
	.align		4
        /*0050*/ 	.byte	0x02, 0x4c
        /*0052*/ 	.byte	0x01
	.zero		1


	//----- nvinfo : EIATTR_MERCURY_ISA_VERSION
	.align		4
        /*0054*/ 	.byte	0x03, 0x5f
        /*0056*/ 	.short	0x0101


	//----- nvinfo : EIATTR_VRC_CTA_INIT_COUNT
	.align		4
        /*0058*/ 	.byte	0x02, 0x4a
	.zero		1
	.zero		1


	//----- nvinfo : EIATTR_EXIT_INSTR_OFFSETS
	.align		4
        /*005c*/ 	.byte	0x04, 0x1c
        /*005e*/ 	.short	(.L_197 - .L_196)


	//   ....[0]....
.L_196:
        /*0060*/ 	.word	0x00000040


	//   ....[1]....
        /*0064*/ 	.word	0x000005c0


	//----- nvinfo : EIATTR_CRS_STACK_SIZE
	.align		4
.L_197:
        /*0068*/ 	.byte	0x04, 0x1e
        /*006a*/ 	.short	(.L_199 - .L_198)
.L_198:
        /*006c*/ 	.word	0x00000000


	//----- nvinfo : EIATTR_CBANK_PARAM_SIZE
	.align		4
.L_199:
        /*0070*/ 	.byte	0x03, 0x19
        /*0072*/ 	.short	0x0020


	//----- nvinfo : EIATTR_PARAM_CBANK
	.align		4
        /*0074*/ 	.byte	0x04, 0x0a
        /*0076*/ 	.short	(.L_201 - .L_200)
	.align		4
.L_200:
        /*0078*/ 	.word	index@(.nv.constant0._Z6reduceILm4EEvPdS0_mm)
        /*007c*/ 	.short	0x0380
        /*007e*/ 	.short	0x0020


	//----- nvinfo : EIATTR_SW_WAR
	.align		4
.L_201:
        /*0080*/ 	.byte	0x04, 0x36
        /*0082*/ 	.short	(.L_203 - .L_202)
.L_202:
        /*0084*/ 	.word	0x00000008
.L_203:


//--------------------- .nv.info._Z6reduceILm8EEvPdS0_mm --------------------------
	.section	.nv.info._Z6reduceILm8EEvPdS0_mm,"",@"SHT_CUDA_INFO"
	.sectionflags	@""
	.align	4


	//----- nvinfo : EIATTR_CUDA_API_VERSION
	.align		4
        /*0000*/ 	.byte	0x04, 0x37
        /*0002*/ 	.short	(.L_205 - .L_204)
.L_204:
        /*0004*/ 	.word	0x00000082


	//----- nvinfo : EIATTR_KPARAM_INFO
	.align		4
.L_205:
        /*0008*/ 	.byte	0x04, 0x17
        /*000a*/ 	.short	(.L_207 - .L_206)
.L_206:
        /*000c*/ 	.word	0x00000000
        /*0010*/ 	.short	0x0003
        /*0012*/ 	.short	0x0018
        /*0014*/ 	.byte	0x00, 0xf0, 0x21, 0x00


	//----- nvinfo : EIATTR_KPARAM_INFO
	.align		4
.L_207:
        /*0018*/ 	.byte	0x04, 0x17
        /*001a*/ 	.short	(.L_209 - .L_208)
.L_208:
        /*001c*/ 	.word	0x00000000
        /*0020*/ 	.short	0x0002
        /*0022*/ 	.short	0x0010
        /*0024*/ 	.byte	0x00, 0xf0, 0x21, 0x00


	//----- nvinfo : EIATTR_KPARAM_INFO
	.align		4
.L_209:
        /*0028*/ 	.byte	0x04, 0x17
        /*002a*/ 	.short	(.L_211 - .L_210)
.L_210:
        /*002c*/ 	.word	0x00000000
        /*0030*/ 	.short	0x0001
        /*0032*/ 	.short	0x0008
        /*0034*/ 	.byte	0x00, 0xf5, 0x21, 0x00


	//----- nvinfo : EIATTR_KPARAM_INFO
	.align		4
.L_211:
        /*0038*/ 	.byte	0x04, 0x17
        /*003a*/ 	.short	(.L_213 - .L_212)
.L_212:
        /*003c*/ 	.word	0x00000000
        /*0040*/ 	.short	0x0000
        /*0042*/ 	.short	0x0000
        /*0044*/ 	.byte	0x00, 0xf5, 0x21, 0x00


	//----- nvinfo : EIATTR_SPARSE_MMA_MASK
	.align		4
.L_213:
        /*0048*/ 	.byte	0x03, 0x50
        /*004a*/ 	.short	0x0000


	//----- nvinfo : EIATTR_MAXREG_COUNT
	.align		4
        /*004c*/ 	.byte	0x03, 0x1b
        /*004e*/ 	.short	0x00ff


	//----- nvinfo : EIATTR_NUM_BARRIERS
	.align		4
        /*0050*/ 	.byte	0x02, 0x4c
        /*0052*/ 	.byte	0x01
	.zero		1


	//----- nvinfo : EIATTR_MERCURY_ISA_VERSION
	.align		4
        /*0054*/ 	.byte	0x03, 0x5f
        /*0056*/ 	.short	0x0101


	//----- nvinfo : EIATTR_VRC_CTA_INIT_COUNT
	.align		4
        /*0058*/ 	.byte	0x02, 0x4a
	.zero		1
	.zero		1


	//----- nvinfo : EIATTR_EXIT_INSTR_OFFSETS
	.align		4
        /*005c*/ 	.byte	0x04, 0x1c
        /*005e*/ 	.short	(.L_215 - .L_214)


	//   ....[0]....
.L_214:
        /*0060*/ 	.word	0x00000040


	//   ....[1]....
        /*0064*/ 	.word	0x00000600


	//----- nvinfo : EIATTR_CRS_STACK_SIZE
	.align		4
.L_215:
        /*0068*/ 	.byte	0x04, 0x1e
        /*006a*/ 	.short	(.L_217 - .L_216)
.L_216:
        /*006c*/ 	.word	0x00000000


	//----- nvinfo : EIATTR_CBANK_PARAM_SIZE
	.align		4
.L_217:
        /*0070*/ 	.byte	0x03, 0x19
        /*0072*/ 	.short	0x0020


	//----- nvinfo : EIATTR_PARAM_CBANK
	.align		4
        /*0074*/ 	.byte	0x04, 0x0a
        /*0076*/ 	.short	(.L_219 - .L_218)
	.align		4
.L_218:
        /*0078*/ 	.word	index@(.nv.constant0._Z6reduceILm8EEvPdS0_mm)
        /*007c*/ 	.short	0x0380
        /*007e*/ 	.short	0x0020


	//----- nvinfo : EIATTR_SW_WAR
	.align		4
.L_219:
        /*0080*/ 	.byte	0x04, 0x36
        /*0082*/ 	.short	(.L_221 - .L_220)
.L_220:
        /*0084*/ 	.word	0x00000008
.L_221:


//--------------------- .nv.info._Z6reduceILm16EEvPdS0_mm --------------------------
	.section	.nv.info._Z6reduceILm16EEvPdS0_mm,"",@"SHT_CUDA_INFO"
	.sectionflags	@""
	.align	4


	//----- nvinfo : EIATTR_CUDA_API_VERSION
	.align		4
        /*0000*/ 	.byte	0x04, 0x37
        /*0002*/ 	.short	(.L_223 - .L_222)
.L_222:
        /*0004*/ 	.word	0x00000082


	//----- nvinfo : EIATTR_KPARAM_INFO
	.align		4
.L_223:
        /*0008*/ 	.byte	0x04, 0x17
        /*000a*/ 	.short	(.L_225 - .L_224)
.L_224:
        /*000c*/ 	.word	0x00000000
        /*0010*/ 	.short	0x0003
        /*0012*/ 	.short	0x0018
        /*0014*/ 	.byte	0x00, 0xf0, 0x21, 0x00


	//----- nvinfo : EIATTR_KPARAM_INFO
	.align		4
.L_225:
        /*0018*/ 	.byte	0x04, 0x17
        /*001a*/ 	.short	(.L_227 - .L_226)
.L_226:
        /*001c*/ 	.word	0x00000000
        /*0020*/ 	.short	0x0002
        /*0022*/ 	.short	0x0010
        /*0024*/ 	.byte	0x00, 0xf0, 0x21, 0x00


	//----- nvinfo : EIATTR_KPARAM_INFO
	.align		4
.L_227:
        /*0028*/ 	.byte	0x04, 0x17
        /*002a*/ 	.short	(.L_229 - .L_228)
.L_228:
        /*002c*/ 	.word	0x00000000
        /*0030*/ 	.short	0x0001
        /*0032*/ 	.short	0x0008
        /*0034*/ 	.byte	0x00, 0xf5, 0x21, 0x00


	//----- nvinfo : EIATTR_KPARAM_INFO
	.align		4
.L_229:
        /*0038*/ 	.byte	0x04, 0x17
        /*003a*/ 	.short	(.L_231 - .L_230)
.L_230:
        /*003c*/ 	.word	0x00000000
        /*0040*/ 	.short	0x0000
        /*0042*/ 	.short	0x0000
        /*0044*/ 	.byte	0x00, 0xf5, 0x21, 0x00


	//----- nvinfo : EIATTR_SPARSE_MMA_MASK
	.align		4
.L_231:
        /*0048*/ 	.byte	0x03, 0x50
        /*004a*/ 	.short	0x0000


	//----- nvinfo : EIATTR_MAXREG_COUNT
	.align		4
        /*004c*/ 	.byte	0x03, 0x1b
        /*004e*/ 	.short	0x00ff


	//----- nvinfo : EIATTR_NUM_BARRIERS
	.align		4
        /*0050*/ 	.byte	0x02, 0x4c
        /*0052*/ 	.byte	0x01
	.zero		1


	//----- nvinfo : EIATTR_MERCURY_ISA_VERSION
	.align		4
        /*0054*/ 	.byte	0x03, 0x5f
        /*0056*/ 	.short	0x0101


	//----- nvinfo : EIATTR_VRC_CTA_INIT_COUNT
	.align		4
        /*0058*/ 	.byte	0x02, 0x4a
	.zero		1
	.zero		1


	//----- nvinfo : EIATTR_EXIT_INSTR_OFFSETS
	.align		4
        /*005c*/ 	.byte	0x04, 0x1c
        /*005e*/ 	.short	(.L_233 - .L_232)


	//   ....[0]....
.L_232:
        /*0060*/ 	.word	0x00000040


	//   ....[1]....
        /*0064*/ 	.word	0x00000640


	//----- nvinfo : EIATTR_CRS_STACK_SIZE
	.align		4
.L_233:
        /*0068*/ 	.byte	0x04, 0x1e
        /*006a*/ 	.short	(.L_235 - .L_234)
.L_234:
        /*006c*/ 	.word	0x00000000


	//----- nvinfo : EIATTR_CBANK_PARAM_SIZE
	.align		4
.L_235:
        /*0070*/ 	.byte	0x03, 0x19
        /*0072*/ 	.short	0x0020


	//----- nvinfo : EIATTR_PARAM_CBANK
	.align		4
        /*0074*/ 	.byte	0x04, 0x0a
        /*0076*/ 	.short	(.L_237 - .L_236)
	.align		4
.L_236:
        /*0078*/ 	.word	index@(.nv.constant0._Z6reduceILm16EEvPdS0_mm)
        /*007c*/ 	.short	0x0380
        /*007e*/ 	.short	0x0020


	//----- nvinfo : EIATTR_SW_WAR
	.align		4
.L_237:
        /*0080*/ 	.byte	0x04, 0x36
        /*0082*/ 	.short	(.L_239 - .L_238)
.L_238:
        /*0084*/ 	.word	0x00000008
.L_239:


//--------------------- .nv.info._Z6reduceILm32EEvPdS0_mm --------------------------
	.section	.nv.info._Z6reduceILm32EEvPdS0_mm,"",@"SHT_CUDA_INFO"
	.sectionflags	@""
	.align	4


	//----- nvinfo : EIATTR_CUDA_API_VERSION
	.align		4
        /*0000*/ 	.byte	0x04, 0x37
        /*0002*/ 	.short	(.L_241 - .L_240)
.L_240:
        /*0004*/ 	.word	0x00000082


	//----- nvinfo : EIATTR_KPARAM_INFO
	.align		4
.L_241:
        /*0008*/ 	.byte	0x04, 0x17
        /*000a*/ 	.short	(.L_243 - .L_242)
.L_242:
        /*000c*/ 	.word	0x00000000
        /*0010*/ 	.short	0x0003
        /*0012*/ 	.short	0x0018
        /*0014*/ 	.byte	0x00, 0xf0, 0x21, 0x00


	//----- nvinfo : EIATTR_KPARAM_INFO
	.align		4
.L_243:
        /*0018*/ 	.byte	0x04, 0x17
        /*001a*/ 	.short	(.L_245 - .L_244)
.L_244:
        /*001c*/ 	.word	0x00000000
        /*0020*/ 	.short	0x0002
        /*0022*/ 	.short	0x0010
        /*0024*/ 	.byte	0x00, 0xf0, 0x21, 0x00


	//----- nvinfo : EIATTR_KPARAM_INFO
	.align		4
.L_245:
        /*0028*/ 	.byte	0x04, 0x17
        /*002a*/ 	.short	(.L_247 - .L_246)
.L_246:
        /*002c*/ 	.word	0x00000000
        /*0030*/ 	.short	0x0001
        /*0032*/ 	.short	0x0008
        /*0034*/ 	.byte	0x00, 0xf5, 0x21, 0x00


	//----- nvinfo : EIATTR_KPARAM_INFO
	.align		4
.L_247:
        /*0038*/ 	.byte	0x04, 0x17
        /*003a*/ 	.short	(.L_249 - .L_248)
.L_248:
        /*003c*/ 	.word	0x00000000
        /*0040*/ 	.short	0x0000
        /*0042*/ 	.short	0x0000
        /*0044*/ 	.byte	0x00, 0xf5, 0x21, 0x00


	//----- nvinfo : EIATTR_SPARSE_MMA_MASK
	.align		4
.L_249:
        /*0048*/ 	.byte	0x03, 0x50
        /*004a*/ 	.short	0x0000


	//----- nvinfo : EIATTR_MAXREG_COUNT
	.align		4
        /*004c*/ 	.byte	0x03, 0x1b
        /*004e*/ 	.short	0x00ff


	//----- nvinfo : EIATTR_NUM_BARRIERS
	.align		4
        /*0050*/ 	.byte	0x02, 0x4c
        /*0052*/ 	.byte	0x01
	.zero		1


	//----- nvinfo : EIATTR_MERCURY_ISA_VERSION
	.align		4
        /*0054*/ 	.byte	0x03, 0x5f
        /*0056*/ 	.short	0x0101


	//----- nvinfo : EIATTR_VRC_CTA_INIT_COUNT
	.align		4
        /*0058*/ 	.byte	0x02, 0x4a
	.zero		1
	.zero		1


	//----- nvinfo : EIATTR_EXIT_INSTR_OFFSETS
	.align		4
        /*005c*/ 	.byte	0x04, 0x1c
        /*005e*/ 	.short	(.L_251 - .L_250)


	//   ....[0]....
.L_250:
        /*0060*/ 	.word	0x00000040


	//   ....[1]....
        /*0064*/ 	.word	0x00000680


	//----- nvinfo : EIATTR_CRS_STACK_SIZE
	.align		4
.L_251:
        /*0068*/ 	.byte	0x04, 0x1e
        /*006a*/ 	.short	(.L_253 - .L_252)
.L_252:
        /*006c*/ 	.word	0x00000000


	//----- nvinfo : EIATTR_CBANK_PARAM_SIZE
	.align		4
.L_253:
        /*0070*/ 	.byte	0x03, 0x19
        /*0072*/ 	.short	0x0020


	//----- nvinfo : EIATTR_PARAM_CBANK
	.align		4
        /*0074*/ 	.byte	0x04, 0x0a
        /*0076*/ 	.short	(.L_255 - .L_254)
	.align		4
.L_254:
        /*0078*/ 	.word	index@(.nv.constant0._Z6reduceILm32EEvPdS0_mm)
        /*007c*/ 	.short	0x0380
        /*007e*/ 	.short	0x0020


	//----- nvinfo : EIATTR_SW_WAR
	.align		4
.L_255:
        /*0080*/ 	.byte	0x04, 0x36
        /*0082*/ 	.short	(.L_257 - .L_256)
.L_256:
        /*0084*/ 	.word	0x00000008
.L_257:


//--------------------- .nv.info._Z6reduceILm64EEvPdS0_mm --------------------------
	.section	.nv.info._Z6reduceILm64EEvPdS0_mm,"",@"SHT_CUDA_INFO"
	.sectionflags	@""
	.align	4


	//----- nvinfo : EIATTR_CUDA_API_VERSION
	.align		4
        /*0000*/ 	.byte	0x04, 0x37
        /*0002*/ 	.short	(.L_259 - .L_258)
.L_258:
        /*0004*/ 	.word	0x00000082


	//----- nvinfo : EIATTR_KPARAM_INFO
	.align		4
.L_259:
        /*0008*/ 	.byte	0x04, 0x17
        /*000a*/ 	.short	(.L_261 - .L_260)
.L_260:
        /*000c*/ 	.word	0x00000000
        /*0010*/ 	.short	0x0003
        /*0012*/ 	.short	0x0018
        /*0014*/ 	.byte	0x00, 0xf0, 0x21, 0x00


	//----- nvinfo : EIATTR_KPARAM_INFO
	.align		4
.L_261:
        /*0018*/ 	.byte	0x04, 0x17
        /*001a*/ 	.short	(.L_263 - .L_262)
.L_262:
        /*001c*/ 	.word	0x00000000
        /*0020*/ 	.short	0x0002
        /*0022*/ 	.short	0x0010
        /*0024*/ 	.byte	0x00, 0xf0, 0x21, 0x00


	//----- nvinfo : EIATTR_KPARAM_INFO
	.align		4
.L_263:
        /*0028*/ 	.byte	0x04, 0x17
        /*002a*/ 	.short	(.L_265 - .L_264)
.L_264:
        /*002c*/ 	.word	0x00000000
        /*0030*/ 	.short	0x0001
        /*0032*/ 	.short	0x0008
        /*0034*/ 	.byte	0x00, 0xf5, 0x21, 0x00


	//----- nvinfo : EIATTR_KPARAM_INFO
	.align		4
.L_265:
        /*0038*/ 	.byte	0x04, 0x17
        /*003a*/ 	.short	(.L_267 - .L_266)
.L_266:
        /*003c*/ 	.word	0x00000000
        /*0040*/ 	.short	0x0000
        /*0042*/ 	.short	0x0000
        /*0044*/ 	.byte	0x00, 0xf5, 0x21, 0x00


	//----- nvinfo : EIATTR_SPARSE_MMA_MASK
	.align		4
.L_267:
        /*0048*/ 	.byte	0x03, 0x50
        /*004a*/ 	.short	0x0000


	//----- nvinfo : EIATTR_MAXREG_COUNT
	.align		4
        /*004c*/ 	.byte	0x03, 0x1b
        /*004e*/ 	.short	0x00ff


	//----- nvinfo : EIATTR_NUM_BARRIERS
	.align		4
        /*0050*/ 	.byte	0x02, 0x4c
        /*0052*/ 	.byte	0x01
	.zero		1


	//----- nvinfo : EIATTR_MERCURY_ISA_VERSION
	.align		4
        /*0054*/ 	.byte	0x03, 0x5f
        /*0056*/ 	.short	0x0101


	//----- nvinfo : EIATTR_VRC_CTA_INIT_COUNT
	.align		4
        /*0058*/ 	.byte	0x02, 0x4a
	.zero		1
	.zero		1


	//----- nvinfo : EIATTR_EXIT_INSTR_OFFSETS
	.align		4
        /*005c*/ 	.byte	0x04, 0x1c
        /*005e*/ 	.short	(.L_269 - .L_268)


	//   ....[0]....
.L_268:
        /*0060*/ 	.word	0x00000040


	//   ....[1]....
        /*0064*/ 	.word	0x000006c0


	//----- nvinfo : EIATTR_CRS_STACK_SIZE
	.align		4
.L_269:
        /*0068*/ 	.byte	0x04, 0x1e
        /*006a*/ 	.short	(.L_271 - .L_270)
.L_270:
        /*006c*/ 	.word	0x00000000


	//----- nvinfo : EIATTR_CBANK_PARAM_SIZE
	.align		4
.L_271:
        /*0070*/ 	.byte	0x03, 0x19
        /*0072*/ 	.short	0x0020


	//----- nvinfo : EIATTR_PARAM_CBANK
	.align		4
        /*0074*/ 	.byte	0x04, 0x0a
        /*0076*/ 	.short	(.L_273 - .L_272)
	.align		4
.L_272:
        /*0078*/ 	.word	index@(.nv.constant0._Z6reduceILm64EEvPdS0_mm)
        /*007c*/ 	.short	0x0380
        /*007e*/ 	.short	0x0020


	//----- nvinfo : EIATTR_SW_WAR
	.align		4
.L_273:
        /*0080*/ 	.byte	0x04, 0x36
        /*0082*/ 	.short	(.L_275 - .L_274)
.L_274:
        /*0084*/ 	.word	0x00000008
.L_275:


//--------------------- .nv.info._Z6reduceILm128EEvPdS0_mm --------------------------
	.section	.nv.info._Z6reduceILm128EEvPdS0_mm,"",@"SHT_CUDA_INFO"
	.sectionflags	@""
	.align	4


	//----- nvinfo : EIATTR_CUDA_API_VERSION
	.align		4
        /*0000*/ 	.byte	0x04, 0x37
        /*0002*/ 	.short	(.L_277 - .L_276)
.L_276:
        /*0004*/ 	.word	0x00000082


	//----- nvinfo : EIATTR_KPARAM_INFO
	.align		4
.L_277:
        /*0008*/ 	.byte	0x04, 0x17
        /*000a*/ 	.short	(.L_279 - .L_278)
.L_278:
        /*000c*/ 	.word	0x00000000
        /*0010*/ 	.short	0x0003
        /*0012*/ 	.short	0x0018
        /*0014*/ 	.byte	0x00, 0xf0, 0x21, 0x00


	//----- nvinfo : EIATTR_KPARAM_INFO
	.align		4
.L_279:
        /*0018*/ 	.byte	0x04, 0x17
        /*001a*/ 	.short	(.L_281 - .L_280)
.L_280:
        /*001c*/ 	.word	0x00000000
        /*0020*/ 	.short	0x0002
        /*0022*/ 	.short	0x0010
        /*0024*/ 	.byte	0x00, 0xf0, 0x21, 0x00


	//----- nvinfo : EIATTR_KPARAM_INFO
	.align		4
.L_281:
        /*0028*/ 	.byte	0x04, 0x17
        /*002a*/ 	.short	(.L_283 - .L_282)
.L_282:
        /*002c*/ 	.word	0x00000000
        /*0030*/ 	.short	0x0001
        /*0032*/ 	.short	0x0008
        /*0034*/ 	.byte	0x00, 0xf5, 0x21, 0x00


	//----- nvinfo : EIATTR_KPARAM_INFO
	.align		4
.L_283:
        /*0038*/ 	.byte	0x04, 0x17
        /*003a*/ 	.short	(.L_285 - .L_284)
.L_284:
        /*003c*/ 	.word	0x00000000
        /*0040*/ 	.short	0x0000
        /*0042*/ 	.short	0x0000
        /*0044*/ 	.byte	0x00, 0xf5, 0x21, 0x00


	//----- nvinfo : EIATTR_SPARSE_MMA_MASK
	.align		4
.L_285:
        /*0048*/ 	.byte	0x03, 0x50
        /*004a*/ 	.short	0x0000


	//----- nvinfo : EIATTR_MAXREG_COUNT
	.align		4
        /*004c*/ 	.byte	0x03, 0x1b
        /*004e*/ 	.short	0x00ff


	//----- nvinfo : EIATTR_NUM_BARRIERS
	.align		4
        /*0050*/ 	.byte	0x02, 0x4c
        /*0052*/ 	.byte	0x01
	.zero		1


	//----- nvinfo : EIATTR_MERCURY_ISA_VERSION
	.align		4
        /*0054*/ 	.byte	0x03, 0x5f
        /*0056*/ 	.short	0x0101


	//----- nvinfo : EIATTR_VRC_CTA_INIT_COUNT
	.align		4
        /*0058*/ 	.byte	0x02, 0x4a
	.zero		1
	.zero		1


	//----- nvinfo : EIATTR_EXIT_INSTR_OFFSETS
	.align		4
        /*005c*/ 	.byte	0x04, 0x1c
        /*005e*/ 	.short	(.L_287 - .L_286)


	//   ....[0]....
.L_286:
        /*0060*/ 	.word	0x00000040


	//   ....[1]....
        /*0064*/ 	.word	0x00000720


	//----- nvinfo : EIATTR_CRS_STACK_SIZE
	.align		4
.L_287:
        /*0068*/ 	.byte	0x04, 0x1e
        /*006a*/ 	.short	(.L_289 - .L_288)
.L_288:
        /*006c*/ 	.word	0x00000000


	//----- nvinfo : EIATTR_CBANK_PARAM_SIZE
	.align		4
.L_289:
        /*0070*/ 	.byte	0x03, 0x19
        /*0072*/ 	.short	0x0020


	//----- nvinfo : EIATTR_PARAM_CBANK
	.align		4
        /*0074*/ 	.byte	0x04, 0x0a
        /*0076*/ 	.short	(.L_291 - .L_290)
	.align		4
.L_290:
        /*0078*/ 	.word	index@(.nv.constant0._Z6reduceILm128EEvPdS0_mm)
        /*007c*/ 	.short	0x0380
        /*007e*/ 	.short	0x0020


	//----- nvinfo : EIATTR_SW_WAR
	.align		4
.L_291:
        /*0080*/ 	.byte	0x04, 0x36
        /*0082*/ 	.short	(.L_293 - .L_292)
.L_292:
        /*0084*/ 	.word	0x00000008
.L_293:


//--------------------- .nv.info._Z6reduceILm256EEvPdS0_mm --------------------------
	.section	.nv.info._Z6reduceILm256EEvPdS0_mm,"",@"SHT_CUDA_INFO"
	.sectionflags	@""
	.align	4


	//----- nvinfo : EIATTR_CUDA_API_VERSION
	.align		4
        /*0000*/ 	.byte	0x04, 0x37
        /*0002*/ 	.short	(.L_295 - .L_294)
.L_294:
        /*0004*/ 	.word	0x00000082


	//----- nvinfo : EIATTR_KPARAM_INFO
	.align		4
.L_295:
        /*0008*/ 	.byte	0x04, 0x17
        /*000a*/ 	.short	(.L_297 - .L_296)
.L_296:
        /*000c*/ 	.word	0x00000000
        /*0010*/ 	.short	0x0003
        /*0012*/ 	.short	0x0018
        /*0014*/ 	.byte	0x00, 0xf0, 0x21, 0x00


	//----- nvinfo : EIATTR_KPARAM_INFO
	.align		4
.L_297:
        /*0018*/ 	.byte	0x04, 0x17
        /*001a*/ 	.short	(.L_299 - .L_298)
.L_298:
        /*001c*/ 	.word	0x00000000
        /*0020*/ 	.short	0x0002
        /*0022*/ 	.short	0x0010
        /*0024*/ 	.byte	0x00, 0xf0, 0x21, 0x00


	//----- nvinfo : EIATTR_KPARAM_INFO
	.align		4
.L_299:
        /*0028*/ 	.byte	0x04, 0x17
        /*002a*/ 	.short	(.L_301 - .L_300)
.L_300:
        /*002c*/ 	.word	0x00000000
        /*0030*/ 	.short	0x0001
        /*0032*/ 	.short	0x0008
        /*0034*/ 	.byte	0x00, 0xf5, 0x21, 0x00


	//----- nvinfo : EIATTR_KPARAM_INFO
	.align		4
.L_301:
        /*0038*/ 	.byte	0x04, 0x17
        /*003a*/ 	.short	(.L_303 - .L_302)
.L_302:
        /*003c*/ 	.word	0x00000000
        /*0040*/ 	.short	0x0000
        /*0042*/ 	.short	0x0000
        /*0044*/ 	.byte	0x00, 0xf5, 0x21, 0x00


	//----- nvinfo : EIATTR_SPARSE_MMA_MASK
	.align		4
.L_303:
        /*0048*/ 	.byte	0x03, 0x50
        /*004a*/ 	.short	0x0000


	//----- nvinfo : EIATTR_MAXREG_COUNT
	.align		4
        /*004c*/ 	.byte	0x03, 0x1b
        /*004e*/ 	.short	0x00ff


	//----- nvinfo : EIATTR_NUM_BARRIERS
	.align		4
        /*0050*/ 	.byte	0x02, 0x4c
        /*0052*/ 	.byte	0x01
	.zero		1


	//----- nvinfo : EIATTR_MERCURY_ISA_VERSION
	.align		4
        /*0054*/ 	.byte	0x03, 0x5f
        /*0056*/ 	.short	0x0101


	//----- nvinfo : EIATTR_VRC_CTA_INIT_COUNT
	.align		4
        /*0058*/ 	.byte	0x02, 0x4a
	.zero		1
	.zero		1


	//----- nvinfo : EIATTR_EXIT_INSTR_OFFSETS
	.align		4
        /*005c*/ 	.byte	0x04, 0x1c
        /*005e*/ 	.short	(.L_305 - .L_304)


	//   ....[0]....
.L_304:
        /*0060*/ 	.word	0x00000040


	//   ....[1]....
        /*0064*/ 	.word	0x00000780


	//----- nvinfo : EIATTR_CRS_STACK_SIZE
	.align		4
.L_305:
        /*0068*/ 	.byte	0x04, 0x1e
        /*006a*/ 	.short	(.L_307 - .L_306)
.L_306:
        /*006c*/ 	.word	0x00000000


	//----- nvinfo : EIATTR_CBANK_PARAM_SIZE
	.align		4
.L_307:
        /*0070*/ 	.byte	0x03, 0x19
        /*0072*/ 	.short	0x0020


	//----- nvinfo : EIATTR_PARAM_CBANK
	.align		4
        /*0074*/ 	.byte	0x04, 0x0a
        /*0076*/ 	.short	(.L_309 - .L_308)
	.align		4
.L_308:
        /*0078*/ 	.word	index@(.nv.constant0._Z6reduceILm256EEvPdS0_mm)
        /*007c*/ 	.short	0x0380
        /*007e*/ 	.short	0x0020


	//----- nvinfo : EIATTR_SW_WAR
	.align		4
.L_309:
        /*0080*/ 	.byte	0x04, 0x36
        /*0082*/ 	.short	(.L_311 - .L_310)
.L_310:
        /*0084*/ 	.word	0x00000008
.L_311:


//--------------------- .nv.info._Z6reduceILm512EEvPdS0_mm --------------------------
	.section	.nv.info._Z6reduceILm512EEvPdS0_mm,"",@"SHT_CUDA_INFO"
	.sectionflags	@""
	.align	4


	//----- nvinfo : EIATTR_CUDA_API_VERSION
	.align		4
        /*0000*/ 	.byte	0x04, 0x37
        /*0002*/ 	.short	(.L_313 - .L_312)
.L_312:
        /*0004*/ 	.word	0x00000082


	//----- nvinfo : EIATTR_KPARAM_INFO
	.align		4
.L_313:
        /*0008*/ 	.byte	0x04, 0x17
        /*000a*/ 	.short	(.L_315 - .L_314)
.L_314:
        /*000c*/ 	.word	0x00000000
        /*0010*/ 	.short	0x0003
        /*0012*/ 	.short	0x0018
        /*0014*/ 	.byte	0x00, 0xf0, 0x21, 0x00


	//----- nvinfo : EIATTR_KPARAM_INFO
	.align		4
.L_315:
        /*0018*/ 	.byte	0x04, 0x17
        /*001a*/ 	.short	(.L_317 - .L_316)
.L_316:
        /*001c*/ 	.word	0x00000000
        /*0020*/ 	.short	0x0002
        /*0022*/ 	.short	0x0010
        /*0024*/ 	.byte	0x00, 0xf0, 0x21, 0x00


	//----- nvinfo : EIATTR_KPARAM_INFO
	.align		4
.L_317:
        /*0028*/ 	.byte	0x04, 0x17
        /*002a*/ 	.short	(.L_319 - .L_318)
.L_318:
        /*002c*/ 	.word	0x00000000
        /*0030*/ 	.short	0x0001
        /*0032*/ 	.short	0x0008
        /*0034*/ 	.byte	0x00, 0xf5, 0x21, 0x00


	//----- nvinfo : EIATTR_KPARAM_INFO
	.align		4
.L_319:
        /*0038*/ 	.byte	0x04, 0x17
        /*003a*/ 	.short	(.L_321 - .L_320)
.L_320:
        /*003c*/ 	.word	0x00000000
        /*0040*/ 	.short	0x0000
        /*0042*/ 	.short	0x0000
        /*0044*/ 	.byte	0x00, 0xf5, 0x21, 0x00


	//----- nvinfo : EIATTR_SPARSE_MMA_MASK
	.align		4
.L_321:
        /*0048*/ 	.byte	0x03, 0x50
        /*004a*/ 	.short	0x0000


	//----- nvinfo : EIATTR_MAXREG_COUNT
	.align		4
        /*004c*/ 	.byte	0x03, 0x1b
        /*004e*/ 	.short	0x00ff


	//----- nvinfo : EIATTR_NUM_BARRIERS
	.align		4
        /*0050*/ 	.byte	0x02, 0x4c
        /*0052*/ 	.byte	0x01
	.zero		1


	//----- nvinfo : EIATTR_MERCURY_ISA_VERSION
	.align		4
        /*0054*/ 	.byte	0x03, 0x5f
        /*0056*/ 	.short	0x0101


	//----- nvinfo : EIATTR_VRC_CTA_INIT_COUNT
	.align		4
        /*0058*/ 	.byte	0x02, 0x4a
	.zero		1
	.zero		1


	//----- nvinfo : EIATTR_EXIT_INSTR_OFFSETS
	.align		4
        /*005c*/ 	.byte	0x04, 0x1c
        /*005e*/ 	.short	(.L_323 - .L_322)


	//   ....[0]....
.L_322:
        /*0060*/ 	.word	0x00000040


	//   ....[1]....
        /*0064*/ 	.word	0x00000840


	//----- nvinfo : EIATTR_CRS_STACK_SIZE
	.align		4
.L_323:
        /*0068*/ 	.byte	0x04, 0x1e
        /*006a*/ 	.short	(.L_325 - .L_324)
.L_324:
        /*006c*/ 	.word	0x00000000


	//----- nvinfo : EIATTR_CBANK_PARAM_SIZE
	.align		4
.L_325:
        /*0070*/ 	.byte	0x03, 0x19
        /*0072*/ 	.short	0x0020


	//----- nvinfo : EIATTR_PARAM_CBANK
	.align		4
        /*0074*/ 	.byte	0x04, 0x0a
        /*0076*/ 	.short	(.L_327 - .L_326)
	.align		4
.L_326:
        /*0078*/ 	.word	index@(.nv.constant0._Z6reduceILm512EEvPdS0_mm)
        /*007c*/ 	.short	0x0380
        /*007e*/ 	.short	0x0020


	//----- nvinfo : EIATTR_SW_WAR
	.align		4
.L_327:
        /*0080*/ 	.byte	0x04, 0x36
        /*0082*/ 	.short	(.L_329 - .L_328)
.L_328:
        /*0084*/ 	.word	0x00000008
.L_329:


//--------------------- .nv.info._Z6reduceILm1024EEvPdS0_mm --------------------------
	.section	.nv.info._Z6reduceILm1024EEvPdS0_mm,"",@"SHT_CUDA_INFO"
	.sectionflags	@""
	.align	4


	//----- nvinfo : EIATTR_CUDA_API_VERSION
	.align		4
        /*0000*/ 	.byte	0x04, 0x37
        /*0002*/ 	.short	(.L_331 - .L_330)
.L_330:
        /*0004*/ 	.word	0x00000082


	//----- nvinfo : EIATTR_KPARAM_INFO
	.align		4
.L_331:
        /*0008*/ 	.byte	0x04, 0x17
        /*000a*/ 	.short	(.L_333 - .L_332)
.L_332:
        /*000c*/ 	.word	0x00000000
        /*0010*/ 	.short	0x0003
        /*0012*/ 	.short	0x0018
        /*0014*/ 	.byte	0x00, 0xf0, 0x21, 0x00


	//----- nvinfo : EIATTR_KPARAM_INFO
	.align		4
.L_333:
        /*0018*/ 	.byte	0x04, 0x17
        /*001a*/ 	.short	(.L_335 - .L_334)
.L_334:
        /*001c*/ 	.word	0x00000000
        /*0020*/ 	.short	0x0002
        /*0022*/ 	.short	0x0010
        /*0024*/ 	.byte	0x00, 0xf0, 0x21, 0x00


	//----- nvinfo : EIATTR_KPARAM_INFO
	.align		4
.L_335:
        /*0028*/ 	.byte	0x04, 0x17
        /*002a*/ 	.short	(.L_337 - .L_336)
.L_336:
        /*002c*/ 	.word	0x00000000
        /*0030*/ 	.short	0x0001
        /*0032*/ 	.short	0x0008
        /*0034*/ 	.byte	0x00, 0xf5, 0x21, 0x00


	//----- nvinfo : EIATTR_KPARAM_INFO
	.align		4
.L_337:
        /*0038*/ 	.byte	0x04, 0x17
        /*003a*/ 	.short	(.L_339 - .L_338)
.L_338:
        /*003c*/ 	.word	0x00000000
        /*0040*/ 	.short	0x0000
        /*0042*/ 	.short	0x0000
        /*0044*/ 	.byte	0x00, 0xf5, 0x21, 0x00


	//----- nvinfo : EIATTR_SPARSE_MMA_MASK
	.align		4
.L_339:
        /*0048*/ 	.byte	0x03, 0x50
        /*004a*/ 	.short	0x0000


	//----- nvinfo : EIATTR_MAXREG_COUNT
	.align		4
        /*004c*/ 	.byte	0x03, 0x1b
        /*004e*/ 	.short	0x00ff


	//----- nvinfo : EIATTR_NUM_BARRIERS
	.align		4
        /*0050*/ 	.byte	0x02, 0x4c
        /*0052*/ 	.byte	0x01
	.zero		1


	//----- nvinfo : EIATTR_MERCURY_ISA_VERSION
	.align		4
        /*0054*/ 	.byte	0x03, 0x5f
        /*0056*/ 	.short	0x0101


	//----- nvinfo : EIATTR_VRC_CTA_INIT_COUNT
	.align		4
        /*0058*/ 	.byte	0x02, 0x4a
	.zero		1
	.zero		1


	//----- nvinfo : EIATTR_EXIT_INSTR_OFFSETS
	.align		4
        /*005c*/ 	.byte	0x04, 0x1c
        /*005e*/ 	.short	(.L_341 - .L_340)


	//   ....[0]....
.L_340:
        /*0060*/ 	.word	0x00000040


	//   ....[1]....
        /*0064*/ 	.word	0x000008a0


	//----- nvinfo : EIATTR_CRS_STACK_SIZE
	.align		4
.L_341:
        /*0068*/ 	.byte	0x04, 0x1e
        /*006a*/ 	.short	(.L_343 - .L_342)
.L_342:
        /*006c*/ 	.word	0x00000000


	//----- nvinfo : EIATTR_CBANK_PARAM_SIZE
	.align		4
.L_343:
        /*0070*/ 	.byte	0x03, 0x19
        /*0072*/ 	.short	0x0020


	//----- nvinfo : EIATTR_PARAM_CBANK
	.align		4
        /*0074*/ 	.byte	0x04, 0x0a
        /*0076*/ 	.short	(.L_345 - .L_344)
	.align		4
.L_344:
        /*0078*/ 	.word	index@(.nv.constant0._Z6reduceILm1024EEvPdS0_mm)
        /*007c*/ 	.short	0x0380
        /*007e*/ 	.short	0x0020


	//----- nvinfo : EIATTR_SW_WAR
	.align		4
.L_345:
        /*0080*/ 	.byte	0x04, 0x36
        /*0082*/ 	.short	(.L_347 - .L_346)
.L_346:
        /*0084*/ 	.word	0x00000008
.L_347:


//--------------------- .nv.info._Z6reduceILm2048EEvPdS0_mm --------------------------
	.section	.nv.info._Z6reduceILm2048EEvPdS0_mm,"",@"SHT_CUDA_INFO"
	.sectionflags	@""
	.align	4


	//----- nvinfo : EIATTR_CUDA_API_VERSION
	.align		4
        /*0000*/ 	.byte	0x04, 0x37
        /*0002*/ 	.short	(.L_349 - .L_348)
.L_348:
        /*0004*/ 	.word	0x00000082


	//----- nvinfo : EIATTR_KPARAM_INFO
	.align		4
.L_349:
        /*0008*/ 	.byte	0x04, 0x17
        /*000a*/ 	.short	(.L_351 - .L_350)
.L_350:
        /*000c*/ 	.word	0x00000000
        /*0010*/ 	.short	0x0003
        /*0012*/ 	.short	0x0018
        /*0014*/ 	.byte	0x00, 0xf0, 0x21, 0x00


	//----- nvinfo : EIATTR_KPARAM_INFO
	.align		4
.L_351:
        /*0018*/ 	.byte	0x04, 0x17
        /*001a*/ 	.short	(.L_353 - .L_352)
.L_352:
        /*001c*/ 	.word	0x00000000
        /*0020*/ 	.short	0x0002
        /*0022*/ 	.short	0x0010
        /*0024*/ 	.byte	0x00, 0xf0, 0x21, 0x00


	//----- nvinfo : EIATTR_KPARAM_INFO
	.align		4
.L_353:
        /*0028*/ 	.byte	0x04, 0x17
        /*002a*/ 	.short	(.L_355 - .L_354)
.L_354:
        /*002c*/ 	.word	0x00000000
        /*0030*/ 	.short	0x0001
        /*0032*/ 	.short	0x0008
        /*0034*/ 	.byte	0x00, 0xf5, 0x21, 0x00


	//----- nvinfo : EIATTR_KPARAM_INFO
	.align		4
.L_355:
        /*0038*/ 	.byte	0x04, 0x17
        /*003a*/ 	.short	(.L_357 - .L_356)
.L_356:
        /*003c*/ 	.word	0x00000000
        /*0040*/ 	.short	0x0000
        /*0042*/ 	.short	0x0000
        /*0044*/ 	.byte	0x00, 0xf5, 0x21, 0x00


	//----- nvinfo : EIATTR_SPARSE_MMA_MASK
	.align		4
.L_357:
        /*0048*/ 	.byte	0x03, 0x50
        /*004a*/ 	.short	0x0000


	//----- nvinfo : EIATTR_MAXREG_COUNT
	.align		4
        /*004c*/ 	.byte	0x03, 0x1b
        /*004e*/ 	.short	0x00ff


	//----- nvinfo : EIATTR_NUM_BARRIERS
	.align		4
        /*0050*/ 	.byte	0x02, 0x4c
        /*0052*/ 	.byte	0x01
	.zero		1


	//----- nvinfo : EIATTR_MERCURY_ISA_VERSION
	.align		4
        /*0054*/ 	.byte	0x03, 0x5f
        /*0056*/ 	.short	0x0101


	//----- nvinfo : EIATTR_VRC_CTA_INIT_COUNT
	.align		4
        /*0058*/ 	.byte	0x02, 0x4a
	.zero		1
	.zero		1


	//----- nvinfo : EIATTR_EXIT_INSTR_OFFSETS
	.align		4
        /*005c*/ 	.byte	0x04, 0x1c
        /*005e*/ 	.short	(.L_359 - .L_358)


	//   ....[0]....
.L_358:
        /*0060*/ 	.word	0x00000040


	//   ....[1]....
        /*0064*/ 	.word	0x000008f0


	//----- nvinfo : EIATTR_CRS_STACK_SIZE
	.align		4
.L_359:
        /*0068*/ 	.byte	0x04, 0x1e
        /*006a*/ 	.short	(.L_361 - .L_360)
.L_360:
        /*006c*/ 	.word	0x00000000


	//----- nvinfo : EIATTR_CBANK_PARAM_SIZE
	.align		4
.L_361:
        /*0070*/ 	.byte	0x03, 0x19
        /*0072*/ 	.short	0x0020


	//----- nvinfo : EIATTR_PARAM_CBANK
	.align		4
        /*0074*/ 	.byte	0x04, 0x0a
        /*0076*/ 	.short	(.L_363 - .L_362)
	.align		4
.L_362:
        /*0078*/ 	.word	index@(.nv.constant0._Z6reduceILm2048EEvPdS0_mm)
        /*007c*/ 	.short	0x0380
        /*007e*/ 	.short	0x0020


	//----- nvinfo : EIATTR_SW_WAR
	.align		4
.L_363:
        /*0080*/ 	.byte	0x04, 0x36
        /*0082*/ 	.short	(.L_365 - .L_364)
.L_364:
        /*0084*/ 	.word	0x00000008
.L_365:


//--------------------- .nv.info._Z25CIEDE2000DifferenceKernelPhS_mS_mmPmPd --------------------------
	.section	.nv.info._Z25CIEDE2000DifferenceKernelPhS_mS_mmPmPd,"",@"SHT_CUDA_INFO"
	.sectionflags	@""
	.align	4


	//----- nvinfo : EIATTR_CUDA_API_VERSION
	.align		4
        /*0000*/ 	.byte	0x04, 0x37
        /*0002*/ 	.short	(.L_367 - .L_366)
.L_366:
        /*0004*/ 	.word	0x00000082


	//----- nvinfo : EIATTR_KPARAM_INFO
	.align		4
.L_367:
        /*0008*/ 	.byte	0x04, 0x17
        /*000a*/ 	.short	(.L_369 - .L_368)
.L_368:
        /*000c*/ 	.word	0x00000000
        /*0010*/ 	.short	0x0007
        /*0012*/ 	.short	0x0038
        /*0014*/ 	.byte	0x00, 0xf5, 0x21, 0x00


	//----- nvinfo : EIATTR_KPARAM_INFO
	.align		4
.L_369:
        /*0018*/ 	.byte	0x04, 0x17
        /*001a*/ 	.short	(.L_371 - .L_370)
.L_370:
        /*001c*/ 	.word	0x00000000
        /*0020*/ 	.short	0x0006
        /*0022*/ 	.short	0x0030
        /*0024*/ 	.byte	0x00, 0xf5, 0x21, 0x00


	//----- nvinfo : EIATTR_KPARAM_INFO
	.align		4
.L_371:
        /*0028*/ 	.byte	0x04, 0x17
        /*002a*/ 	.short	(.L_373 - .L_372)
.L_372:
        /*002c*/ 	.word	0x00000000
        /*0030*/ 	.short	0x0005
        /*0032*/ 	.short	0x0028
        /*0034*/ 	.byte	0x00, 0xf0, 0x21, 0x00


	//----- nvinfo : EIATTR_KPARAM_INFO
	.align		4
.L_373:
        /*0038*/ 	.byte	0x04, 0x17
        /*003a*/ 	.short	(.L_375 - .L_374)
.L_374:
        /*003c*/ 	.word	0x00000000
        /*0040*/ 	.short	0x0004
        /*0042*/ 	.short	0x0020
        /*0044*/ 	.byte	0x00, 0xf0, 0x21, 0x00


	//----- nvinfo : EIATTR_KPARAM_INFO
	.align		4
.L_375:
        /*0048*/ 	.byte	0x04, 0x17
        /*004a*/ 	.short	(.L_377 - .L_376)
.L_376:
        /*004c*/ 	.word	0x00000000
        /*0050*/ 	.short	0x0003
        /*0052*/ 	.short	0x0018
        /*0054*/ 	.byte	0x00, 0xf5, 0x21, 0x00


	//----- nvinfo : EIATTR_KPARAM_INFO
	.align		4
.L_377:
        /*0058*/ 	.byte	0x04, 0x17
        /*005a*/ 	.short	(.L_379 - .L_378)
.L_378:
        /*005c*/ 	.word	0x00000000
        /*0060*/ 	.short	0x0002
        /*0062*/ 	.short	0x0010
        /*0064*/ 	.byte	0x00, 0xf0, 0x21, 0x00


	//----- nvinfo : EIATTR_KPARAM_INFO
	.align		4
.L_379:
        /*0068*/ 	.byte	0x04, 0x17
        /*006a*/ 	.short	(.L_381 - .L_380)
.L_380:
        /*006c*/ 	.word	0x00000000
        /*0070*/ 	.short	0x0001
        /*0072*/ 	.short	0x0008
        /*0074*/ 	.byte	0x00, 0xf5, 0x21, 0x00


	//----- nvinfo : EIATTR_KPARAM_INFO
	.align		4
.L_381:
        /*0078*/ 	.byte	0x04, 0x17
        /*007a*/ 	.short	(.L_383 - .L_382)
.L_382:
        /*007c*/ 	.word	0x00000000
        /*0080*/ 	.short	0x0000
        /*0082*/ 	.short	0x0000
        /*0084*/ 	.byte	0x00, 0xf5, 0x21, 0x00


	//----- nvinfo : EIATTR_SPARSE_MMA_MASK
	.align		4
.L_383:
        /*0088*/ 	.byte	0x03, 0x50
        /*008a*/ 	.short	0x0000


	//----- nvinfo : EIATTR_MAXREG_COUNT
	.align		4
        /*008c*/ 	.byte	0x03, 0x1b
        /*008e*/ 	.short	0x00ff


	//----- nvinfo : EIATTR_MERCURY_ISA_VERSION
	.align		4
        /*0090*/ 	.byte	0x03, 0x5f
        /*0092*/ 	.short	0x0101


	//----- nvinfo : EIATTR_VRC_CTA_INIT_COUNT
	.align		4
        /*0094*/ 	.byte	0x02, 0x4a
	.zero		1
	.zero		1


	//----- nvinfo : EIATTR_EXIT_INSTR_OFFSETS
	.align		4
        /*0098*/ 	.byte	0x04, 0x1c
        /*009a*/ 	.short	(.L_385 - .L_384)


	//   ....[0]....
.L_384:
        /*009c*/ 	.word	0x00000180


	//   ....[1]....
        /*00a0*/ 	.word	0x000068e0


	//----- nvinfo : EIATTR_CRS_STACK_SIZE
	.align		4
.L_385:
        /*00a4*/ 	.byte	0x04, 0x1e
        /*00a6*/ 	.short	(.L_387 - .L_386)
.L_386:
        /*00a8*/ 	.word	0x00000000


	//----- nvinfo : EIATTR_CBANK_PARAM_SIZE
	.align		4
.L_387:
        /*00ac*/ 	.byte	0x03, 0x19
        /*00ae*/ 	.short	0x0040


	//----- nvinfo : EIATTR_PARAM_CBANK
	.align		4
        /*00b0*/ 	.byte	0x04, 0x0a
        /*00b2*/ 	.short	(.L_389 - .L_388)
	.align		4
.L_388:
        /*00b4*/ 	.word	index@(.nv.constant0._Z25CIEDE2000DifferenceKernelPhS_mS_mmPmPd)
        /*00b8*/ 	.short	0x0380
        /*00ba*/ 	.short	0x0040


	//----- nvinfo : EIATTR_SW_WAR
	.align		4
.L_389:
        /*00bc*/ 	.byte	0x04, 0x36
        /*00be*/ 	.short	(.L_391 - .L_390)
.L_390:
        /*00c0*/ 	.word	0x00000008
.L_391:


//--------------------- .nv.info._Z25euclideanDifferenceKernelPhS_mS_mmPmPd --------------------------
	.section	.nv.info._Z25euclideanDifferenceKernelPhS_mS_mmPmPd,"",@"SHT_CUDA_INFO"
	.sectionflags	@""
	.align	4


	//----- nvinfo : EIATTR_CUDA_API_VERSION
	.align		4
        /*0000*/ 	.byte	0x04, 0x37
        /*0002*/ 	.short	(.L_393 - .L_392)
.L_392:
        /*0004*/ 	.word	0x00000082


	//----- nvinfo : EIATTR_KPARAM_INFO
	.align		4
.L_393:
        /*0008*/ 	.byte	0x04, 0x17
        /*000a*/ 	.short	(.L_395 - .L_394)
.L_394:
        /*000c*/ 	.word	0x00000000
        /*0010*/ 	.short	0x0007
        /*0012*/ 	.short	0x0038
        /*0014*/ 	.byte	0x00, 0xf5, 0x21, 0x00


	//----- nvinfo : EIATTR_KPARAM_INFO
	.align		4
.L_395:
        /*0018*/ 	.byte	0x04, 0x17
        /*001a*/ 	.short	(.L_397 - .L_396)
.L_396:
        /*001c*/ 	.word	0x00000000
        /*0020*/ 	.short	0x0006
        /*0022*/ 	.short	0x0030
        /*0024*/ 	.byte	0x00, 0xf5, 0x21, 0x00


	//----- nvinfo : EIATTR_KPARAM_INFO
	.align		4
.L_397:
        /*0028*/ 	.byte	0x04, 0x17
        /*002a*/ 	.short	(.L_399 - .L_398)
.L_398:
        /*002c*/ 	.word	0x00000000
        /*0030*/ 	.short	0x0005
        /*0032*/ 	.short	0x0028
        /*0034*/ 	.byte	0x00, 0xf0, 0x21, 0x00


	//----- nvinfo : EIATTR_KPARAM_INFO
	.align		4
.L_399:
        /*0038*/ 	.byte	0x04, 0x17
        /*003a*/ 	.short	(.L_401 - .L_400)
.L_400:
        /*003c*/ 	.word	0x00000000
        /*0040*/ 	.short	0x0004
        /*0042*/ 	.short	0x0020
        /*0044*/ 	.byte	0x00, 0xf0, 0x21, 0x00


	//----- nvinfo : EIATTR_KPARAM_INFO
	.align		4
.L_401:
        /*0048*/ 	.byte	0x04, 0x17
        /*004a*/ 	.short	(.L_403 - .L_402)
.L_402:
        /*004c*/ 	.word	0x00000000
        /*0050*/ 	.short	0x0003
        /*0052*/ 	.short	0x0018
        /*0054*/ 	.byte	0x00, 0xf5, 0x21, 0x00


	//----- nvinfo : EIATTR_KPARAM_INFO
	.align		4
.L_403:
        /*0058*/ 	.byte	0x04, 0x17
        /*005a*/ 	.short	(.L_405 - .L_404)
.L_404:
        /*005c*/ 	.word	0x00000000
        /*0060*/ 	.short	0x0002
        /*0062*/ 	.short	0x0010
        /*0064*/ 	.byte	0x00, 0xf0, 0x21, 0x00


	//----- nvinfo : EIATTR_KPARAM_INFO
	.align		4
.L_405:
        /*0068*/ 	.byte	0x04, 0x17
        /*006a*/ 	.short	(.L_407 - .L_406)
.L_406:
        /*006c*/ 	.word	0x00000000
        /*0070*/ 	.short	0x0001
        /*0072*/ 	.short	0x0008
        /*0074*/ 	.byte	0x00, 0xf5, 0x21, 0x00


	//----- nvinfo : EIATTR_KPARAM_INFO
	.align		4
.L_407:
        /*0078*/ 	.byte	0x04, 0x17
        /*007a*/ 	.short	(.L_409 - .L_408)
.L_408:
        /*007c*/ 	.word	0x00000000
        /*0080*/ 	.short	0x0000
        /*0082*/ 	.short	0x0000
        /*0084*/ 	.byte	0x00, 0xf5, 0x21, 0x00


	//----- nvinfo : EIATTR_SPARSE_MMA_MASK
	.align		4
.L_409:
        /*0088*/ 	.byte	0x03, 0x50
        /*008a*/ 	.short	0x0000


	//----- nvinfo : EIATTR_MAXREG_COUNT
	.align		4
        /*008c*/ 	.byte	0x03, 0x1b
        /*008e*/ 	.short	0x00ff


	//----- nvinfo : EIATTR_MERCURY_ISA_VERSION
	.align		4
        /*0090*/ 	.byte	0x03, 0x5f
        /*0092*/ 	.short	0x0101


	//----- nvinfo : EIATTR_VRC_CTA_INIT_COUNT
	.align		4
        /*0094*/ 	.byte	0x02, 0x4a
	.zero		1
	.zero		1


	//----- nvinfo : EIATTR_EXIT_INSTR_OFFSETS
	.align		4
        /*0098*/ 	.byte	0x04, 0x1c
        /*009a*/ 	.short	(.L_411 - .L_410)


	//   ....[0]....
.L_410:
        /*009c*/ 	.word	0x00000190


	//   ....[1]....
        /*00a0*/ 	.word	0x00001540


	//----- nvinfo : EIATTR_CRS_STACK_SIZE
	.align		4
.L_411:
        /*00a4*/ 	.byte	0x04, 0x1e
        /*00a6*/ 	.short	(.L_413 - .L_412)
.L_412:
        /*00a8*/ 	.word	0x00000000


	//----- nvinfo : EIATTR_CBANK_PARAM_SIZE
	.align		4
.L_413:
        /*00ac*/ 	.byte	0x03, 0x19
        /*00ae*/ 	.short	0x0040


	//----- nvinfo : EIATTR_PARAM_CBANK
	.align		4
        /*00b0*/ 	.byte	0x04, 0x0a
        /*00b2*/ 	.short	(.L_415 - .L_414)
	.align		4
.L_414:
        /*00b4*/ 	.word	index@(.nv.constant0._Z25euclideanDifferenceKernelPhS_mS_mmPmPd)
        /*00b8*/ 	.short	0x0380
        /*00ba*/ 	.short	0x0040


	//----- nvinfo : EIATTR_SW_WAR
	.align		4
.L_415:
        /*00bc*/ 	.byte	0x04, 0x36
        /*00be*/ 	.short	(.L_417 - .L_416)
.L_416:
        /*00c0*/ 	.word	0x00000008
.L_417:


//--------------------- .nv.callgraph             --------------------------
	.section	.nv.callgraph,"",@"SHT_CUDA_CALLGRAPH"
	.align	4
	.sectionentsize	8
	.align		4
        /*0000*/ 	.word	0x00000000
	.align		4
        /*0004*/ 	.word	0xffffffff
	.align		4
        /*0008*/ 	.word	0x00000000
	.align		4
        /*000c*/ 	.word	0xfffffffe
	.align		4
        /*0010*/ 	.word	0x00000000
	.align		4
        /*0014*/ 	.word	0xfffffffd
	.align		4
        /*0018*/ 	.word	0x00000000
	.align		4
        /*001c*/ 	.word	0xfffffffc


//--------------------- .nv.constant4             --------------------------
	.section	.nv.constant4,"a",@progbits
	.align	8
	.align		8
.nv.constant4:
        /*0000*/ 	.dword	__cudart_i2opi_d
	.align		8
        /*0008*/ 	.dword	__cudart_sin_cos_coeffs


//--------------------- .text._Z16findLowestKernelPdPmS_m --------------------------
	.section	.text._Z16findLowestKernelPdPmS_m,"ax",@progbits
	.align	128
        .global         _Z16findLowestKernelPdPmS_m
        .type           _Z16findLowestKernelPdPmS_m,@function
        .size           _Z16findLowestKernelPdPmS_m,(.L_x_264 - _Z16findLowestKernelPdPmS_m)
        .other          _Z16findLowestKernelPdPmS_m,@"STO_CUDA_ENTRY STV_DEFAULT"
_Z16findLowestKernelPdPmS_m:
.text._Z16findLowestKernelPdPmS_m:
[----:B------:R-:W-:Y:S01]  /*0000*/  LDC R1, c[0x0][0x37c] ;  /* 0x0000df00ff017b82 */ /* 0x000fe20000000800 */
[----:B------:R-:W0:Y:S02]  /*0010*/  LDCU.64 UR6, c[0x0][0x398] ;  /* 0x00007300ff0677ac */ /* 0x000e240008000a00 */
[----:B0-----:R-:W-:-:S04]  /*0020*/  ISETP.NE.U32.AND P0, PT, RZ, UR6, PT ;  /* 0x00000006ff007c0c */ /* 0x001fc8000bf05070 */
[----:B------:R-:W-:-:S13]  /*0030*/  ISETP.NE.AND.EX P0, PT, RZ, UR7, PT, P0 ;  /* 0x00000007ff007c0c */ /* 0x000fda000bf05300 */
[----:B------:R-:W-:Y:S05]  /*0040*/  @!P0 EXIT ;  /* 0x000000000000894d */ /* 0x000fea0003800000 */
[----:B------:R-:W-:Y:S01]  /*0050*/  UISETP.GE.U32.AND UP0, UPT, UR6, 0x10, UPT ;  /* 0x000000100600788c */ /* 0x000fe2000bf06070 */
[----:B------:R-:W-:Y:S01]  /*0060*/  IMAD.MOV.U32 R0, RZ, RZ, RZ ;  /* 0x000000ffff007224 */ /* 0x000fe200078e00ff */
[----:B------:R-:W-:Y:S01]  /*0070*/  ULOP3.LUT UR10, UR6, 0xf, URZ, 0xc0, !UPT ;  /* 0x0000000f060a7892 */ /* 0x000fe2000f8ec0ff */
[----:B------:R-:W-:Y:S01]  /*0080*/  IMAD.MOV.U32 R3, RZ, RZ, RZ ;  /* 0x000000ffff037224 */ /* 0x000fe200078e00ff */
[----:B------:R-:W-:Y:S01]  /*0090*/  UISETP.GE.U32.AND.EX UP0, UPT, UR7, URZ, UPT, UP0 ;  /* 0x000000ff0700728c */ /* 0x000fe2000bf06100 */
[----:B------:R-:W0:Y:S03]  /*00a0*/  LDCU.64 UR8, c[0x0][0x358] ;  /* 0x00006b00ff0877ac */ /* 0x000e260008000a00 */
[----:B------:R-:W-:-:S04]  /*00b0*/  ISETP.NE.U32.AND P0, PT, RZ, UR10, PT ;  /* 0x0000000aff007c0c */ /* 0x000fc8000bf05070 */
[----:B------:R-:W-:Y:S01]  /*00c0*/  ISETP.NE.AND.EX P0, PT, RZ, RZ, PT, P0 ;  /* 0x000000ffff00720c */ /* 0x000fe20003f05300 */
[----:B------:R-:W-:-:S12]  /*00d0*/  BRA.U !UP0, `(.L_x_0) ;  /* 0x0000000908587547 */ /* 0x000fd8000b800000 */
[----:B------:R-:W1:Y:S01]  /*00e0*/  LDCU.64 UR4, c[0x0][0x390] ;  /* 0x00007200ff0477ac */ /* 0x000e620008000a00 */
[----:B------:R-:W2:Y:S01]  /*00f0*/  LDC R3, c[0x0][0x39c] ;  /* 0x0000e700ff037b82 */ /* 0x000ea20000000800 */
[----:B------:R-:W-:Y:S01]  /*0100*/  IMAD.MOV.U32 R10, RZ, RZ, 0xf ;  /* 0x0000000fff0a7424 */ /* 0x000fe200078e00ff */
[----:B------:R-:W-:Y:S01]  /*0110*/  ULOP3.LUT UR6, UR6, 0xfffffff0, URZ, 0xc0, !UPT ;  /* 0xfffffff006067892 */ /* 0x000fe2000f8ec0ff */
[----:B------:R-:W-:-:S05]  /*0120*/  IMAD.MOV.U32 R11, RZ, RZ, RZ ;  /* 0x000000ffff0b7224 */ /* 0x000fca00078e00ff */
[----:B------:R-:W3:Y:S01]  /*0130*/  LDC.64 R4, c[0x0][0x380] ;  /* 0x0000e000ff047b82 */ /* 0x000ee20000000a00 */
[----:B------:R-:W-:Y:S02]  /*0140*/  IMAD.U32 R0, RZ, RZ, UR6 ;  /* 0x00000006ff007e24 */ /* 0x000fe4000f8e00ff */
[----:B------:R-:W-:Y:S01]  /*0150*/  IMAD.U32 R12, RZ, RZ, UR6 ;  /* 0x00000006ff0c7e24 */ /* 0x000fe2000f8e00ff */
[----:B-1----:R-:W-:-:S04]  /*0160*/  UIADD3 UR4, UP0, UPT, UR4, 0x40, URZ ;  /* 0x0000004004047890 */ /* 0x002fc8000ff1e0ff */
[----:B------:R-:W-:Y:S02]  /*0170*/  UIADD3.X UR5, UPT, UPT, URZ, UR5, URZ, UP0, !UPT ;  /* 0x00000005ff057290 */ /* 0x000fe400087fe4ff */
[----:B------:R-:W-:Y:S02]  /*0180*/  IMAD.U32 R6, RZ, RZ, UR4 ;  /* 0x00000004ff067e24 */ /* 0x000fe4000f8e00ff */
[----:B--2---:R-:W-:Y:S02]  /*0190*/  IMAD.MOV.U32 R2, RZ, RZ, R3 ;  /* 0x000000ffff027224 */ /* 0x004fe400078e0003 */
[----:B------:R-:W-:-:S07]  /*01a0*/  IMAD.U32 R7, RZ, RZ, UR5 ;  /* 0x00000005ff077e24 */ /* 0x000fce000f8e00ff */
.L_x_1:
[----:B0--3--:R-:W2:Y:S04]  /*01b0*/  LDG.E.64 R8, desc[UR8][R4.64] ;  /* 0x0000000804087981 */ /* 0x009ea8000c1e1b00 */
[----:B------:R-:W2:Y:S02]  /*01c0*/  LDG.E.64 R20, desc[UR8][R6.64+-0x40] ;  /* 0xffffc00806147981 */ /* 0x000ea4000c1e1b00 */
[----:B--2---:R-:W-:-:S14]  /*01d0*/  DSETP.GEU.AND P1, PT, R20, R8, PT ;  /* 0x000000081400722a */ /* 0x004fdc0003f2e000 */
[----:B------:R-:W0:Y:S01]  /*01e0*/  @!P1 LDC.64 R14, c[0x0][0x388] ;  /* 0x0000e200ff0e9b82 */ /* 0x000e220000000a00 */
[----:B------:R-:W-:Y:S01]  /*01f0*/  @!P1 IADD3 R16, P2, PT, R10, -0xf, RZ ;  /* 0xfffffff10a109810 */ /* 0x000fe20007f5e0ff */
[----:B------:R1:W-:Y:S03]  /*0200*/  @!P1 STG.E.64 desc[UR8][R4.64], R20 ;  /* 0x0000001404009986 */ /* 0x0003e6000c101b08 */
[----:B------:R-:W-:-:S05]  /*0210*/  @!P1 IADD3.X R17, PT, PT, R11, -0x1, RZ, P2, !PT ;  /* 0xffffffff0b119810 */ /* 0x000fca00017fe4ff */
[----:B0-----:R0:W-:Y:S04]  /*0220*/  @!P1 STG.E.64 desc[UR8][R14.64], R16 ;  /* 0x000000100e009986 */ /* 0x0011e8000c101b08 */
[----:B------:R-:W2:Y:S04]  /*0230*/  @!P1 LDG.E.64 R8, desc[UR8][R4.64] ;  /* 0x0000000804089981 */ /* 0x000ea8000c1e1b00 */
[----:B------:R-:W2:Y:S02]  /*0240*/  LDG.E.64 R22, desc[UR8][R6.64+-0x38] ;  /* 0xffffc80806167981 */ /* 0x000ea4000c1e1b00 */
[----:B--2---:R-:W-:-:S14]  /*0250*/  DSETP.GEU.AND P1, PT, R22, R8, PT ;  /* 0x000000081600722a */ /* 0x004fdc0003f2e000 */
[----:B------:R-:W2:Y:S01]  /*0260*/  @!P1 LDC.64 R24, c[0x0][0x388] ;  /* 0x0000e200ff189b82 */ /* 0x000ea20000000a00 */
[----:B------:R-:W-:Y:S01]  /*0270*/  @!P1 IADD3 R18, P2, PT, R10, -0xe, RZ ;  /* 0xfffffff20a129810 */ /* 0x000fe20007f5e0ff */
[----:B------:R3:W-:Y:S03]  /*0280*/  @!P1 STG.E.64 desc[UR8][R4.64], R22 ;  /* 0x0000001604009986 */ /* 0x0007e6000c101b08 */
[----:B------:R-:W-:-:S05]  /*0290*/  @!P1 IADD3.X R19, PT, PT, R11, -0x1, RZ, P2, !PT ;  /* 0xffffffff0b139810 */ /* 0x000fca00017fe4ff */
[----:B--2---:R2:W-:Y:S04]  /*02a0*/  @!P1 STG.E.64 desc[UR8][R24.64], R18 ;  /* 0x0000001218009986 */ /* 0x0045e8000c101b08 */
[----:B------:R-:W4:Y:S04]  /*02b0*/  @!P1 LDG.E.64 R8, desc[UR8][R4.64] ;  /* 0x0000000804089981 */ /* 0x000f28000c1e1b00 */
[----:B-1----:R-:W4:Y:S02]  /*02c0*/  LDG.E.64 R20, desc[UR8][R6.64+-0x30] ;  /* 0xffffd00806147981 */ /* 0x002f24000c1e1b00 */
[----:B----4-:R-:W-:-:S14]  /*02d0*/  DSETP.GEU.AND P1, PT, R20, R8, PT ;  /* 0x000000081400722a */ /* 0x010fdc0003f2e000 */
[----:B------:R-:W1:Y:S01]  /*02e0*/  @!P1 LDC.64 R26, c[0x0][0x388] ;  /* 0x0000e200ff1a9b82 */ /* 0x000e620000000a00 */
[----:B0-----:R-:W-:Y:S01]  /*02f0*/  @!P1 IADD3 R14, P2, PT, R10, -0xd, RZ ;  /* 0xfffffff30a0e9810 */ /* 0x001fe20007f5e0ff */
[----:B------:R-:W-:Y:S03]  /*0300*/  @!P1 STG.E.64 desc[UR8][R4.64], R20 ;  /* 0x0000001404009986 */ /* 0x000fe6000c101b08 */
[----:B------:R-:W-:-:S05]  /*0310*/  @!P1 IADD3.X R15, PT, PT, R11, -0x1, RZ, P2, !PT ;  /* 0xffffffff0b0f9810 */ /* 0x000fca00017fe4ff */
[----:B-1----:R0:W-:Y:S04]  /*0320*/  @!P1 STG.E.64 desc[UR8][R26.64], R14 ;  /* 0x0000000e1a009986 */ /* 0x0021e8000c101b08 */
[----:B------:R-:W4:Y:S04]  /*0330*/  @!P1 LDG.E.64 R8, desc[UR8][R4.64] ;  /* 0x0000000804089981 */ /* 0x000f28000c1e1b00 */
[----:B---3--:R-:W4:Y:S02]  /*0340*/  LDG.E.64 R22, desc[UR8][R6.64+-0x28] ;  /* 0xffffd80806167981 */ /* 0x008f24000c1e1b00 */
[----:B----4-:R-:W-:-:S14]  /*0350*/  DSETP.GEU.AND P1, PT, R22, R8, PT ;  /* 0x000000081600722a */ /* 0x010fdc0003f2e000 */
[----:B--2---:R-:W1:Y:S01]  /*0360*/  @!P1 LDC.64 R24, c[0x0][0x388] ;  /* 0x0000e200ff189b82 */ /* 0x004e620000000a00 */
[----:B------:R-:W-:Y:S01]  /*0370*/  @!P1 IADD3 R16, P2, PT, R10, -0xc, RZ ;  /* 0xfffffff40a109810 */ /* 0x000fe20007f5e0ff */
[----:B------:R2:W-:Y:S03]  /*0380*/  @!P1 STG.E.64 desc[UR8][R4.64], R22 ;  /* 0x0000001604009986 */ /* 0x0005e6000c101b08 */
[----:B------:R-:W-:-:S05]  /*0390*/  @!P1 IADD3.X R17, PT, PT, R11, -0x1, RZ, P2, !PT ;  /* 0xffffffff0b119810 */ /* 0x000fca00017fe4ff */
[----:B-1----:R1:W-:Y:S04]  /*03a0*/  @!P1 STG.E.64 desc[UR8][R24.64], R16 ;  /* 0x0000001018009986 */ /* 0x0023e8000c101b08 */
[----:B------:R-:W3:Y:S04]  /*03b0*/  @!P1 LDG.E.64 R8, desc[UR8][R4.64] ;  /* 0x0000000804089981 */ /* 0x000ee8000c1e1b00 */
[----:B------:R-:W3:Y:S02]  /*03c0*/  LDG.E.64 R18, desc[UR8][R6.64+-0x20] ;  /* 0xffffe00806127981 */ /* 0x000ee4000c1e1b00 */
[----:B---3--:R-:W-:-:S14]  /*03d0*/  DSETP.GEU.AND P1, PT, R18, R8, PT ;  /* 0x000000081200722a */ /* 0x008fdc0003f2e000 */
[----:B0-----:R-:W0:Y:S01]  /*03e0*/  @!P1 LDC.64 R26, c[0x0][0x388] ;  /* 0x0000e200ff1a9b82 */ /* 0x001e220000000a00 */
[----:B------:R-:W-:Y:S01]  /*03f0*/  @!P1 IADD3 R14, P2, PT, R10, -0xb, RZ ;  /* 0xfffffff50a0e9810 */ /* 0x000fe20007f5e0ff */
[----:B------:R3:W-:Y:S03]  /*0400*/  @!P1 STG.E.64 desc[UR8][R4.64], R18 ;  /* 0x0000001204009986 */ /* 0x0007e6000c101b08 */
[----:B------:R-:W-:-:S05]  /*0410*/  @!P1 IADD3.X R15, PT, PT, R11, -0x1, RZ, P2, !PT ;  /* 0xffffffff0b0f9810 */ /* 0x000fca00017fe4ff */
[----:B0-----:R0:W-:Y:S04]  /*0420*/  @!P1 STG.E.64 desc[UR8][R26.64], R14 ;  /* 0x0000000e1a009986 */ /* 0x0011e8000c101b08 */
[----:B------:R-:W4:Y:S04]  /*0430*/  @!P1 LDG.E.64 R8, desc[UR8][R4.64] ;  /* 0x0000000804089981 */ /* 0x000f28000c1e1b00 */
[----:B------:R-:W4:Y:S02]  /*0440*/  LDG.E.64 R20, desc[UR8][R6.64+-0x18] ;  /* 0xffffe80806147981 */ /* 0x000f24000c1e1b00 */
[----:B----4-:R-:W-:-:S14]  /*0450*/  DSETP.GEU.AND P1, PT, R20, R8, PT ;  /* 0x000000081400722a */ /* 0x010fdc0003f2e000 */
[----:B--2---:R-:W2:Y:S01]  /*0460*/  @!P1 LDC.64 R22, c[0x0][0x388] ;  /* 0x0000e200ff169b82 */ /* 0x004ea20000000a00 */
[----:B-1----:R-:W-:Y:S01]  /*0470*/  @!P1 IADD3 R16, P2, PT, R10, -0xa, RZ ;  /* 0xfffffff60a109810 */ /* 0x002fe20007f5e0ff */
[----:B------:R1:W-:Y:S03]  /*0480*/  @!P1 STG.E.64 desc[UR8][R4.64], R20 ;  /* 0x0000001404009986 */ /* 0x0003e6000c101b08 */
[----:B------:R-:W-:-:S05]  /*0490*/  @!P1 IADD3.X R17, PT, PT, R11, -0x1, RZ, P2, !PT ;  /* 0xffffffff0b119810 */ /* 0x000fca00017fe4ff */
[----:B--2---:R2:W-:Y:S04]  /*04a0*/  @!P1 STG.E.64 desc[UR8][R22.64], R16 ;  /* 0x0000001016009986 */ /* 0x0045e8000c101b08 */
[----:B------:R-:W4:Y:S04]  /*04b0*/  @!P1 LDG.E.64 R8, desc[UR8][R4.64] ;  /* 0x0000000804089981 */ /* 0x000f28000c1e1b00 */
[----:B---3--:R-:W4:Y:S02]  /*04c0*/  LDG.E.64 R18, desc[UR8][R6.64+-0x10] ;  /* 0xfffff00806127981 */ /* 0x008f24000c1e1b00 */
[----:B----4-:R-:W-:-:S14]  /*04d0*/  DSETP.GEU.AND P1, PT, R18, R8, PT ;  /* 0x000000081200722a */ /* 0x010fdc0003f2e000 */
[----:B------:R-:W3:Y:S01]  /*04e0*/  @!P1 LDC.64 R24, c[0x0][0x388] ;  /* 0x0000e200ff189b82 */ /* 0x000ee20000000a00 */
[----:B0-----:R-:W-:Y:S01]  /*04f0*/  @!P1 IADD3 R14, P2, PT, R10, -0x9, RZ ;  /* 0xfffffff70a0e9810 */ /* 0x001fe20007f5e0ff */
[----:B------:R0:W-:Y:S03]  /*0500*/  @!P1 STG.E.64 desc[UR8][R4.64], R18 ;  /* 0x0000001204009986 */ /* 0x0001e6000c101b08 */
[----:B------:R-:W-:-:S05]  /*0510*/  @!P1 IADD3.X R15, PT, PT, R11, -0x1, RZ, P2, !PT ;  /* 0xffffffff0b0f9810 */ /* 0x000fca00017fe4ff */
[----:B---3--:R3:W-:Y:S04]  /*0520*/  @!P1 STG.E.64 desc[UR8][R24.64], R14 ;  /* 0x0000000e18009986 */ /* 0x0087e8000c101b08 */
[----:B------:R-:W4:Y:S04]  /*0530*/  @!P1 LDG.E.64 R8, desc[UR8][R4.64] ;  /* 0x0000000804089981 */ /* 0x000f28000c1e1b00 */
[----:B-1----:R-:W4:Y:S02]  /*0540*/  LDG.E.64 R20, desc[UR8][R6.64+-0x8] ;  /* 0xfffff80806147981 */ /* 0x002f24000c1e1b00 */
[----:B----4-:R-:W-:-:S14]  /*0550*/  DSETP.GEU.AND P1, PT, R20, R8, PT ;  /* 0x000000081400722a */ /* 0x010fdc0003f2e000 */
[----:B--2---:R-:W1:Y:S01]  /*0560*/  @!P1 LDC.64 R22, c[0x0][0x388] ;  /* 0x0000e200ff169b82 */ /* 0x004e620000000a00 */
[----:B------:R-:W-:Y:S01]  /*0570*/  @!P1 IADD3 R16, P2, PT, R10, -0x8, RZ ;  /* 0xfffffff80a109810 */ /* 0x000fe20007f5e0ff */
[----:B------:R2:W-:Y:S03]  /*0580*/  @!P1 STG.E.64 desc[UR8][R4.64], R20 ;  /* 0x0000001404009986 */ /* 0x0005e6000c101b08 */
[----:B------:R-:W-:-:S05]  /*0590*/  @!P1 IADD3.X R17, PT, PT, R11, -0x1, RZ, P2, !PT ;  /* 0xffffffff0b119810 */ /* 0x000fca00017fe4ff */
[----:B-1----:R1:W-:Y:S04]  /*05a0*/  @!P1 STG.E.64 desc[UR8][R22.64], R16 ;  /* 0x0000001016009986 */ /* 0x0023e8000c101b08 */
[----:B------:R-:W4:Y:S04]  /*05b0*/  @!P1 LDG.E.64 R8, desc[UR8][R4.64] ;  /* 0x0000000804089981 */ /* 0x000f28000c1e1b00 */
[----:B0-----:R-:W4:Y:S02]  /*05c0*/  LDG.E.64 R18, desc[UR8][R6.64] ;  /* 0x0000000806127981 */ /* 0x001f24000c1e1b00 */
[----:B----4-:R-:W-:-:S14]  /*05d0*/  DSETP.GEU.AND P1, PT, R18, R8, PT ;  /* 0x000000081200722a */ /* 0x010fdc0003f2e000 */
[----:B---3--:R-:W0:Y:S01]  /*05e0*/  @!P1 LDC.64 R24, c[0x0][0x388] ;  /* 0x0000e200ff189b82 */ /* 0x008e220000000a00 */
[----:B------:R-:W-:Y:S01]  /*05f0*/  @!P1 IADD3 R14, P2, PT, R10, -0x7, RZ ;  /* 0xfffffff90a0e9810 */ /* 0x000fe20007f5e0ff */
[----:B------:R3:W-:Y:S03]  /*0600*/  @!P1 STG.E.64 desc[UR8][R4.64], R18 ;  /* 0x0000001204009986 */ /* 0x0007e6000c101b08 */
[----:B------:R-:W-:-:S05]  /*0610*/  @!P1 IADD3.X R15, PT, PT, R11, -0x1, RZ, P2, !PT ;  /* 0xffffffff0b0f9810 */ /* 0x000fca00017fe4ff */
[----:B0-----:R0:W-:Y:S04]  /*0620*/  @!P1 STG.E.64 desc[UR8][R24.64], R14 ;  /* 0x0000000e18009986 */ /* 0x0011e8000c101b08 */
[----:B------:R-:W4:Y:S04]  /*0630*/  @!P1 LDG.E.64 R8, desc[UR8][R4.64] ;  /* 0x0000000804089981 */ /* 0x000f28000c1e1b00 */
[----:B--2---:R-:W4:Y:S02]  /*0640*/  LDG.E.64 R20, desc[UR8][R6.64+0x8] ;  /* 0x0000080806147981 */ /* 0x004f24000c1e1b00 */
[----:B----4-:R-:W-:-:S14]  /*0650*/  DSETP.GEU.AND P1, PT, R20, R8, PT ;  /* 0x000000081400722a */ /* 0x010fdc0003f2e000 */
[----:B-1----:R-:W1:Y:S01]  /*0660*/  @!P1 LDC.64 R22, c[0x0][0x388] ;  /* 0x0000e200ff169b82 */ /* 0x002e620000000a00 */
[----:B------:R-:W-:Y:S01]  /*0670*/  @!P1 IADD3 R16, P2, PT, R10, -0x6, RZ ;  /* 0xfffffffa0a109810 */ /* 0x000fe20007f5e0ff */
[----:B------:R2:W-:Y:S03]  /*0680*/  @!P1 STG.E.64 desc[UR8][R4.64], R20 ;  /* 0x0000001404009986 */ /* 0x0005e6000c101b08 */
[----:B------:R-:W-:-:S05]  /*0690*/  @!P1 IADD3.X R17, PT, PT, R11, -0x1, RZ, P2, !PT ;  /* 0xffffffff0b119810 */ /* 0x000fca00017fe4ff */
[----:B-1----:R1:W-:Y:S04]  /*06a0*/  @!P1 STG.E.64 desc[UR8][R22.64], R16 ;  /* 0x0000001016009986 */ /* 0x0023e8000c101b08 */
[----:B------:R-:W4:Y:S04]  /*06b0*/  @!P1 LDG.E.64 R8, desc[UR8][R4.64] ;  /* 0x0000000804089981 */ /* 0x000f28000c1e1b00 */
[----:B---3--:R-:W4:Y:S02]  /*06c0*/  LDG.E.64 R18, desc[UR8][R6.64+0x10] ;  /* 0x0000100806127981 */ /* 0x008f24000c1e1b00 */
[----:B----4-:R-:W-:-:S14]  /*06d0*/  DSETP.GEU.AND P1, PT, R18, R8, PT ;  /* 0x000000081200722a */ /* 0x010fdc0003f2e000 */
[----:B0-----:R-:W0:Y:S01]  /*06e0*/  @!P1 LDC.64 R24, c[0x0][0x388] ;  /* 0x0000e200ff189b82 */ /* 0x001e220000000a00 */
        /* <DEDUP_REMOVED lines=36> */
[----:B------:R-:W3:Y:S04]  /*0930*/  @!P1 LDG.E.64 R8, desc[UR8][R4.64] ;  /* 0x0000000804089981 */ /* 0x000ee8000c1e1b00 */
[----:B--2---:R0:W3:Y:S02]  /*0940*/  LDG.E.64 R20, desc[UR8][R6.64+0x38] ;  /* 0x0000380806147981 */ /* 0x0040e4000c1e1b00 */
[----:B0-----:R-:W-:-:S05]  /*0950*/  IADD3 R6, P2, PT, R6, 0x80, RZ ;  /* 0x0000008006067810 */ /* 0x001fca0007f5e0ff */
[----:B------:R-:W-:Y:S01]  /*0960*/  IMAD.X R7, RZ, RZ, R7, P2 ;  /* 0x000000ffff077224 */ /* 0x000fe200010e0607 */
[----:B---3--:R-:W-:-:S14]  /*0970*/  DSETP.GEU.AND P1, PT, R20, R8, PT ;  /* 0x000000081400722a */ /* 0x008fdc0003f2e000 */
[----:B-1----:R-:W0:Y:S01]  /*0980*/  @!P1 LDC.64 R16, c[0x0][0x388] ;  /* 0x0000e200ff109b82 */ /* 0x002e220000000a00 */
[----:B------:R-:W-:Y:S01]  /*0990*/  @!P1 IMAD.MOV.U32 R8, RZ, RZ, R10 ;  /* 0x000000ffff089224 */ /* 0x000fe200078e000a */
[----:B------:R4:W-:Y:S01]  /*09a0*/  @!P1 STG.E.64 desc[UR8][R4.64], R20 ;  /* 0x0000001404009986 */ /* 0x0009e2000c101b08 */
[----:B------:R-:W-:Y:S01]  /*09b0*/  @!P1 IMAD.MOV.U32 R9, RZ, RZ, R11 ;  /* 0x000000ffff099224 */ /* 0x000fe200078e000b */
[----:B------:R-:W-:-:S05]  /*09c0*/  IADD3 R10, P3, PT, R10, 0x10, RZ ;  /* 0x000000100a0a7810 */ /* 0x000fca0007f7e0ff */
[----:B------:R-:W-:Y:S01]  /*09d0*/  IMAD.X R11, RZ, RZ, R11, P3 ;  /* 0x000000ffff0b7224 */ /* 0x000fe200018e060b */
[----:B0-----:R4:W-:Y:S01]  /*09e0*/  @!P1 STG.E.64 desc[UR8][R16.64], R8 ;  /* 0x0000000810009986 */ /* 0x0019e2000c101b08 */
[----:B------:R-:W-:-:S04]  /*09f0*/  IADD3 R12, P1, PT, R12, -0x10, RZ ;  /* 0xfffffff00c0c7810 */ /* 0x000fc80007f3e0ff */
[----:B------:R-:W-:Y:S02]  /*0a00*/  IADD3.X R2, PT, PT, R2, -0x1, RZ, P1, !PT ;  /* 0xffffffff02027810 */ /* 0x000fe40000ffe4ff */
[----:B------:R-:W-:-:S04]  /*0a10*/  ISETP.NE.U32.AND P1, PT, R12, RZ, PT ;  /* 0x000000ff0c00720c */ /* 0x000fc80003f25070 */
[----:B------:R-:W-:-:S13]  /*0a20*/  ISETP.NE.AND.EX P1, PT, R2, RZ, PT, P1 ;  /* 0x000000ff0200720c */ /* 0x000fda0003f25310 */
[----:B----4-:R-:W-:Y:S05]  /*0a30*/  @P1 BRA `(.L_x_1) ;  /* 0xfffffff400dc1947 */ /* 0x010fea000383ffff */
.L_x_0:
[----:B0-----:R-:W-:Y:S05]  /*0a40*/  @!P0 EXIT ;  /* 0x000000000000894d */ /* 0x001fea0003800000 */
[----:B------:R-:W0:Y:S01]  /*0a50*/  LDCU UR5, c[0x0][0x398] ;  /* 0x00007300ff0577ac */ /* 0x000e220008000800 */
[----:B------:R-:W-:-:S04]  /*0a60*/  UISETP.GE.U32.AND UP0, UPT, UR10, 0x8, UPT ;  /* 0x000000080a00788c */ /* 0x000fc8000bf06070 */
[----:B------:R-:W-:Y:S02]  /*0a70*/  UISETP.GE.U32.AND.EX UP0, UPT, URZ, URZ, UPT, UP0 ;  /* 0x000000ffff00728c */ /* 0x000fe4000bf06100 */
[----:B0-----:R-:W-:-:S06]  /*0a80*/  ULOP3.LUT UR6, UR5, 0x7, URZ, 0xc0, !UPT ;  /* 0x0000000705067892 */ /* 0x001fcc000f8ec0ff */
[----:B------:R-:W-:-:S04]  /*0a90*/  ISETP.NE.U32.AND P0, PT, RZ, UR6, PT ;  /* 0x00000006ff007c0c */ /* 0x000fc8000bf05070 */
[----:B------:R-:W-:Y:S01]  /*0aa0*/  ISETP.NE.AND.EX P0, PT, RZ, RZ, PT, P0 ;  /* 0x000000ffff00720c */ /* 0x000fe20003f05300 */
[----:B------:R-:W-:-:S12]  /*0ab0*/  BRA.U !UP0, `(.L_x_2) ;  /* 0x0000000508147547 */ /* 0x000fd8000b800000 */
[----:B------:R-:W0:Y:S08]  /*0ac0*/  LDC.64 R8, c[0x0][0x390] ;  /* 0x0000e400ff087b82 */ /* 0x000e300000000a00 */
[----:B------:R-:W1:Y:S01]  /*0ad0*/  LDC.64 R4, c[0x0][0x380] ;  /* 0x0000e000ff047b82 */ /* 0x000e620000000a00 */
[----:B0-----:R-:W-:-:S04]  /*0ae0*/  LEA R8, P1, R0, R8, 0x3 ;  /* 0x0000000800087211 */ /* 0x001fc800078218ff */
[----:B------:R-:W-:Y:S01]  /*0af0*/  LEA.HI.X R9, R0, R9, R3, 0x3, P1 ;  /* 0x0000000900097211 */ /* 0x000fe200008f1c03 */
[----:B-1----:R-:W2:Y:S04]  /*0b00*/  LDG.E.64 R6, desc[UR8][R4.64] ;  /* 0x0000000804067981 */ /* 0x002ea8000c1e1b00 */
[----:B------:R-:W2:Y:S02]  /*0b10*/  LDG.E.64 R12, desc[UR8][R8.64] ;  /* 0x00000008080c7981 */ /* 0x000ea4000c1e1b00 */
[----:B--2---:R-:W-:-:S14]  /*0b20*/  DSETP.GEU.AND P1, PT, R12, R6, PT ;  /* 0x000000060c00722a */ /* 0x004fdc0003f2e000 */
[----:B------:R-:W0:Y:S01]  /*0b30*/  @!P1 LDC.64 R18, c[0x0][0x388] ;  /* 0x0000e200ff129b82 */ /* 0x000e220000000a00 */
[----:B------:R-:W-:Y:S01]  /*0b40*/  @!P1 IMAD.MOV.U32 R2, RZ, RZ, R0 ;  /* 0x000000ffff029224 */ /* 0x000fe200078e0000 */
[----:B------:R-:W-:Y:S04]  /*0b50*/  @!P1 STG.E.64 desc[UR8][R4.64], R12 ;  /* 0x0000000c04009986 */ /* 0x000fe8000c101b08 */
[----:B0-----:R0:W-:Y:S04]  /*0b60*/  @!P1 STG.E.64 desc[UR8][R18.64], R2 ;  /* 0x0000000212009986 */ /* 0x0011e8000c101b08 */
[----:B------:R-:W2:Y:S04]  /*0b70*/  @!P1 LDG.E.64 R6, desc[UR8][R4.64] ;  /* 0x0000000804069981 */ /* 0x000ea8000c1e1b00 */
[----:B------:R-:W2:Y:S02]  /*0b80*/  LDG.E.64 R14, desc[UR8][R8.64+0x8] ;  /* 0x00000808080e7981 */ /* 0x000ea4000c1e1b00 */
[----:B--2---:R-:W-:-:S14]  /*0b90*/  DSETP.GEU.AND P1, PT, R14, R6, PT ;  /* 0x000000060e00722a */ /* 0x004fdc0003f2e000 */
[----:B------:R-:W1:Y:S01]  /*0ba0*/  @!P1 LDC.64 R20, c[0x0][0x388] ;  /* 0x0000e200ff149b82 */ /* 0x000e620000000a00 */
[----:B------:R-:W-:Y:S01]  /*0bb0*/  @!P1 IADD3 R10, P2, PT, R0, 0x1, RZ ;  /* 0x00000001000a9810 */ /* 0x000fe20007f5e0ff */
[----:B------:R2:W-:Y:S04]  /*0bc0*/  @!P1 STG.E.64 desc[UR8][R4.64], R14 ;  /* 0x0000000e04009986 */ /* 0x0005e8000c101b08 */
[----:B------:R-:W-:-:S05]  /*0bd0*/  @!P1 IMAD.X R11, RZ, RZ, R3, P2 ;  /* 0x000000ffff0b9224 */ /* 0x000fca00010e0603 */
[----:B-1----:R1:W-:Y:S04]  /*0be0*/  @!P1 STG.E.64 desc[UR8][R20.64], R10 ;  /* 0x0000000a14009986 */ /* 0x0023e8000c101b08 */
[----:B------:R-:W3:Y:S04]  /*0bf0*/  @!P1 LDG.E.64 R6, desc[UR8][R4.64] ;  /* 0x0000000804069981 */ /* 0x000ee8000c1e1b00 */
[----:B------:R-:W3:Y:S02]  /*0c00*/  LDG.E.64 R16, desc[UR8][R8.64+0x10] ;  /* 0x0000100808107981 */ /* 0x000ee4000c1e1b00 */
[----:B---3--:R-:W-:-:S14]  /*0c10*/  DSETP.GEU.AND P1, PT, R16, R6, PT ;  /* 0x000000061000722a */ /* 0x008fdc0003f2e000 */
[----:B0-----:R-:W0:Y:S01]  /*0c20*/  @!P1 LDC.64 R18, c[0x0][0x388] ;  /* 0x0000e200ff129b82 */ /* 0x001e220000000a00 */
[----:B------:R-:W-:Y:S01]  /*0c30*/  @!P1 IADD3 R12, P2, PT, R0, 0x2, RZ ;  /* 0x00000002000c9810 */ /* 0x000fe20007f5e0ff */
[----:B------:R3:W-:Y:S04]  /*0c40*/  @!P1 STG.E.64 desc[UR8][R4.64], R16 ;  /* 0x0000001004009986 */ /* 0x0007e8000c101b08 */
[----:B------:R-:W-:-:S05]  /*0c50*/  @!P1 IMAD.X R13, RZ, RZ, R3, P2 ;  /* 0x000000ffff0d9224 */ /* 0x000fca00010e0603 */
[----:B0-----:R0:W-:Y:S04]  /*0c60*/  @!P1 STG.E.64 desc[UR8][R18.64], R12 ;  /* 0x0000000c12009986 */ /* 0x0011e8000c101b08 */
[----:B------:R-:W4:Y:S04]  /*0c70*/  @!P1 LDG.E.64 R6, desc[UR8][R4.64] ;  /* 0x0000000804069981 */ /* 0x000f28000c1e1b00 */
[----:B--2---:R-:W4:Y:S02]  /*0c80*/  LDG.E.64 R14, desc[UR8][R8.64+0x18] ;  /* 0x00001808080e7981 */ /* 0x004f24000c1e1b00 */
[----:B----4-:R-:W-:-:S14]  /*0c90*/  DSETP.GEU.AND P1, PT, R14, R6, PT ;  /* 0x000000060e00722a */ /* 0x010fdc0003f2e000 */
[----:B-1----:R-:W1:Y:S01]  /*0ca0*/  @!P1 LDC.64 R20, c[0x0][0x388] ;  /* 0x0000e200ff149b82 */ /* 0x002e620000000a00 */
[----:B------:R-:W-:Y:S01]  /*0cb0*/  @!P1 IADD3 R10, P2, PT, R0, 0x3, RZ ;  /* 0x00000003000a9810 */ /* 0x000fe20007f5e0ff */
[----:B------:R2:W-:Y:S04]  /*0cc0*/  @!P1 STG.E.64 desc[UR8][R4.64], R14 ;  /* 0x0000000e04009986 */ /* 0x0005e8000c101b08 */
[----:B------:R-:W-:-:S05]  /*0cd0*/  @!P1 IMAD.X R11, RZ, RZ, R3, P2 ;  /* 0x000000ffff0b9224 */ /* 0x000fca00010e0603 */
[----:B-1----:R1:W-:Y:S04]  /*0ce0*/  @!P1 STG.E.64 desc[UR8][R20.64], R10 ;  /* 0x0000000a14009986 */ /* 0x0023e8000c101b08 */
[----:B------:R-:W4:Y:S04]  /*0cf0*/  @!P1 LDG.E.64 R6, desc[UR8][R4.64] ;  /* 0x0000000804069981 */ /* 0x000f28000c1e1b00 */
[----:B---3--:R-:W4:Y:S02]  /*0d00*/  LDG.E.64 R16, desc[UR8][R8.64+0x20] ;  /* 0x0000200808107981 */ /* 0x008f24000c1e1b00 */
[----:B----4-:R-:W-:-:S14]  /*0d10*/  DSETP.GEU.AND P1, PT, R16, R6, PT ;  /* 0x000000061000722a */ /* 0x010fdc0003f2e000 */
        /* <DEDUP_REMOVED lines=24> */
[----:B-1----:R-:W0:Y:S01]  /*0ea0*/  @!P1 LDC.64 R10, c[0x0][0x388] ;  /* 0x0000e200ff0a9b82 */ /* 0x002e220000000a00 */
[----:B------:R-:W-:Y:S01]  /*0eb0*/  @!P1 IADD3 R6, P2, PT, R0, 0x7, RZ ;  /* 0x0000000700069810 */ /* 0x000fe20007f5e0ff */
[----:B------:R3:W-:Y:S04]  /*0ec0*/  @!P1 STG.E.64 desc[UR8][R4.64], R14 ;  /* 0x0000000e04009986 */ /* 0x0007e8000c101b08 */
[----:B------:R-:W-:-:S05]  /*0ed0*/  @!P1 IMAD.X R7, RZ, RZ, R3, P2 ;  /* 0x000000ffff079224 */ /* 0x000fca00010e0603 */
[----:B0-----:R3:W-:Y:S01]  /*0ee0*/  @!P1 STG.E.64 desc[UR8][R10.64], R6 ;  /* 0x000000060a009986 */ /* 0x0017e2000c101b08 */
[----:B------:R-:W-:-:S05]  /*0ef0*/  IADD3 R0, P1, PT, R0, 0x8, RZ ;  /* 0x0000000800007810 */ /* 0x000fca0007f3e0ff */
[----:B------:R-:W-:-:S08]  /*0f00*/  IMAD.X R3, RZ, RZ, R3, P1 ;  /* 0x000000ffff037224 */ /* 0x000fd000008e0603 */
.L_x_2:
[----:B------:R-:W-:Y:S05]  /*0f10*/  @!P0 EXIT ;  /* 0x000000000000894d */ /* 0x000fea0003800000 */
[----:B------:R-:W-:Y:S02]  /*0f20*/  UISETP.GE.U32.AND UP0, UPT, UR6, 0x4, UPT ;  /* 0x000000040600788c */ /* 0x000fe4000bf06070 */
[----:B------:R-:W-:Y:S02]  /*0f30*/  ULOP3.LUT UR5, UR5, 0x3, URZ, 0xc0, !UPT ;  /* 0x0000000305057892 */ /* 0x000fe4000f8ec0ff */
[----:B------:R-:W-:Y:S01]  /*0f40*/  UISETP.GE.U32.AND.EX UP0, UPT, URZ, URZ, UPT, UP0 ;  /* 0x000000ffff00728c */ /* 0x000fe2000bf06100 */
[----:B------:R-:W-:-:S03]  /*0f50*/  UMOV UR4, URZ ;  /* 0x000000ff00047c82 */ /* 0x000fc60008000000 */
[----:B------:R-:W-:-:S04]  /*0f60*/  ISETP.NE.U32.AND P0, PT, RZ, UR5, PT ;  /* 0x00000005ff007c0c */ /* 0x000fc8000bf05070 */
[----:B------:R-:W-:Y:S01]  /*0f70*/  ISETP.NE.AND.EX P0, PT, RZ, UR4, PT, P0 ;  /* 0x00000004ff007c0c */ /* 0x000fe2000bf05300 */
[----:B------:R-:W-:-:S12]  /*0f80*/  BRA.U !UP0, `(.L_x_3) ;  /* 0x0000000108947547 */ /* 0x000fd8000b800000 */
[----:B------:R-:W0:Y:S08]  /*0f90*/  LDC.64 R8, c[0x0][0x390] ;  /* 0x0000e400ff087b82 */ /* 0x000e300000000a00 */
[----:B---3--:R-:W1:Y:S01]  /*0fa0*/  LDC.64 R4, c[0x0][0x380] ;  /* 0x0000e000ff047b82 */ /* 0x008e620000000a00 */
[----:B0-----:R-:W-:-:S04]  /*0fb0*/  LEA R8, P1, R0, R8, 0x3 ;  /* 0x0000000800087211 */ /* 0x001fc800078218ff */
[----:B------:R-:W-:Y:S01]  /*0fc0*/  LEA.HI.X R9, R0, R9, R3, 0x3, P1 ;  /* 0x0000000900097211 */ /* 0x000fe200008f1c03 */
[----:B-1----:R-:W2:Y:S04]  /*0fd0*/  LDG.E.64 R6, desc[UR8][R4.64] ;  /* 0x0000000804067981 */ /* 0x002ea8000c1e1b00 */
[----:B------:R-:W2:Y:S02]  /*0fe0*/  LDG.E.64 R10, desc[UR8][R8.64] ;  /* 0x00000008080a7981 */ /* 0x000ea4000c1e1b00 */
[----:B--2---:R-:W-:-:S14]  /*0ff0*/  DSETP.GEU.AND P1, PT, R10, R6, PT ;  /* 0x000000060a00722a */ /* 0x004fdc0003f2e000 */
[----:B------:R-:W0:Y:S01]  /*1000*/  @!P1 LDC.64 R14, c[0x0][0x388] ;  /* 0x0000e200ff0e9b82 */ /* 0x000e220000000a00 */
[----:B------:R-:W-:Y:S01]  /*1010*/  @!P1 IMAD.MOV.U32 R2, RZ, RZ, R0 ;  /* 0x000000ffff029224 */ /* 0x000fe200078e0000 */
[----:B------:R1:W-:Y:S04]  /*1020*/  @!P1 STG.E.64 desc[UR8][R4.64], R10 ;  /* 0x0000000a04009986 */ /* 0x0003e8000c101b08 */
[----:B0-----:R0:W-:Y:S04]  /*1030*/  @!P1 STG.E.64 desc[UR8][R14.64], R2 ;  /* 0x000000020e009986 */ /* 0x0011e8000c101b08 */
[----:B------:R-:W2:Y:S04]  /*1040*/  @!P1 LDG.E.64 R6, desc[UR8][R4.64] ;  /* 0x0000000804069981 */ /* 0x000ea8000c1e1b00 */
[----:B------:R-:W2:Y:S02]  /*1050*/  LDG.E.64 R12, desc[UR8][R8.64+0x8] ;  /* 0x00000808080c7981 */ /* 0x000ea4000c1e1b00 */
[----:B--2---:R-:W-:-:S14]  /*1060*/  DSETP.GEU.AND P1, PT, R12, R6, PT ;  /* 0x000000060c00722a */ /* 0x004fdc0003f2e000 */
[----:B------:R-:W2:Y:S01]  /*1070*/  @!P1 LDC.64 R16, c[0x0][0x388] ;  /* 0x0000e200ff109b82 */ /* 0x000ea20000000a00 */
[----:B------:R-:W-:Y:S01]  /*1080*/  @!P1 IADD3 R18, P2, PT, R0, 0x1, RZ ;  /* 0x0000000100129810 */ /* 0x000fe20007f5e0ff */
[----:B------:R3:W-:Y:S04]  /*1090*/  @!P1 STG.E.64 desc[UR8][R4.64], R12 ;  /* 0x0000000c04009986 */ /* 0x0007e8000c101b08 */
[----:B------:R-:W-:-:S05]  /*10a0*/  @!P1 IMAD.X R19, RZ, RZ, R3, P2 ;  /* 0x000000ffff139224 */ /* 0x000fca00010e0603 */
[----:B--2---:R2:W-:Y:S04]  /*10b0*/  @!P1 STG.E.64 desc[UR8][R16.64], R18 ;  /* 0x0000001210009986 */ /* 0x0045e8000c101b08 */
[----:B------:R-:W4:Y:S04]  /*10c0*/  @!P1 LDG.E.64 R6, desc[UR8][R4.64] ;  /* 0x0000000804069981 */ /* 0x000f28000c1e1b00 */
[----:B-1----:R-:W4:Y:S02]  /*10d0*/  LDG.E.64 R10, desc[UR8][R8.64+0x10] ;  /* 0x00001008080a7981 */ /* 0x002f24000c1e1b00 */
[----:B----4-:R-:W-:-:S14]  /*10e0*/  DSETP.GEU.AND P1, PT, R10, R6, PT ;  /* 0x000000060a00722a */ /* 0x010fdc0003f2e000 */
[----:B0-----:R-:W0:Y:S01]  /*10f0*/  @!P1 LDC.64 R14, c[0x0][0x388] ;  /* 0x0000e200ff0e9b82 */ /* 0x001e220000000a00 */
[----:B------:R-:W-:Y:S01]  /*1100*/  @!P1 IADD3 R20, P2, PT, R0, 0x2, RZ ;  /* 0x0000000200149810 */ /* 0x000fe20007f5e0ff */
[----:B------:R1:W-:Y:S04]  /*1110*/  @!P1 STG.E.64 desc[UR8][R4.64], R10 ;  /* 0x0000000a04009986 */ /* 0x0003e8000c101b08 */
[----:B------:R-:W-:-:S05]  /*1120*/  @!P1 IMAD.X R21, RZ, RZ, R3, P2 ;  /* 0x000000ffff159224 */ /* 0x000fca00010e0603 */
[----:B0-----:R1:W-:Y:S04]  /*1130*/  @!P1 STG.E.64 desc[UR8][R14.64], R20 ;  /* 0x000000140e009986 */ /* 0x0013e8000c101b08 */
[----:B------:R-:W4:Y:S04]  /*1140*/  @!P1 LDG.E.64 R6, desc[UR8][R4.64] ;  /* 0x0000000804069981 */ /* 0x000f28000c1e1b00 */
[----:B---3--:R-:W4:Y:S02]  /*1150*/  LDG.E.64 R12, desc[UR8][R8.64+0x18] ;  /* 0x00001808080c7981 */ /* 0x008f24000c1e1b00 */
[----:B----4-:R-:W-:-:S14]  /*1160*/  DSETP.GEU.AND P1, PT, R12, R6, PT ;  /* 0x000000060c00722a */ /* 0x010fdc0003f2e000 */
[----:B------:R-:W0:Y:S01]  /*1170*/  @!P1 LDC.64 R6, c[0x0][0x388] ;  /* 0x0000e200ff069b82 */ /* 0x000e220000000a00 */
[----:B--2---:R-:W-:Y:S01]  /*1180*/  @!P1 IADD3 R16, P2, PT, R0, 0x3, RZ ;  /* 0x0000000300109810 */ /* 0x004fe20007f5e0ff */
[----:B------:R1:W-:Y:S04]  /*1190*/  @!P1 STG.E.64 desc[UR8][R4.64], R12 ;  /* 0x0000000c04009986 */ /* 0x0003e8000c101b08 */
[----:B------:R-:W-:-:S05]  /*11a0*/  @!P1 IMAD.X R17, RZ, RZ, R3, P2 ;  /* 0x000000ffff119224 */ /* 0x000fca00010e0603 */
[----:B0-----:R1:W-:Y:S01]  /*11b0*/  @!P1 STG.E.64 desc[UR8][R6.64], R16 ;  /* 0x0000001006009986 */ /* 0x0013e2000c101b08 */
[----:B------:R-:W-:-:S05]  /*11c0*/  IADD3 R0, P1, PT, R0, 0x4, RZ ;  /* 0x0000000400007810 */ /* 0x000fca0007f3e0ff */
[----:B------:R-:W-:-:S08]  /*11d0*/  IMAD.X R3, RZ, RZ, R3, P1 ;  /* 0x000000ffff037224 */ /* 0x000fd000008e0603 */
.L_x_3:
[----:B------:R-:W-:Y:S05]  /*11e0*/  @!P0 EXIT ;  /* 0x000000000000894d */ /* 0x000fea0003800000 */
[----:B-1-3--:R-:W0:Y:S08]  /*11f0*/  LDC.64 R12, c[0x0][0x390] ;  /* 0x0000e400ff0c7b82 */ /* 0x00ae300000000a00 */
[----:B------:R-:W1:Y:S01]  /*1200*/  LDC.64 R8, c[0x0][0x380] ;  /* 0x0000e000ff087b82 */ /* 0x000e620000000a00 */
[----:B0-----:R-:W-:-:S04]  /*1210*/  LEA R2, P0, R0, R12, 0x3 ;  /* 0x0000000c00027211 */ /* 0x001fc800078018ff */
[----:B------:R-:W-:-:S09]  /*1220*/  LEA.HI.X R13, R0, R13, R3, 0x3, P0 ;  /* 0x0000000d000d7211 */ /* 0x000fd200000f1c03 */
.L_x_4:
[----:B--2---:R-:W-:Y:S01]  /*1230*/  IMAD.MOV.U32 R6, RZ, RZ, R2 ;  /* 0x000000ffff067224 */ /* 0x004fe200078e0002 */
[----:B-1----:R-:W2:Y:S01]  /*1240*/  LDG.E.64 R4, desc[UR8][R8.64] ;  /* 0x0000000808047981 */ /* 0x002ea2000c1e1b00 */
[----:B------:R-:W-:-:S06]  /*1250*/  IMAD.MOV.U32 R7, RZ, RZ, R13 ;  /* 0x000000ffff077224 */ /* 0x000fcc00078e000d */
[----:B------:R-:W2:Y:S01]  /*1260*/  LDG.E.64 R6, desc[UR8][R6.64] ;  /* 0x0000000806067981 */ /* 0x000ea2000c1e1b00 */
[----:B------:R-:W-:-:S04]  /*1270*/  UIADD3 UR5, UP0, UPT, UR5, -0x1, URZ ;  /* 0xffffffff05057890 */ /* 0x000fc8000ff1e0ff */
[----:B------:R-:W-:Y:S02]  /*1280*/  UIADD3.X UR4, UPT, UPT, UR4, -0x1, URZ, UP0, !UPT ;  /* 0xffffffff04047890 */ /* 0x000fe400087fe4ff */
[----:B------:R-:W-:-:S04]  /*1290*/  UISETP.NE.U32.AND UP0, UPT, UR5, URZ, UPT ;  /* 0x000000ff0500728c */ /* 0x000fc8000bf05070 */
[----:B------:R-:W-:Y:S01]  /*12a0*/  UISETP.NE.AND.EX UP0, UPT, UR4, URZ, UPT, UP0 ;  /* 0x000000ff0400728c */ /* 0x000fe2000bf05300 */
[----:B------:R-:W-:-:S05]  /*12b0*/  IADD3 R2, P1, PT, R2, 0x8, RZ ;  /* 0x0000000802027810 */ /* 0x000fca0007f3e0ff */
[----:B------:R-:W-:Y:S01]  /*12c0*/  IMAD.X R13, RZ, RZ, R13, P1 ;  /* 0x000000ffff0d7224 */ /* 0x000fe200008e060d */
[----:B--2---:R-:W-:-:S14]  /*12d0*/  DSETP.GEU.AND P0, PT, R6, R4, PT ;  /* 0x000000040600722a */ /* 0x004fdc0003f0e000 */
[----:B------:R-:W0:Y:S01]  /*12e0*/  @!P0 LDC.64 R10, c[0x0][0x388] ;  /* 0x0000e200ff0a8b82 */ /* 0x000e220000000a00 */
[----:B------:R-:W-:Y:S02]  /*12f0*/  @!P0 IMAD.MOV.U32 R4, RZ, RZ, R0 ;  /* 0x000000ffff048224 */ /* 0x000fe400078e0000 */
[----:B------:R-:W-:Y:S01]  /*1300*/  @!P0 IMAD.MOV.U32 R5, RZ, RZ, R3 ;  /* 0x000000ffff058224 */ /* 0x000fe200078e0003 */
[----:B------:R2:W-:Y:S04]  /*1310*/  @!P0 STG.E.64 desc[UR8][R8.64], R6 ;  /* 0x0000000608008986 */ /* 0x0005e8000c101b08 */
[----:B0-----:R2:W-:Y:S01]  /*1320*/  @!P0 STG.E.64 desc[UR8][R10.64], R4 ;  /* 0x000000040a008986 */ /* 0x0015e2000c101b08 */
[----:B------:R-:W-:-:S05]  /*1330*/  IADD3 R0, P0, PT, R0, 0x1, RZ ;  /* 0x0000000100007810 */ /* 0x000fca0007f1e0ff */
[----:B------:R-:W-:Y:S01]  /*1340*/  IMAD.X R3, RZ, RZ, R3, P0 ;  /* 0x000000ffff037224 */ /* 0x000fe200000e0603 */
[----:B------:R-:W-:Y:S07]  /*1350*/  BRA.U UP0, `(.L_x_4) ;  /* 0xfffffffd00b47547 */ /* 0x000fee000b83ffff */
[----:B------:R-:W-:Y:S05]  /*1360*/  EXIT ;  /* 0x000000000000794d */ /* 0x000fea0003800000 */
.L_x_5:
[----:B------:R-:W-:-:S00]  /*1370*/  BRA `(.L_x_5) ;  /* 0xfffffffc00fc7947 */ /* 0x000fc0000383ffff */
[----:B------:R-:W-:-:S00]  /*1380*/  NOP ;  /* 0x0000000000007918 */ /* 0x000fc00000000000 */
[----:B------:R-:W-:-:S00]  /*1390*/  NOP ;  /* 0x0000000000007918 */ /* 0x000fc00000000000 */
[----:B------:R-:W-:-:S00]  /*13a0*/  NOP ;  /* 0x0000000000007918 */ /* 0x000fc00000000000 */
[----:B------:R-:W-:-:S00]  /*13b0*/  NOP ;  /* 0x0000000000007918 */ /* 0x000fc00000000000 */
[----:B------:R-:W-:-:S00]  /*13c0*/  NOP ;  /* 0x0000000000007918 */ /* 0x000fc00000000000 */
[----:B------:R-:W-:-:S00]  /*13d0*/  NOP ;  /* 0x0000000000007918 */ /* 0x000fc00000000000 */
[----:B------:R-:W-:-:S00]  /*13e0*/  NOP ;  /* 0x0000000000007918 */ /* 0x000fc00000000000 */
[----:B------:R-:W-:-:S00]  /*13f0*/  NOP ;  /* 0x0000000000007918 */ /* 0x000fc00000000000 */
.L_x_264:


//--------------------- .text._Z16addRepeatsKernelPdPmm --------------------------
	.section	.text._Z16addRepeatsKernelPdPmm,"ax",@progbits
	.align	128
        .global         _Z16addRepeatsKernelPdPmm
        .type           _Z16addRepeatsKernelPdPmm,@function
        .size           _Z16addRepeatsKernelPdPmm,(.L_x_265 - _Z16addRepeatsKernelPdPmm)
        .other          _Z16addRepeatsKernelPdPmm,@"STO_CUDA_ENTRY STV_DEFAULT"
_Z16addRepeatsKernelPdPmm:
.text._Z16addRepeatsKernelPdPmm:
[----:B------:R-:W-:Y:S01]  /*0000*/  LDC R1, c[0x0][0x37c] ;  /* 0x0000df00ff017b82 */ /* 0x000fe20000000800 */
[----:B------:R-:W0:Y:S07]  /*0010*/  S2R R3, SR_TID.X ;  /* 0x0000000000037919 */ /* 0x000e2e0000002100 */
[----:B------:R-:W0:Y:S01]  /*0020*/  S2UR UR4, SR_CTAID.X ;  /* 0x00000000000479c3 */ /* 0x000e220000002500 */
[----:B------:R-:W1:Y:S07]  /*0030*/  LDCU.64 UR6, c[0x0][0x390] ;  /* 0x00007200ff0677ac */ /* 0x000e6e0008000a00 */
[----:B------:R-:W0:Y:S01]  /*0040*/  LDC R10, c[0x0][0x360] ;  /* 0x0000d800ff0a7b82 */ /* 0x000e220000000800 */
[----:B------:R-:W2:Y:S01]  /*0050*/  LDCU UR5, c[0x0][0x370] ;  /* 0x00006e00ff0577ac */ /* 0x000ea20008000800 */
[----:B0-----:R-:W-:-:S02]  /*0060*/  IMAD R0, R10, UR4, R3 ;  /* 0x000000040a007c24 */ /* 0x001fc4000f8e0203 */
[----:B--2---:R-:W-:-:S03]  /*0070*/  IMAD R10, R10, UR5, RZ ;  /* 0x000000050a0a7c24 */ /* 0x004fc6000f8e02ff */
[----:B-1----:R-:W-:-:S04]  /*0080*/  ISETP.GE.U32.AND P0, PT, R0, UR6, PT ;  /* 0x0000000600007c0c */ /* 0x002fc8000bf06070 */
[----:B------:R-:W-:-:S13]  /*0090*/  ISETP.GE.U32.AND.EX P0, PT, RZ, UR7, PT, P0 ;  /* 0x00000007ff007c0c */ /* 0x000fda000bf06100 */
[----:B------:R-:W-:Y:S05]  /*00a0*/  @P0 EXIT ;  /* 0x000000000000094d */ /* 0x000fea0003800000 */
[----:B------:R-:W-:Y:S01]  /*00b0*/  IMAD.MOV.U32 R11, RZ, RZ, RZ ;  /* 0x000000ffff0b7224 */ /* 0x000fe200078e00ff */
[----:B------:R-:W0:Y:S01]  /*00c0*/  LDCU.64 UR4, c[0x0][0x358] ;  /* 0x00006b00ff0477ac */ /* 0x000e220008000a00 */
[----:B------:R-:W1:Y:S05]  /*00d0*/  LDCU.128 UR8, c[0x0][0x380] ;  /* 0x00007000ff0877ac */ /* 0x000e6a0008000c00 */
.L_x_6:
[C---:B--2---:R-:W-:Y:S01]  /*00e0*/  IMAD.SHL.U32 R4, R0.reuse, 0x8, RZ ;  /* 0x0000000800047824 */ /* 0x044fe200078e00ff */
[----:B------:R-:W-:-:S04]  /*00f0*/  SHF.L.U64.HI R5, R0, 0x3, R11 ;  /* 0x0000000300057819 */ /* 0x000fc8000001020b */
[----:B-1----:R-:W-:-:S04]  /*0100*/  IADD3 R8, P0, PT, R4, UR10, RZ ;  /* 0x0000000a04087c10 */ /* 0x002fc8000ff1e0ff */
[----:B------:R-:W-:-:S05]  /*0110*/  IADD3.X R9, PT, PT, R5, UR11, RZ, P0, !PT ;  /* 0x0000000b05097c10 */ /* 0x000fca00087fe4ff */
[----:B0-----:R-:W2:Y:S01]  /*0120*/  LDG.E.64 R2, desc[UR4][R8.64] ;  /* 0x0000000408027981 */ /* 0x001ea2000c1e1b00 */
[----:B------:R-:W-:-:S04]  /*0130*/  IADD3 R4, P0, PT, R4, UR8, RZ ;  /* 0x0000000804047c10 */ /* 0x000fc8000ff1e0ff */
[----:B------:R-:W-:-:S05]  /*0140*/  IADD3.X R5, PT, PT, R5, UR9, RZ, P0, !PT ;  /* 0x0000000905057c10 */ /* 0x000fca00087fe4ff */
[----:B------:R-:W3:Y:S01]  /*0150*/  LDG.E.64 R6, desc[UR4][R4.64] ;  /* 0x0000000404067981 */ /* 0x000ee2000c1e1b00 */
[----:B------:R-:W-:-:S05]  /*0160*/  IADD3 R0, P0, PT, R10, R0, RZ ;  /* 0x000000000a007210 */ /* 0x000fca0007f1e0ff */
[----:B------:R-:W-:Y:S01]  /*0170*/  IMAD.X R11, RZ, RZ, R11, P0 ;  /* 0x000000ffff0b7224 */ /* 0x000fe200000e060b */
[----:B------:R-:W-:-:S04]  /*0180*/  ISETP.GE.U32.AND P0, PT, R0, UR6, PT ;  /* 0x0000000600007c0c */ /* 0x000fc8000bf06070 */
[----:B------:R-:W-:Y:S01]  /*0190*/  ISETP.GE.U32.AND.EX P0, PT, R11, UR7, PT, P0 ;  /* 0x000000070b007c0c */ /* 0x000fe2000bf06100 */
[----:B--2---:R-:W3:Y:S02]  /*01a0*/  I2F.F64.U64 R2, R2 ;  /* 0x0000000200027312 */ /* 0x004ee40000301800 */
[----:B---3--:R-:W-:-:S07]  /*01b0*/  DADD R6, R2, R6 ;  /* 0x0000000002067229 */ /* 0x008fce0000000006 */
[----:B------:R2:W-:Y:S03]  /*01c0*/  STG.E.64 desc[UR4][R4.64], R6 ;  /* 0x0000000604007986 */ /* 0x0005e6000c101b04 */
[----:B------:R-:W-:Y:S05]  /*01d0*/  @!P0 BRA `(.L_x_6) ;  /* 0xfffffffc00c08947 */ /* 0x000fea000383ffff */
[----:B------:R-:W-:Y:S05]  /*01e0*/  EXIT ;  /* 0x000000000000794d */ /* 0x000fea0003800000 */
.L_x_7:
        /* <DEDUP_REMOVED lines=9> */
.L_x_265:


//--------------------- .text._Z6reduceILm1EEvPdS0_mm --------------------------
	.section	.text._Z6reduceILm1EEvPdS0_mm,"ax",@progbits
	.align	128
        .global         _Z6reduceILm1EEvPdS0_mm
        .type           _Z6reduceILm1EEvPdS0_mm,@function
        .size           _Z6reduceILm1EEvPdS0_mm,(.L_x_266 - _Z6reduceILm1EEvPdS0_mm)
        .other          _Z6reduceILm1EEvPdS0_mm,@"STO_CUDA_ENTRY STV_DEFAULT"
_Z6reduceILm1EEvPdS0_mm:
.text._Z6reduceILm1EEvPdS0_mm:
[----:B------:R-:W-:Y:S01]  /*0000*/  LDC R1, c[0x0][0x37c] ;  /* 0x0000df00ff017b82 */ /* 0x000fe20000000800 */
[----:B------:R-:W0:Y:S02]  /*0010*/  LDCU.64 UR4, c[0x0][0x398] ;  /* 0x00007300ff0477ac */ /* 0x000e240008000a00 */
[----:B0-----:R-:W-:-:S04]  /*0020*/  ISETP.NE.U32.AND P0, PT, RZ, UR4, PT ;  /* 0x00000004ff007c0c */ /* 0x001fc8000bf05070 */
[----:B------:R-:W-:-:S13]  /*0030*/  ISETP.NE.AND.EX P0, PT, RZ, UR5, PT, P0 ;  /* 0x00000005ff007c0c */ /* 0x000fda000bf05300 */
[----:B------:R-:W-:Y:S05]  /*0040*/  @!P0 EXIT ;  /* 0x000000000000894d */ /* 0x000fea0003800000 */
[----:B------:R-:W0:Y:S01]  /*0050*/  S2R R0, SR_TID.X ;  /* 0x0000000000007919 */ /* 0x000e220000002100 */
[----:B------:R-:W1:Y:S01]  /*0060*/  S2UR UR5, SR_CgaCtaId ;  /* 0x00000000000579c3 */ /* 0x000e620000008800 */
[----:B------:R-:W-:Y:S01]  /*0070*/  UMOV UR4, 0x400 ;  /* 0x0000040000047882 */ /* 0x000fe20000000000 */
[----:B------:R-:W2:Y:S01]  /*0080*/  LDCU.64 UR8, c[0x0][0x358] ;  /* 0x00006b00ff0877ac */ /* 0x000ea20008000a00 */
[----:B------:R-:W3:Y:S05]  /*0090*/  S2R R2, SR_CTAID.X ;  /* 0x0000000000027919 */ /* 0x000eea0000002500 */
[----:B------:R-:W4:Y:S01]  /*00a0*/  LDC R3, c[0x0][0x370] ;  /* 0x0000dc00ff037b82 */ /* 0x000f220000000800 */
[----:B-1----:R-:W-:-:S03]  /*00b0*/  ULEA UR4, UR5, UR4, 0x18 ;  /* 0x0000000405047291 */ /* 0x002fc6000f8ec0ff */
[----:B------:R-:W-:-:S03]  /*00c0*/  UMOV UR5, URZ ;  /* 0x000000ff00057c82 */ /* 0x000fc60008000000 */
[----:B0-----:R-:W-:Y:S01]  /*00d0*/  LEA R6, R0, UR4, 0x3 ;  /* 0x0000000400067c11 */ /* 0x001fe2000f8e18ff */
[----:B------:R-:W-:Y:S01]  /*00e0*/  UMOV UR4, URZ ;  /* 0x000000ff00047c82 */ /* 0x000fe20008000000 */
[----:B---3--:R-:W-:-:S05]  /*00f0*/  LEA R4, P0, R2, R0, 0x1 ;  /* 0x0000000002047211 */ /* 0x008fca00078008ff */
[----:B--2---:R-:W-:-:S08]  /*0100*/  IMAD.X R5, RZ, RZ, RZ, P0 ;  /* 0x000000ffff057224 */ /* 0x004fd000000e06ff */
.L_x_14:
[----:B0-----:R-:W0:Y:S01]  /*0110*/  LDCU.64 UR6, c[0x0][0x390] ;  /* 0x00007200ff0677ac */ /* 0x001e220008000a00 */
[----:B-1----:R1:W-:Y:S01]  /*0120*/  STS.64 [R6], RZ ;  /* 0x000000ff06007388 */ /* 0x0023e20000000a00 */
[----:B------:R-:W-:Y:S01]  /*0130*/  BSSY.RECONVERGENT B0, `(.L_x_8) ;  /* 0x0000021000007945 */ /* 0x000fe20003800200 */
[----:B------:R-:W2:Y:S01]  /*0140*/  LDCU.64 UR10, c[0x0][0x380] ;  /* 0x00007000ff0a77ac */ /* 0x000ea20008000a00 */
[----:B0-----:R-:W-:-:S04]  /*0150*/  ISETP.GE.U32.AND P0, PT, R4, UR6, PT ;  /* 0x0000000604007c0c */ /* 0x001fc8000bf06070 */
[----:B------:R-:W-:-:S13]  /*0160*/  ISETP.GE.U32.AND.EX P0, PT, R5, UR7, PT, P0 ;  /* 0x0000000705007c0c */ /* 0x000fda000bf06100 */
[----:B-12---:R-:W-:Y:S05]  /*0170*/  @P0 BRA `(.L_x_9) ;  /* 0x0000000000700947 */ /* 0x006fea0003800000 */
[----:B------:R-:W0:Y:S01]  /*0180*/  LDC.64 R8, c[0x0][0x390] ;  /* 0x0000e400ff087b82 */ /* 0x000e220000000a00 */
[----:B------:R-:W-:Y:S01]  /*0190*/  BSSY.RECONVERGENT B1, `(.L_x_10) ;  /* 0x0000019000017945 */ /* 0x000fe20003800200 */
[----:B------:R-:W-:Y:S01]  /*01a0*/  IMAD.MOV.U32 R18, RZ, RZ, R4 ;  /* 0x000000ffff127224 */ /* 0x000fe200078e0004 */
[----:B------:R-:W-:Y:S01]  /*01b0*/  CS2R R10, SRZ ;  /* 0x00000000000a7805 */ /* 0x000fe2000001ff00 */
[----:B------:R-:W-:-:S07]  /*01c0*/  IMAD.MOV.U32 R19, RZ, RZ, R5 ;  /* 0x000000ffff137224 */ /* 0x000fce00078e0005 */
.L_x_11:
[----:B------:R-:W-:Y:S01]  /*01d0*/  IADD3 R7, P1, PT, R18, 0x1, RZ ;  /* 0x0000000112077810 */ /* 0x000fe20007f3e0ff */
[C---:B0-----:R-:W-:Y:S02]  /*01e0*/  IMAD R14, R8.reuse, UR5, RZ ;  /* 0x00000005080e7c24 */ /* 0x041fe4000f8e02ff */
[----:B------:R-:W-:Y:S01]  /*01f0*/  IMAD.MOV.U32 R12, RZ, RZ, R18 ;  /* 0x000000ffff0c7224 */ /* 0x000fe200078e0012 */
[----:B------:R-:W-:Y:S01]  /*0200*/  ISETP.GE.U32.AND P0, PT, R7, R8, PT ;  /* 0x000000080700720c */ /* 0x000fe20003f06070 */
[----:B------:R-:W-:Y:S02]  /*0210*/  IMAD R7, R9, UR4, R14 ;  /* 0x0000000409077c24 */ /* 0x000fe4000f8e020e */
[--C-:B------:R-:W-:Y:S02]  /*0220*/  IMAD.MOV.U32 R13, RZ, RZ, R19.reuse ;  /* 0x000000ffff0d7224 */ /* 0x100fe400078e0013 */
[----:B------:R-:W-:Y:S02]  /*0230*/  IMAD.X R14, RZ, RZ, R19, P1 ;  /* 0x000000ffff0e7224 */ /* 0x000fe400008e0613 */
[----:B------:R-:W-:-:S03]  /*0240*/  IMAD.WIDE.U32 R12, R8, UR4, R12 ;  /* 0x00000004080c7c25 */ /* 0x000fc6000f8e000c */
[----:B------:R-:W-:Y:S01]  /*0250*/  ISETP.GE.U32.AND.EX P0, PT, R14, R9, PT, P0 ;  /* 0x000000090e00720c */ /* 0x000fe20003f06100 */
[----:B------:R-:W-:Y:S01]  /*0260*/  IMAD.IADD R7, R13, 0x1, R7 ;  /* 0x000000010d077824 */ /* 0x000fe200078e0207 */
[----:B------:R-:W-:-:S04]  /*0270*/  LEA R14, P1, R12, UR10, 0x3 ;  /* 0x0000000a0c0e7c11 */ /* 0x000fc8000f8218ff */
[----:B------:R-:W-:-:S05]  /*0280*/  LEA.HI.X R15, R12, UR11, R7, 0x3, P1 ;  /* 0x0000000b0c0f7c11 */ /* 0x000fca00088f1c07 */
[----:B------:R-:W2:Y:S04]  /*0290*/  LDG.E.64 R16, desc[UR8][R14.64] ;  /* 0x000000080e107981 */ /* 0x000ea8000c1e1b00 */
[----:B------:R-:W2:Y:S01]  /*02a0*/  @!P0 LDG.E.64 R12, desc[UR8][R14.64+0x8] ;  /* 0x000008080e0c8981 */ /* 0x000ea2000c1e1b00 */
[----:B----4-:R-:W-:-:S05]  /*02b0*/  LEA R18, P1, R3, R18, 0x1 ;  /* 0x0000001203127211 */ /* 0x010fca00078208ff */
[----:B------:R-:W-:Y:S01]  /*02c0*/  IMAD.X R19, RZ, RZ, R19, P1 ;  /* 0x000000ffff137224 */ /* 0x000fe200008e0613 */
[----:B--2---:R-:W-:Y:S01]  /*02d0*/  @!P0 DADD R16, R16, R12 ;  /* 0x0000000010108229 */ /* 0x004fe2000000000c */
[----:B------:R-:W-:-:S04]  /*02e0*/  ISETP.GE.U32.AND P0, PT, R18, R8, PT ;  /* 0x000000081200720c */ /* 0x000fc80003f06070 */
[----:B------:R-:W-:-:S03]  /*02f0*/  ISETP.GE.U32.AND.EX P0, PT, R19, R9, PT, P0 ;  /* 0x000000091300720c */ /* 0x000fc60003f06100 */
[----:B------:R-:W-:-:S10]  /*0300*/  DADD R10, R16, R10 ;  /* 0x00000000100a7229 */ /* 0x000fd4000000000a */
[----:B------:R-:W-:Y:S05]  /*0310*/  @!P0 BRA `(.L_x_11) ;  /* 0xfffffffc00ac8947 */ /* 0x000fea000383ffff */
[----:B------:R-:W-:Y:S05]  /*0320*/  BSYNC.RECONVERGENT B1 ;  /* 0x0000000000017941 */ /* 0x000fea0003800200 */
.L_x_10:
[----:B------:R0:W-:Y:S02]  /*0330*/  STS.64 [R6], R10 ;  /* 0x0000000a06007388 */ /* 0x0001e40000000a00 */
.L_x_9:
[----:B------:R-:W-:Y:S05]  /*0340*/  BSYNC.RECONVERGENT B0 ;  /* 0x0000000000007941 */ /* 0x000fea0003800200 */
.L_x_8:
[----:B------:R-:W-:Y:S01]  /*0350*/  BAR.SYNC.DEFER_BLOCKING 0x0 ;  /* 0x0000000000007b1d */ /* 0x000fe20000010000 */
[----:B------:R-:W-:-:S05]  /*0360*/  ISETP.NE.AND P0, PT, R0, RZ, PT ;  /* 0x000000ff0000720c */ /* 0x000fca0003f05270 */
[----:B------:R-:W-:Y:S08]  /*0370*/  BSSY.RECONVERGENT B0, `(.L_x_12) ;  /* 0x000000f000007945 */ /* 0x000ff00003800200 */
[----:B------:R-:W-:Y:S05]  /*0380*/  @P0 BRA `(.L_x_13) ;  /* 0x0000000000340947 */ /* 0x000fea0003800000 */
[----:B------:R-:W1:Y:S01]  /*0390*/  S2UR UR7, SR_CgaCtaId ;  /* 0x00000000000779c3 */ /* 0x000e620000008800 */
[----:B------:R-:W-:Y:S01]  /*03a0*/  UMOV UR6, 0x400 ;  /* 0x0000040000067882 */ /* 0x000fe20000000000 */
[----:B0-----:R-:W-:Y:S02]  /*03b0*/  IMAD.MOV.U32 R10, RZ, RZ, R2 ;  /* 0x000000ffff0a7224 */ /* 0x001fe400078e0002 */
[----:B------:R-:W-:Y:S02]  /*03c0*/  IMAD.MOV.U32 R11, RZ, RZ, RZ ;  /* 0x000000ffff0b7224 */ /* 0x000fe400078e00ff */
[C---:B----4-:R-:W-:Y:S02]  /*03d0*/  IMAD R7, R3.reuse, UR5, RZ ;  /* 0x0000000503077c24 */ /* 0x050fe4000f8e02ff */
[----:B------:R-:W0:Y:S01]  /*03e0*/  LDC.64 R12, c[0x0][0x388] ;  /* 0x0000e200ff0c7b82 */ /* 0x000e220000000a00 */
[----:B------:R-:W-:-:S04]  /*03f0*/  IMAD.WIDE.U32 R10, R3, UR4, R10 ;  /* 0x00000004030a7c25 */ /* 0x000fc8000f8e000a */
[----:B------:R-:W-:Y:S01]  /*0400*/  IMAD.IADD R7, R11, 0x1, R7 ;  /* 0x000000010b077824 */ /* 0x000fe200078e0207 */
[----:B-1----:R-:W-:Y:S01]  /*0410*/  ULEA UR6, UR7, UR6, 0x18 ;  /* 0x0000000607067291 */ /* 0x002fe2000f8ec0ff */
[----:B0-----:R-:W-:-:S08]  /*0420*/  LEA R12, P0, R10, R12, 0x3 ;  /* 0x0000000c0a0c7211 */ /* 0x001fd000078018ff */
[----:B------:R-:W0:Y:S01]  /*0430*/  LDS.64 R8, [UR6] ;  /* 0x00000006ff087984 */ /* 0x000e220008000a00 */
[----:B------:R-:W-:-:S05]  /*0440*/  LEA.HI.X R13, R10, R13, R7, 0x3, P0 ;  /* 0x0000000d0a0d7211 */ /* 0x000fca00000f1c07 */
[----:B0-----:R1:W-:Y:S02]  /*0450*/  STG.E.64 desc[UR8][R12.64], R8 ;  /* 0x000000080c007986 */ /* 0x0013e4000c101b08 */
.L_x_13:
[----:B------:R-:W-:Y:S05]  /*0460*/  BSYNC.RECONVERGENT B0 ;  /* 0x0000000000007941 */ /* 0x000fea0003800200 */
.L_x_12:
[----:B------:R-:W2:Y:S01]  /*0470*/  LDCU.64 UR6, c[0x0][0x398] ;  /* 0x00007300ff0677ac */ /* 0x000ea20008000a00 */
[----:B------:R-:W-:-:S04]  /*0480*/  UIADD3 UR4, UP0, UPT, UR4, 0x1, URZ ;  /* 0x0000000104047890 */ /* 0x000fc8000ff1e0ff */
[----:B------:R-:W-:Y:S02]  /*0490*/  UIADD3.X UR5, UPT, UPT, URZ, UR5, URZ, UP0, !UPT ;  /* 0x00000005ff057290 */ /* 0x000fe400087fe4ff */
[----:B--2---:R-:W-:-:S04]  /*04a0*/  UISETP.NE.U32.AND UP0, UPT, UR4, UR6, UPT ;  /* 0x000000060400728c */ /* 0x004fc8000bf05070 */
[----:B------:R-:W-:-:S09]  /*04b0*/  UISETP.NE.AND.EX UP0, UPT, UR5, UR7, UPT, UP0 ;  /* 0x000000070500728c */ /* 0x000fd2000bf05300 */
[----:B------:R-:W-:Y:S05]  /*04c0*/  BRA.U UP0, `(.L_x_14) ;  /* 0xfffffffd00107547 */ /* 0x000fea000b83ffff */
[----:B------:R-:W-:Y:S05]  /*04d0*/  EXIT ;  /* 0x000000000000794d */ /* 0x000fea0003800000 */
.L_x_15:
        /* <DEDUP_REMOVED lines=10> */
.L_x_266:


//--------------------- .text._Z6reduceILm2EEvPdS0_mm --------------------------
	.section	.text._Z6reduceILm2EEvPdS0_mm,"ax",@progbits
	.align	128
        .global         _Z6reduceILm2EEvPdS0_mm
        .type           _Z6reduceILm2EEvPdS0_mm,@function
        .size           _Z6reduceILm2EEvPdS0_mm,(.L_x_267 - _Z6reduceILm2EEvPdS0_mm)
        .other          _Z6reduceILm2EEvPdS0_mm,@"STO_CUDA_ENTRY STV_DEFAULT"
_Z6reduceILm2EEvPdS0_mm:
.text._Z6reduceILm2EEvPdS0_mm:
[----:B------:R-:W-:Y:S01]  /*0000*/  LDC R1, c[0x0][0x37c] ;  /* 0x0000df00ff017b82 */ /* 0x000fe20000000800 */
[----:B------:R-:W0:Y:S02]  /*0010*/  LDCU.64 UR4, c[0x0][0x398] ;  /* 0x00007300ff0477ac */ /* 0x000e240008000a00 */
[----:B0-----:R-:W-:-:S04]  /*0020*/  ISETP.NE.U32.AND P0, PT, RZ, UR4, PT ;  /* 0x00000004ff007c0c */ /* 0x001fc8000bf05070 */
[----:B------:R-:W-:-:S13]  /*0030*/  ISETP.NE.AND.EX P0, PT, RZ, UR5, PT, P0 ;  /* 0x00000005ff007c0c */ /* 0x000fda000bf05300 */
[----:B------:R-:W-:Y:S05]  /*0040*/  @!P0 EXIT ;  /* 0x000000000000894d */ /* 0x000fea0003800000 */
[----:B------:R-:W0:Y:S01]  /*0050*/  S2R R0, SR_CTAID.X ;  /* 0x0000000000007919 */ /* 0x000e220000002500 */
[----:B------:R-:W1:Y:S01]  /*0060*/  S2UR UR5, SR_CgaCtaId ;  /* 0x00000000000579c3 */ /* 0x000e620000008800 */
[----:B------:R-:W-:Y:S01]  /*0070*/  UMOV UR4, 0x400 ;  /* 0x0000040000047882 */ /* 0x000fe20000000000 */
[----:B------:R-:W-:Y:S01]  /*0080*/  IMAD.MOV.U32 R3, RZ, RZ, RZ ;  /* 0x000000ffff037224 */ /* 0x000fe200078e00ff */
[----:B------:R-:W2:Y:S01]  /*0090*/  S2R R2, SR_TID.X ;  /* 0x0000000000027919 */ /* 0x000ea20000002100 */
[----:B------:R-:W3:Y:S04]  /*00a0*/  LDCU.64 UR8, c[0x0][0x358] ;  /* 0x00006b00ff0877ac */ /* 0x000ee80008000a00 */
[----:B------:R-:W4:Y:S01]  /*00b0*/  LDC R13, c[0x0][0x370] ;  /* 0x0000dc00ff0d7b82 */ /* 0x000f220000000800 */
[----:B-1----:R-:W-:-:S03]  /*00c0*/  ULEA UR4, UR5, UR4, 0x18 ;  /* 0x0000000405047291 */ /* 0x002fc6000f8ec0ff */
[----:B------:R-:W-:Y:S01]  /*00d0*/  UMOV UR5, URZ ;  /* 0x000000ff00057c82 */ /* 0x000fe20008000000 */
[----:B0-----:R-:W-:-:S04]  /*00e0*/  IMAD.SHL.U32 R5, R0, 0x2, RZ ;  /* 0x0000000200057824 */ /* 0x001fc800078e00ff */
[----:B--2---:R-:W-:Y:S01]  /*00f0*/  IMAD.WIDE.U32 R4, R5, 0x2, R2 ;  /* 0x0000000205047825 */ /* 0x004fe200078e0002 */
[----:B------:R-:W-:Y:S01]  /*0100*/  LEA R15, R2, UR4, 0x3 ;  /* 0x00000004020f7c11 */ /* 0x000fe2000f8e18ff */
[----:B---3--:R-:W-:-:S06]  /*0110*/  UMOV UR4, URZ ;  /* 0x000000ff00047c82 */ /* 0x008fcc0008000000 */
.L_x_22:
[----:B0-----:R-:W0:Y:S01]  /*0120*/  LDCU.64 UR6, c[0x0][0x390] ;  /* 0x00007200ff0677ac */ /* 0x001e220008000a00 */
[----:B-1----:R1:W-:Y:S01]  /*0130*/  STS.64 [R15], RZ ;  /* 0x000000ff0f007388 */ /* 0x0023e20000000a00 */
[----:B------:R-:W-:Y:S01]  /*0140*/  BSSY.RECONVERGENT B0, `(.L_x_16) ;  /* 0x0000026000007945 */ /* 0x000fe20003800200 */
[----:B--2---:R-:W2:Y:S01]  /*0150*/  LDCU.64 UR10, c[0x0][0x380] ;  /* 0x00007000ff0a77ac */ /* 0x004ea20008000a00 */
        /* <DEDUP_REMOVED lines=8> */
.L_x_19:
[----:B------:R-:W-:-:S04]  /*01e0*/  IADD3 R11, P1, PT, R10, 0x2, RZ ;  /* 0x000000020a0b7810 */ /* 0x000fc80007f3e0ff */
[----:B0-----:R-:W-:Y:S01]  /*01f0*/  ISETP.GE.U32.AND P0, PT, R11, R6, PT ;  /* 0x000000060b00720c */ /* 0x001fe20003f06070 */
[----:B------:R-:W-:-:S05]  /*0200*/  IMAD.X R12, RZ, RZ, R23, P1 ;  /* 0x000000ffff0c7224 */ /* 0x000fca00008e0617 */
[----:B------:R-:W-:Y:S01]  /*0210*/  ISETP.GE.U32.AND.EX P0, PT, R12, R7, PT, P0 ;  /* 0x000000070c00720c */ /* 0x000fe20003f06100 */
[----:B------:R-:W-:-:S04]  /*0220*/  IMAD R12, R6, UR5, RZ ;  /* 0x00000005060c7c24 */ /* 0x000fc8000f8e02ff */
[----:B------:R-:W-:-:S08]  /*0230*/  IMAD R25, R7, UR4, R12 ;  /* 0x0000000407197c24 */ /* 0x000fd0000f8e020c */
[----:B------:R-:W-:Y:S02]  /*0240*/  @!P0 IMAD.MOV.U32 R11, RZ, RZ, R23 ;  /* 0x000000ffff0b8224 */ /* 0x000fe400078e0017 */
[----:B------:R-:W-:-:S03]  /*0250*/  @!P0 IMAD.WIDE.U32 R16, R6, UR4, R10 ;  /* 0x0000000406108c25 */ /* 0x000fc6000f8e000a */
[----:B------:R-:W-:Y:S02]  /*0260*/  @!P0 LEA R18, P1, R16, UR10, 0x3 ;  /* 0x0000000a10128c11 */ /* 0x000fe4000f8218ff */
[----:B------:R-:W-:-:S04]  /*0270*/  @!P0 IADD3 R17, PT, PT, R17, R25, RZ ;  /* 0x0000001911118210 */ /* 0x000fc80007ffe0ff */
[----:B------:R-:W-:-:S05]  /*0280*/  @!P0 LEA.HI.X R19, R16, UR11, R17, 0x3, P1 ;  /* 0x0000000b10138c11 */ /* 0x000fca00088f1c11 */
[----:B------:R-:W2:Y:S04]  /*0290*/  @!P0 LDG.E.64 R16, desc[UR8][R18.64] ;  /* 0x0000000812108981 */ /* 0x000ea8000c1e1b00 */
[----:B------:R-:W2:Y:S01]  /*02a0*/  @!P0 LDG.E.64 R20, desc[UR8][R18.64+0x10] ;  /* 0x0000100812148981 */ /* 0x000ea2000c1e1b00 */
[----:B------:R-:W-:Y:S02]  /*02b0*/  @P0 IMAD.MOV.U32 R11, RZ, RZ, R23 ;  /* 0x000000ffff0b0224 */ /* 0x000fe400078e0017 */
[----:B------:R-:W-:-:S04]  /*02c0*/  @P0 IMAD.WIDE.U32 R22, R6, UR4, R10 ;  /* 0x0000000406160c25 */ /* 0x000fc8000f8e000a */
[----:B------:R-:W-:Y:S01]  /*02d0*/  @P0 IMAD.IADD R25, R23, 0x1, R25 ;  /* 0x0000000117190824 */ /* 0x000fe200078e0219 */
[----:B------:R-:W-:-:S04]  /*02e0*/  @P0 LEA R24, P1, R22, UR10, 0x3 ;  /* 0x0000000a16180c11 */ /* 0x000fc8000f8218ff */
[----:B------:R-:W-:Y:S01]  /*02f0*/  @P0 LEA.HI.X R25, R22, UR11, R25, 0x3, P1 ;  /* 0x0000000b16190c11 */ /* 0x000fe200088f1c19 */
[----:B--2---:R-:W-:-:S10]  /*0300*/  @!P0 DADD R16, R16, R20 ;  /* 0x0000000010108229 */ /* 0x004fd40000000014 */
[----:B------:R-:W2:Y:S01]  /*0310*/  @P0 LDG.E.64 R16, desc[UR8][R24.64] ;  /* 0x0000000818100981 */ /* 0x000ea2000c1e1b00 */
[----:B----4-:R-:W-:-:S04]  /*0320*/  IMAD.WIDE.U32 R10, R13, 0x4, R10 ;  /* 0x000000040d0a7825 */ /* 0x010fc800078e000a */
[----:B------:R-:W-:Y:S01]  /*0330*/  IMAD.MOV.U32 R23, RZ, RZ, R11 ;  /* 0x000000ffff177224 */ /* 0x000fe200078e000b */
[----:B------:R-:W-:-:S04]  /*0340*/  ISETP.GE.U32.AND P0, PT, R10, R6, PT ;  /* 0x000000060a00720c */ /* 0x000fc80003f06070 */
[----:B------:R-:W-:Y:S01]  /*0350*/  ISETP.GE.U32.AND.EX P0, PT, R11, R7, PT, P0 ;  /* 0x000000070b00720c */ /* 0x000fe20003f06100 */
[----:B--2---:R-:W-:-:S12]  /*0360*/  DADD R8, R16, R8 ;  /* 0x0000000010087229 */ /* 0x004fd80000000008 */
[----:B------:R-:W-:Y:S05]  /*0370*/  @!P0 BRA `(.L_x_19) ;  /* 0xfffffffc00988947 */ /* 0x000fea000383ffff */
[----:B------:R-:W-:Y:S05]  /*0380*/  BSYNC.RECONVERGENT B1 ;  /* 0x0000000000017941 */ /* 0x000fea0003800200 */
.L_x_18:
[----:B------:R0:W-:Y:S02]  /*0390*/  STS.64 [R15], R8 ;  /* 0x000000080f007388 */ /* 0x0001e40000000a00 */
.L_x_17:
[----:B------:R-:W-:Y:S05]  /*03a0*/  BSYNC.RECONVERGENT B0 ;  /* 0x0000000000007941 */ /* 0x000fea0003800200 */
.L_x_16:
[----:B------:R-:W-:Y:S01]  /*03b0*/  BAR.SYNC.DEFER_BLOCKING 0x0 ;  /* 0x0000000000007b1d */ /* 0x000fe20000010000 */
[----:B------:R-:W-:-:S05]  /*03c0*/  ISETP.GT.U32.AND P0, PT, R2, 0x1f, PT ;  /* 0x0000001f0200780c */ /* 0x000fca0003f04070 */
[----:B------:R-:W-:Y:S08]  /*03d0*/  BSSY.RECONVERGENT B0, `(.L_x_20) ;  /* 0x0000015000007945 */ /* 0x000ff00003800200 */
[----:B------:R-:W-:Y:S05]  /*03e0*/  @P0 BRA `(.L_x_21) ;  /* 0x00000000004c0947 */ /* 0x000fea0003800000 */
[----:B------:R-:W-:Y:S01]  /*03f0*/  LDS.64 R6, [R15+0x8] ;  /* 0x000008000f067984 */ /* 0x000fe20000000a00 */
[----:B------:R-:W-:-:S03]  /*0400*/  ISETP.NE.AND P0, PT, R2, RZ, PT ;  /* 0x000000ff0200720c */ /* 0x000fc60003f05270 */
[----:B0-----:R-:W0:Y:S02]  /*0410*/  LDS.64 R8, [R15] ;  /* 0x000000000f087984 */ /* 0x001e240000000a00 */
[----:B0-----:R-:W-:-:S07]  /*0420*/  DADD R6, R6, R8 ;  /* 0x0000000006067229 */ /* 0x001fce0000000008 */
[----:B------:R1:W-:Y:S01]  /*0430*/  STS.64 [R15], R6 ;  /* 0x000000060f007388 */ /* 0x0003e20000000a00 */
[----:B------:R-:W-:Y:S05]  /*0440*/  @P0 BRA `(.L_x_21) ;  /* 0x0000000000340947 */ /* 0x000fea0003800000 */
[----:B------:R-:W0:Y:S01]  /*0450*/  S2UR UR7, SR_CgaCtaId ;  /* 0x00000000000779c3 */ /* 0x000e220000008800 */
[----:B------:R-:W-:Y:S01]  /*0460*/  UMOV UR6, 0x400 ;  /* 0x0000040000067882 */ /* 0x000fe20000000000 */
[----:B------:R-:W-:Y:S01]  /*0470*/  MOV R8, R0 ;  /* 0x0000000000087202 */ /* 0x000fe20000000f00 */
[----:B------:R-:W-:Y:S02]  /*0480*/  IMAD.MOV.U32 R9, RZ, RZ, RZ ;  /* 0x000000ffff097224 */ /* 0x000fe400078e00ff */
[C---:B----4-:R-:W-:Y:S02]  /*0490*/  IMAD R11, R13.reuse, UR5, RZ ;  /* 0x000000050d0b7c24 */ /* 0x050fe4000f8e02ff */
[----:B------:R-:W-:Y:S01]  /*04a0*/  IMAD.WIDE.U32 R8, R13, UR4, R8 ;  /* 0x000000040d087c25 */ /* 0x000fe2000f8e0008 */
[----:B------:R-:W2:Y:S03]  /*04b0*/  LDC.64 R16, c[0x0][0x388] ;  /* 0x0000e200ff107b82 */ /* 0x000ea60000000a00 */
[----:B------:R-:W-:Y:S01]  /*04c0*/  IMAD.IADD R9, R9, 0x1, R11 ;  /* 0x0000000109097824 */ /* 0x000fe200078e020b */
[----:B0-----:R-:W-:Y:S01]  /*04d0*/  ULEA UR6, UR7, UR6, 0x18 ;  /* 0x0000000607067291 */ /* 0x001fe2000f8ec0ff */
[----:B--2---:R-:W-:-:S08]  /*04e0*/  LEA R10, P0, R8, R16, 0x3 ;  /* 0x00000010080a7211 */ /* 0x004fd000078018ff */
[----:B-1----:R-:W0:Y:S01]  /*04f0*/  LDS.64 R6, [UR6] ;  /* 0x00000006ff067984 */ /* 0x002e220008000a00 */
[----:B------:R-:W-:-:S05]  /*0500*/  LEA.HI.X R11, R8, R17, R9, 0x3, P0 ;  /* 0x00000011080b7211 */ /* 0x000fca00000f1c09 */
[----:B0-----:R2:W-:Y:S02]  /*0510*/  STG.E.64 desc[UR8][R10.64], R6 ;  /* 0x000000060a007986 */ /* 0x0015e4000c101b08 */
.L_x_21:
[----:B------:R-:W-:Y:S05]  /*0520*/  BSYNC.RECONVERGENT B0 ;  /* 0x0000000000007941 */ /* 0x000fea0003800200 */
.L_x_20:
[----:B------:R-:W3:Y:S01]  /*0530*/  LDCU.64 UR6, c[0x0][0x398] ;  /* 0x00007300ff0677ac */ /* 0x000ee20008000a00 */
[----:B------:R-:W-:-:S04]  /*0540*/  UIADD3 UR4, UP0, UPT, UR4, 0x1, URZ ;  /* 0x0000000104047890 */ /* 0x000fc8000ff1e0ff */
[----:B------:R-:W-:Y:S02]  /*0550*/  UIADD3.X UR5, UPT, UPT, URZ, UR5, URZ, UP0, !UPT ;  /* 0x00000005ff057290 */ /* 0x000fe400087fe4ff */
[----:B---3--:R-:W-:-:S04]  /*0560*/  UISETP.NE.U32.AND UP0, UPT, UR4, UR6, UPT ;  /* 0x000000060400728c */ /* 0x008fc8000bf05070 */
[----:B------:R-:W-:-:S09]  /*0570*/  UISETP.NE.AND.EX UP0, UPT, UR5, UR7, UPT, UP0 ;  /* 0x000000070500728c */ /* 0x000fd2000bf05300 */
[----:B------:R-:W-:Y:S05]  /*0580*/  BRA.U UP0, `(.L_x_22) ;  /* 0xfffffff900e47547 */ /* 0x000fea000b83ffff */
[----:B------:R-:W-:Y:S05]  /*0590*/  EXIT ;  /* 0x000000000000794d */ /* 0x000fea0003800000 */
.L_x_23:
        /* <DEDUP_REMOVED lines=14> */
.L_x_267:


//--------------------- .text._Z6reduceILm4EEvPdS0_mm --------------------------
	.section	.text._Z6reduceILm4EEvPdS0_mm,"ax",@progbits
	.align	128
        .global         _Z6reduceILm4EEvPdS0_mm
        .type           _Z6reduceILm4EEvPdS0_mm,@function
        .size           _Z6reduceILm4EEvPdS0_mm,(.L_x_268 - _Z6reduceILm4EEvPdS0_mm)
        .other          _Z6reduceILm4EEvPdS0_mm,@"STO_CUDA_ENTRY STV_DEFAULT"
_Z6reduceILm4EEvPdS0_mm:
.text._Z6reduceILm4EEvPdS0_mm:
        /* <DEDUP_REMOVED lines=9> */
[----:B------:R-:W0:Y:S01]  /*0090*/  S2R R2, SR_TID.X ;  /* 0x0000000000027919 */ /* 0x000e220000002100 */
[----:B------:R-:W2:Y:S04]  /*00a0*/  LDCU.64 UR8, c[0x0][0x358] ;  /* 0x00006b00ff0877ac */ /* 0x000ea80008000a00 */
[----:B------:R-:W3:Y:S01]  /*00b0*/  LDC R13, c[0x0][0x370] ;  /* 0x0000dc00ff0d7b82 */ /* 0x000ee20000000800 */
[----:B-1----:R-:W-:-:S03]  /*00c0*/  ULEA UR4, UR5, UR4, 0x18 ;  /* 0x0000000405047291 */ /* 0x002fc6000f8ec0ff */
[----:B------:R-:W-:Y:S01]  /*00d0*/  UMOV UR5, URZ ;  /* 0x000000ff00057c82 */ /* 0x000fe20008000000 */
[----:B0-----:R-:W-:Y:S02]  /*00e0*/  IMAD.WIDE.U32 R4, R0, 0x8, R2 ;  /* 0x0000000800047825 */ /* 0x001fe400078e0002 */
[----:B------:R-:W-:Y:S01]  /*00f0*/  LEA R15, R2, UR4, 0x3 ;  /* 0x00000004020f7c11 */ /* 0x000fe2000f8e18ff */
[----:B--2---:R-:W-:-:S06]  /*0100*/  UMOV UR4, URZ ;  /* 0x000000ff00047c82 */ /* 0x004fcc0008000000 */
.L_x_30:
        /* <DEDUP_REMOVED lines=12> */
.L_x_27:
[----:B------:R-:W-:-:S04]  /*01d0*/  IADD3 R11, P1, PT, R10, 0x4, RZ ;  /* 0x000000040a0b7810 */ /* 0x000fc80007f3e0ff */
[----:B0-----:R-:W-:Y:S01]  /*01e0*/  ISETP.GE.U32.AND P0, PT, R11, R6, PT ;  /* 0x000000060b00720c */ /* 0x001fe20003f06070 */
[----:B------:R-:W-:-:S05]  /*01f0*/  IMAD.X R12, RZ, RZ, R23, P1 ;  /* 0x000000ffff0c7224 */ /* 0x000fca00008e0617 */
[----:B------:R-:W-:Y:S01]  /*0200*/  ISETP.GE.U32.AND.EX P0, PT, R12, R7, PT, P0 ;  /* 0x000000070c00720c */ /* 0x000fe20003f06100 */
[----:B------:R-:W-:-:S04]  /*0210*/  IMAD R12, R6, UR5, RZ ;  /* 0x00000005060c7c24 */ /* 0x000fc8000f8e02ff */
[----:B------:R-:W-:-:S08]  /*0220*/  IMAD R25, R7, UR4, R12 ;  /* 0x0000000407197c24 */ /* 0x000fd0000f8e020c */
[----:B------:R-:W-:Y:S02]  /*0230*/  @!P0 IMAD.MOV.U32 R11, RZ, RZ, R23 ;  /* 0x000000ffff0b8224 */ /* 0x000fe400078e0017 */
[----:B------:R-:W-:-:S04]  /*0240*/  @!P0 IMAD.WIDE.U32 R16, R6, UR4, R10 ;  /* 0x0000000406108c25 */ /* 0x000fc8000f8e000a */
[----:B------:R-:W-:Y:S01]  /*0250*/  @!P0 IMAD.IADD R17, R17, 0x1, R25 ;  /* 0x0000000111118824 */ /* 0x000fe200078e0219 */
[----:B------:R-:W-:-:S04]  /*0260*/  @!P0 LEA R18, P1, R16, UR10, 0x3 ;  /* 0x0000000a10128c11 */ /* 0x000fc8000f8218ff */
[----:B------:R-:W-:-:S05]  /*0270*/  @!P0 LEA.HI.X R19, R16, UR11, R17, 0x3, P1 ;  /* 0x0000000b10138c11 */ /* 0x000fca00088f1c11 */
[----:B------:R-:W2:Y:S04]  /*0280*/  @!P0 LDG.E.64 R16, desc[UR8][R18.64] ;  /* 0x0000000812108981 */ /* 0x000ea8000c1e1b00 */
[----:B------:R-:W2:Y:S01]  /*0290*/  @!P0 LDG.E.64 R20, desc[UR8][R18.64+0x20] ;  /* 0x0000200812148981 */ /* 0x000ea2000c1e1b00 */
[----:B------:R-:W-:-:S03]  /*02a0*/  @P0 MOV R11, R23 ;  /* 0x00000017000b0202 */ /* 0x000fc60000000f00 */
[----:B------:R-:W-:-:S04]  /*02b0*/  @P0 IMAD.WIDE.U32 R22, R6, UR4, R10 ;  /* 0x0000000406160c25 */ /* 0x000fc8000f8e000a */
[----:B------:R-:W-:Y:S01]  /*02c0*/  @P0 IMAD.IADD R25, R23, 0x1, R25 ;  /* 0x0000000117190824 */ /* 0x000fe200078e0219 */
[----:B------:R-:W-:-:S04]  /*02d0*/  @P0 LEA R24, P1, R22, UR10, 0x3 ;  /* 0x0000000a16180c11 */ /* 0x000fc8000f8218ff */
[----:B------:R-:W-:Y:S01]  /*02e0*/  @P0 LEA.HI.X R25, R22, UR11, R25, 0x3, P1 ;  /* 0x0000000b16190c11 */ /* 0x000fe200088f1c19 */
[----:B--2---:R-:W-:-:S10]  /*02f0*/  @!P0 DADD R16, R16, R20 ;  /* 0x0000000010108229 */ /* 0x004fd40000000014 */
[----:B------:R-:W2:Y:S01]  /*0300*/  @P0 LDG.E.64 R16, desc[UR8][R24.64] ;  /* 0x0000000818100981 */ /* 0x000ea2000c1e1b00 */
[----:B---3--:R-:W-:-:S04]  /*0310*/  IMAD.WIDE.U32 R10, R13, 0x8, R10 ;  /* 0x000000080d0a7825 */ /* 0x008fc800078e000a */
[----:B------:R-:W-:Y:S01]  /*0320*/  IMAD.MOV.U32 R23, RZ, RZ, R11 ;  /* 0x000000ffff177224 */ /* 0x000fe200078e000b */
[----:B------:R-:W-:-:S04]  /*0330*/  ISETP.GE.U32.AND P0, PT, R10, R6, PT ;  /* 0x000000060a00720c */ /* 0x000fc80003f06070 */
[----:B------:R-:W-:Y:S01]  /*0340*/  ISETP.GE.U32.AND.EX P0, PT, R11, R7, PT, P0 ;  /* 0x000000070b00720c */ /* 0x000fe20003f06100 */
[----:B--2---:R-:W-:-:S12]  /*0350*/  DADD R8, R16, R8 ;  /* 0x0000000010087229 */ /* 0x004fd80000000008 */
[----:B------:R-:W-:Y:S05]  /*0360*/  @!P0 BRA `(.L_x_27) ;  /* 0xfffffffc00988947 */ /* 0x000fea000383ffff */
[----:B------:R-:W-:Y:S05]  /*0370*/  BSYNC.RECONVERGENT B1 ;  /* 0x0000000000017941 */ /* 0x000fea0003800200 */
.L_x_26:
[----:B------:R0:W-:Y:S02]  /*0380*/  STS.64 [R15], R8 ;  /* 0x000000080f007388 */ /* 0x0001e40000000a00 */
.L_x_25:
[----:B------:R-:W-:Y:S05]  /*0390*/  BSYNC.RECONVERGENT B0 ;  /* 0x0000000000007941 */ /* 0x000fea0003800200 */
.L_x_24:
        /* <DEDUP_REMOVED lines=8> */
[----:B------:R-:W-:Y:S04]  /*0420*/  STS.64 [R15], R6 ;  /* 0x000000060f007388 */ /* 0x000fe80000000a00 */
[----:B------:R-:W-:Y:S04]  /*0430*/  LDS.64 R8, [R15+0x8] ;  /* 0x000008000f087984 */ /* 0x000fe80000000a00 */
[----:B------:R-:W0:Y:S02]  /*0440*/  LDS.64 R10, [R15] ;  /* 0x000000000f0a7984 */ /* 0x000e240000000a00 */
[----:B0-----:R-:W-:-:S07]  /*0450*/  DADD R8, R8, R10 ;  /* 0x0000000008087229 */ /* 0x001fce000000000a */
[----:B------:R1:W-:Y:S01]  /*0460*/  STS.64 [R15], R8 ;  /* 0x000000080f007388 */ /* 0x0003e20000000a00 */
[----:B------:R-:W-:Y:S05]  /*0470*/  @P0 BRA `(.L_x_29) ;  /* 0x0000000000340947 */ /* 0x000fea0003800000 */
[----:B------:R-:W0:Y:S01]  /*0480*/  S2UR UR7, SR_CgaCtaId ;  /* 0x00000000000779c3 */ /* 0x000e220000008800 */
[----:B------:R-:W-:Y:S01]  /*0490*/  UMOV UR6, 0x400 ;  /* 0x0000040000067882 */ /* 0x000fe20000000000 */
[----:B-1----:R-:W-:Y:S01]  /*04a0*/  MOV R9, RZ ;  /* 0x000000ff00097202 */ /* 0x002fe20000000f00 */
[----:B------:R-:W-:Y:S02]  /*04b0*/  IMAD.MOV.U32 R8, RZ, RZ, R0 ;  /* 0x000000ffff087224 */ /* 0x000fe400078e0000 */
[C---:B---3--:R-:W-:Y:S02]  /*04c0*/  IMAD R11, R13.reuse, UR5, RZ ;  /* 0x000000050d0b7c24 */ /* 0x048fe4000f8e02ff */
[----:B------:R-:W-:Y:S01]  /*04d0*/  IMAD.WIDE.U32 R8, R13, UR4, R8 ;  /* 0x000000040d087c25 */ /* 0x000fe2000f8e0008 */
[----:B------:R-:W1:Y:S03]  /*04e0*/  LDC.64 R16, c[0x0][0x388] ;  /* 0x0000e200ff107b82 */ /* 0x000e660000000a00 */
[----:B------:R-:W-:Y:S01]  /*04f0*/  IMAD.IADD R9, R9, 0x1, R11 ;  /* 0x0000000109097824 */ /* 0x000fe200078e020b */
[----:B0-----:R-:W-:Y:S01]  /*0500*/  ULEA UR6, UR7, UR6, 0x18 ;  /* 0x0000000607067291 */ /* 0x001fe2000f8ec0ff */
[----:B-1----:R-:W-:-:S08]  /*0510*/  LEA R10, P0, R8, R16, 0x3 ;  /* 0x00000010080a7211 */ /* 0x002fd000078018ff */
[----:B------:R-:W0:Y:S01]  /*0520*/  LDS.64 R6, [UR6] ;  /* 0x00000006ff067984 */ /* 0x000e220008000a00 */
[----:B------:R-:W-:-:S05]  /*0530*/  LEA.HI.X R11, R8, R17, R9, 0x3, P0 ;  /* 0x00000011080b7211 */ /* 0x000fca00000f1c09 */
[----:B0-----:R2:W-:Y:S02]  /*0540*/  STG.E.64 desc[UR8][R10.64], R6 ;  /* 0x000000060a007986 */ /* 0x0015e4000c101b08 */
.L_x_29:
[----:B------:R-:W-:Y:S05]  /*0550*/  BSYNC.RECONVERGENT B0 ;  /* 0x0000000000007941 */ /* 0x000fea0003800200 */
.L_x_28:
[----:B------:R-:W4:Y:S01]  /*0560*/  LDCU.64 UR6, c[0x0][0x398] ;  /* 0x00007300ff0677ac */ /* 0x000f220008000a00 */
[----:B------:R-:W-:-:S04]  /*0570*/  UIADD3 UR4, UP0, UPT, UR4, 0x1, URZ ;  /* 0x0000000104047890 */ /* 0x000fc8000ff1e0ff */
[----:B------:R-:W-:Y:S02]  /*0580*/  UIADD3.X UR5, UPT, UPT, URZ, UR5, URZ, UP0, !UPT ;  /* 0x00000005ff057290 */ /* 0x000fe400087fe4ff */
[----:B----4-:R-:W-:-:S04]  /*0590*/  UISETP.NE.U32.AND UP0, UPT, UR4, UR6, UPT ;  /* 0x000000060400728c */ /* 0x010fc8000bf05070 */
[----:B------:R-:W-:-:S09]  /*05a0*/  UISETP.NE.AND.EX UP0, UPT, UR5, UR7, UPT, UP0 ;  /* 0x000000070500728c */ /* 0x000fd2000bf05300 */
[----:B------:R-:W-:Y:S05]  /*05b0*/  BRA.U UP0, `(.L_x_30) ;  /* 0xfffffff900d47547 */ /* 0x000fea000b83ffff */
[----:B------:R-:W-:Y:S05]  /*05c0*/  EXIT ;  /* 0x000000000000794d */ /* 0x000fea0003800000 */
.L_x_31:
        /* <DEDUP_REMOVED lines=11> */
.L_x_268:


//--------------------- .text._Z6reduceILm8EEvPdS0_mm --------------------------
	.section	.text._Z6reduceILm8EEvPdS0_mm,"ax",@progbits
	.align	128
        .global         _Z6reduceILm8EEvPdS0_mm
        .type           _Z6reduceILm8EEvPdS0_mm,@function
        .size           _Z6reduceILm8EEvPdS0_mm,(.L_x_269 - _Z6reduceILm8EEvPdS0_mm)
        .other          _Z6reduceILm8EEvPdS0_mm,@"STO_CUDA_ENTRY STV_DEFAULT"
_Z6reduceILm8EEvPdS0_mm:
.text._Z6reduceILm8EEvPdS0_mm:
        /* <DEDUP_REMOVED lines=17> */
.L_x_38:
        /* <DEDUP_REMOVED lines=12> */
.L_x_35:
        /* <DEDUP_REMOVED lines=27> */
.L_x_34:
[----:B------:R0:W-:Y:S02]  /*0380*/  STS.64 [R15], R8 ;  /* 0x000000080f007388 */ /* 0x0001e40000000a00 */
.L_x_33:
[----:B------:R-:W-:Y:S05]  /*0390*/  BSYNC.RECONVERGENT B0 ;  /* 0x0000000000007941 */ /* 0x000fea0003800200 */
.L_x_32:
        /* <DEDUP_REMOVED lines=20> */
[----:B------:R-:W-:Y:S01]  /*04e0*/  MOV R9, RZ ;  /* 0x000000ff00097202 */ /* 0x000fe20000000f00 */
[----:B------:R-:W-:Y:S02]  /*04f0*/  IMAD.MOV.U32 R8, RZ, RZ, R0 ;  /* 0x000000ffff087224 */ /* 0x000fe400078e0000 */
[C---:B-1-3--:R-:W-:Y:S02]  /*0500*/  IMAD R11, R13.reuse, UR5, RZ ;  /* 0x000000050d0b7c24 */ /* 0x04afe4000f8e02ff */
        /* <DEDUP_REMOVED lines=8> */
.L_x_37:
[----:B------:R-:W-:Y:S05]  /*0590*/  BSYNC.RECONVERGENT B0 ;  /* 0x0000000000007941 */ /* 0x000fea0003800200 */
.L_x_36:
[----:B------:R-:W4:Y:S01]  /*05a0*/  LDCU.64 UR6, c[0x0][0x398] ;  /* 0x00007300ff0677ac */ /* 0x000f220008000a00 */
[----:B------:R-:W-:-:S04]  /*05b0*/  UIADD3 UR4, UP0, UPT, UR4, 0x1, URZ ;  /* 0x0000000104047890 */ /* 0x000fc8000ff1e0ff */
[----:B------:R-:W-:Y:S02]  /*05c0*/  UIADD3.X UR5, UPT, UPT, URZ, UR5, URZ, UP0, !UPT ;  /* 0x00000005ff057290 */ /* 0x000fe400087fe4ff */
[----:B----4-:R-:W-:-:S04]  /*05d0*/  UISETP.NE.U32.AND UP0, UPT, UR4, UR6, UPT ;  /* 0x000000060400728c */ /* 0x010fc8000bf05070 */
[----:B------:R-:W-:-:S09]  /*05e0*/  UISETP.NE.AND.EX UP0, UPT, UR5, UR7, UPT, UP0 ;  /* 0x000000070500728c */ /* 0x000fd2000bf05300 */
[----:B------:R-:W-:Y:S05]  /*05f0*/  BRA.U UP0, `(.L_x_38) ;  /* 0xfffffff900c47547 */ /* 0x000fea000b83ffff */
[----:B------:R-:W-:Y:S05]  /*0600*/  EXIT ;  /* 0x000000000000794d */ /* 0x000fea0003800000 */
.L_x_39:
        /* <DEDUP_REMOVED lines=15> */
.L_x_269:


//--------------------- .text._Z6reduceILm16EEvPdS0_mm --------------------------
	.section	.text._Z6reduceILm16EEvPdS0_mm,"ax",@progbits
	.align	128
        .global         _Z6reduceILm16EEvPdS0_mm
        .type           _Z6reduceILm16EEvPdS0_mm,@function
        .size           _Z6reduceILm16EEvPdS0_mm,(.L_x_270 - _Z6reduceILm16EEvPdS0_mm)
        .other          _Z6reduceILm16EEvPdS0_mm,@"STO_CUDA_ENTRY STV_DEFAULT"
_Z6reduceILm16EEvPdS0_mm:
.text._Z6reduceILm16EEvPdS0_mm:
        /* <DEDUP_REMOVED lines=17> */
.L_x_46:
        /* <DEDUP_REMOVED lines=12> */
.L_x_43:
        /* <DEDUP_REMOVED lines=27> */
.L_x_42:
[----:B------:R0:W-:Y:S02]  /*0380*/  STS.64 [R15], R8 ;  /* 0x000000080f007388 */ /* 0x0001e40000000a00 */
.L_x_41:
[----:B------:R-:W-:Y:S05]  /*0390*/  BSYNC.RECONVERGENT B0 ;  /* 0x0000000000007941 */ /* 0x000fea0003800200 */
.L_x_40:
        /* <DEDUP_REMOVED lines=26> */
[C---:B---3--:R-:W-:Y:S02]  /*0540*/  IMAD R11, R13.reuse, UR5, RZ ;  /* 0x000000050d0b7c24 */ /* 0x048fe4000f8e02ff */
[----:B------:R-:W-:Y:S01]  /*0550*/  IMAD.WIDE.U32 R8, R13, UR4, R8 ;  /* 0x000000040d087c25 */ /* 0x000fe2000f8e0008 */
[----:B-1----:R-:W1:Y:S03]  /*0560*/  LDC.64 R16, c[0x0][0x388] ;  /* 0x0000e200ff107b82 */ /* 0x002e660000000a00 */
[----:B------:R-:W-:Y:S01]  /*0570*/  IMAD.IADD R9, R9, 0x1, R11 ;  /* 0x0000000109097824 */ /* 0x000fe200078e020b */
[----:B0-----:R-:W-:Y:S01]  /*0580*/  ULEA UR6, UR7, UR6, 0x18 ;  /* 0x0000000607067291 */ /* 0x001fe2000f8ec0ff */
[----:B-1----:R-:W-:-:S08]  /*0590*/  LEA R10, P0, R8, R16, 0x3 ;  /* 0x00000010080a7211 */ /* 0x002fd000078018ff */
[----:B------:R-:W0:Y:S01]  /*05a0*/  LDS.64 R6, [UR6] ;  /* 0x00000006ff067984 */ /* 0x000e220008000a00 */
[----:B------:R-:W-:-:S05]  /*05b0*/  LEA.HI.X R11, R8, R17, R9, 0x3, P0 ;  /* 0x00000011080b7211 */ /* 0x000fca00000f1c09 */
[----:B0-----:R2:W-:Y:S02]  /*05c0*/  STG.E.64 desc[UR8][R10.64], R6 ;  /* 0x000000060a007986 */ /* 0x0015e4000c101b08 */
.L_x_45:
[----:B------:R-:W-:Y:S05]  /*05d0*/  BSYNC.RECONVERGENT B0 ;  /* 0x0000000000007941 */ /* 0x000fea0003800200 */
.L_x_44:
[----:B------:R-:W4:Y:S01]  /*05e0*/  LDCU.64 UR6, c[0x0][0x398] ;  /* 0x00007300ff0677ac */ /* 0x000f220008000a00 */
[----:B------:R-:W-:-:S04]  /*05f0*/  UIADD3 UR4, UP0, UPT, UR4, 0x1, URZ ;  /* 0x0000000104047890 */ /* 0x000fc8000ff1e0ff */
[----:B------:R-:W-:Y:S02]  /*0600*/  UIADD3.X UR5, UPT, UPT, URZ, UR5, URZ, UP0, !UPT ;  /* 0x00000005ff057290 */ /* 0x000fe400087fe4ff */
[----:B----4-:R-:W-:-:S04]  /*0610*/  UISETP.NE.U32.AND UP0, UPT, UR4, UR6, UPT ;  /* 0x000000060400728c */ /* 0x010fc8000bf05070 */
[----:B------:R-:W-:-:S09]  /*0620*/  UISETP.NE.AND.EX UP0, UPT, UR5, UR7, UPT, UP0 ;  /* 0x000000070500728c */ /* 0x000fd2000bf05300 */
[----:B------:R-:W-:Y:S05]  /*0630*/  BRA.U UP0, `(.L_x_46) ;  /* 0xfffffff900b47547 */ /* 0x000fea000b83ffff */
[----:B------:R-:W-:Y:S05]  /*0640*/  EXIT ;  /* 0x000000000000794d */ /* 0x000fea0003800000 */
.L_x_47:
        /* <DEDUP_REMOVED lines=11> */
.L_x_270:


//--------------------- .text._Z6reduceILm32EEvPdS0_mm --------------------------
	.section	.text._Z6reduceILm32EEvPdS0_mm,"ax",@progbits
	.align	128
        .global         _Z6reduceILm32EEvPdS0_mm
        .type           _Z6reduceILm32EEvPdS0_mm,@function
        .size           _Z6reduceILm32EEvPdS0_mm,(.L_x_271 - _Z6reduceILm32EEvPdS0_mm)
        .other          _Z6reduceILm32EEvPdS0_mm,@"STO_CUDA_ENTRY STV_DEFAULT"
_Z6reduceILm32EEvPdS0_mm:
.text._Z6reduceILm32EEvPdS0_mm:
        /* <DEDUP_REMOVED lines=17> */
.L_x_54:
        /* <DEDUP_REMOVED lines=12> */
.L_x_51:
        /* <DEDUP_REMOVED lines=27> */
.L_x_50:
[----:B------:R0:W-:Y:S02]  /*0380*/  STS.64 [R15], R8 ;  /* 0x000000080f007388 */ /* 0x0001e40000000a00 */
.L_x_49:
[----:B------:R-:W-:Y:S05]  /*0390*/  BSYNC.RECONVERGENT B0 ;  /* 0x0000000000007941 */ /* 0x000fea0003800200 */
.L_x_48:
        /* <DEDUP_REMOVED lines=39> */
.L_x_53:
[----:B------:R-:W-:Y:S05]  /*0610*/  BSYNC.RECONVERGENT B0 ;  /* 0x0000000000007941 */ /* 0x000fea0003800200 */
.L_x_52:
[----:B------:R-:W4:Y:S01]  /*0620*/  LDCU.64 UR6, c[0x0][0x398] ;  /* 0x00007300ff0677ac */ /* 0x000f220008000a00 */
[----:B------:R-:W-:-:S04]  /*0630*/  UIADD3 UR4, UP0, UPT, UR4, 0x1, URZ ;  /* 0x0000000104047890 */ /* 0x000fc8000ff1e0ff */
[----:B------:R-:W-:Y:S02]  /*0640*/  UIADD3.X UR5, UPT, UPT, URZ, UR5, URZ, UP0, !UPT ;  /* 0x00000005ff057290 */ /* 0x000fe400087fe4ff */
[----:B----4-:R-:W-:-:S04]  /*0650*/  UISETP.NE.U32.AND UP0, UPT, UR4, UR6, UPT ;  /* 0x000000060400728c */ /* 0x010fc8000bf05070 */
[----:B------:R-:W-:-:S09]  /*0660*/  UISETP.NE.AND.EX UP0, UPT, UR5, UR7, UPT, UP0 ;  /* 0x000000070500728c */ /* 0x000fd2000bf05300 */
[----:B------:R-:W-:Y:S05]  /*0670*/  BRA.U UP0, `(.L_x_54) ;  /* 0xfffffff900a47547 */ /* 0x000fea000b83ffff */
[----:B------:R-:W-:Y:S05]  /*0680*/  EXIT ;  /* 0x000000000000794d */ /* 0x000fea0003800000 */
.L_x_55:
        /* <DEDUP_REMOVED lines=15> */
.L_x_271:


//--------------------- .text._Z6reduceILm64EEvPdS0_mm --------------------------
	.section	.text._Z6reduceILm64EEvPdS0_mm,"ax",@progbits
	.align	128
        .global         _Z6reduceILm64EEvPdS0_mm
        .type           _Z6reduceILm64EEvPdS0_mm,@function
        .size           _Z6reduceILm64EEvPdS0_mm,(.L_x_272 - _Z6reduceILm64EEvPdS0_mm)
        .other          _Z6reduceILm64EEvPdS0_mm,@"STO_CUDA_ENTRY STV_DEFAULT"
_Z6reduceILm64EEvPdS0_mm:
.text._Z6reduceILm64EEvPdS0_mm:
        /* <DEDUP_REMOVED lines=17> */
.L_x_62:
        /* <DEDUP_REMOVED lines=12> */
.L_x_59:
        /* <DEDUP_REMOVED lines=27> */
.L_x_58:
[----:B------:R0:W-:Y:S02]  /*0380*/  STS.64 [R15], R8 ;  /* 0x000000080f007388 */ /* 0x0001e40000000a00 */
.L_x_57:
[----:B------:R-:W-:Y:S05]  /*0390*/  BSYNC.RECONVERGENT B0 ;  /* 0x0000000000007941 */ /* 0x000fea0003800200 */
.L_x_56:
        /* <DEDUP_REMOVED lines=43> */
.L_x_61:
[----:B------:R-:W-:Y:S05]  /*0650*/  BSYNC.RECONVERGENT B0 ;  /* 0x0000000000007941 */ /* 0x000fea0003800200 */
.L_x_60:
[----:B------:R-:W4:Y:S01]  /*0660*/  LDCU.64 UR6, c[0x0][0x398] ;  /* 0x00007300ff0677ac */ /* 0x000f220008000a00 */
[----:B------:R-:W-:-:S04]  /*0670*/  UIADD3 UR4, UP0, UPT, UR4, 0x1, URZ ;  /* 0x0000000104047890 */ /* 0x000fc8000ff1e0ff */
[----:B------:R-:W-:Y:S02]  /*0680*/  UIADD3.X UR5, UPT, UPT, URZ, UR5, URZ, UP0, !UPT ;  /* 0x00000005ff057290 */ /* 0x000fe400087fe4ff */
[----:B----4-:R-:W-:-:S04]  /*0690*/  UISETP.NE.U32.AND UP0, UPT, UR4, UR6, UPT ;  /* 0x000000060400728c */ /* 0x010fc8000bf05070 */
[----:B------:R-:W-:-:S09]  /*06a0*/  UISETP.NE.AND.EX UP0, UPT, UR5, UR7, UPT, UP0 ;  /* 0x000000070500728c */ /* 0x000fd2000bf05300 */
[----:B------:R-:W-:Y:S05]  /*06b0*/  BRA.U UP0, `(.L_x_62) ;  /* 0xfffffff900947547 */ /* 0x000fea000b83ffff */
[----:B------:R-:W-:Y:S05]  /*06c0*/  EXIT ;  /* 0x000000000000794d */ /* 0x000fea0003800000 */
.L_x_63:
        /* <DEDUP_REMOVED lines=11> */
.L_x_272:


//--------------------- .text._Z6reduceILm128EEvPdS0_mm --------------------------
	.section	.text._Z6reduceILm128EEvPdS0_mm,"ax",@progbits
	.align	128
        .global         _Z6reduceILm128EEvPdS0_mm
        .type           _Z6reduceILm128EEvPdS0_mm,@function
        .size           _Z6reduceILm128EEvPdS0_mm,(.L_x_273 - _Z6reduceILm128EEvPdS0_mm)
        .other          _Z6reduceILm128EEvPdS0_mm,@"STO_CUDA_ENTRY STV_DEFAULT"
_Z6reduceILm128EEvPdS0_mm:
.text._Z6reduceILm128EEvPdS0_mm:
        /* <DEDUP_REMOVED lines=17> */
.L_x_70:
        /* <DEDUP_REMOVED lines=12> */
.L_x_67:
        /* <DEDUP_REMOVED lines=27> */
.L_x_66:
[----:B------:R0:W-:Y:S02]  /*0380*/  STS.64 [R15], R8 ;  /* 0x000000080f007388 */ /* 0x0001e40000000a00 */
.L_x_65:
[----:B------:R-:W-:Y:S05]  /*0390*/  BSYNC.RECONVERGENT B0 ;  /* 0x0000000000007941 */ /* 0x000fea0003800200 */
.L_x_64:
[----:B------:R-:W-:Y:S01]  /*03a0*/  BAR.SYNC.DEFER_BLOCKING 0x0 ;  /* 0x0000000000007b1d */ /* 0x000fe20000010000 */
[----:B------:R-:W-:-:S05]  /*03b0*/  ISETP.GT.U32.AND P0, PT, R2, 0x3f, PT ;  /* 0x0000003f0200780c */ /* 0x000fca0003f04070 */
[----:B------:R-:W-:Y:S08]  /*03c0*/  BSSY.RECONVERGENT B0, `(.L_x_68) ;  /* 0x000002f000007945 */ /* 0x000ff00003800200 */
[----:B------:R-:W-:Y:S04]  /*03d0*/  @!P0 LDS.64 R6, [R15+0x200] ;  /* 0x000200000f068984 */ /* 0x000fe80000000a00 */
[----:B0-----:R-:W0:Y:S02]  /*03e0*/  @!P0 LDS.64 R8, [R15] ;  /* 0x000000000f088984 */ /* 0x001e240000000a00 */
[----:B0-----:R-:W-:-:S07]  /*03f0*/  @!P0 DADD R6, R6, R8 ;  /* 0x0000000006068229 */ /* 0x001fce0000000008 */
[----:B------:R0:W-:Y:S01]  /*0400*/  @!P0 STS.64 [R15], R6 ;  /* 0x000000060f008388 */ /* 0x0001e20000000a00 */
[----:B------:R-:W-:Y:S01]  /*0410*/  BAR.SYNC.DEFER_BLOCKING 0x0 ;  /* 0x0000000000007b1d */ /* 0x000fe20000010000 */
[----:B------:R-:W-:-:S13]  /*0420*/  ISETP.GT.U32.AND P0, PT, R2, 0x1f, PT ;  /* 0x0000001f0200780c */ /* 0x000fda0003f04070 */
[----:B0-----:R-:W-:Y:S05]  /*0430*/  @P0 BRA `(.L_x_69) ;  /* 0x00000000009c0947 */ /* 0x001fea0003800000 */
[----:B------:R-:W-:Y:S01]  /*0440*/  LDS.64 R6, [R15+0x100] ;  /* 0x000100000f067984 */ /* 0x000fe20000000a00 */
[----:B------:R-:W-:-:S03]  /*0450*/  ISETP.NE.AND P0, PT, R2, RZ, PT ;  /* 0x000000ff0200720c */ /* 0x000fc60003f05270 */
        /* <DEDUP_REMOVED lines=24> */
[----:B------:R-:W1:Y:S01]  /*05e0*/  S2UR UR7, SR_CgaCtaId ;  /* 0x00000000000779c3 */ /* 0x000e620000008800 */
[----:B------:R-:W-:Y:S01]  /*05f0*/  UMOV UR6, 0x400 ;  /* 0x0000040000067882 */ /* 0x000fe20000000000 */
[----:B0-----:R-:W-:Y:S02]  /*0600*/  IMAD.MOV.U32 R8, RZ, RZ, R0 ;  /* 0x000000ffff087224 */ /* 0x001fe400078e0000 */
[----:B------:R-:W-:Y:S02]  /*0610*/  IMAD.MOV.U32 R9, RZ, RZ, RZ ;  /* 0x000000ffff097224 */ /* 0x000fe400078e00ff */
[C---:B---3--:R-:W-:Y:S02]  /*0620*/  IMAD R11, R13.reuse, UR5, RZ ;  /* 0x000000050d0b7c24 */ /* 0x048fe4000f8e02ff */
        /* <DEDUP_REMOVED lines=8> */
.L_x_69:
[----:B------:R-:W-:Y:S05]  /*06b0*/  BSYNC.RECONVERGENT B0 ;  /* 0x0000000000007941 */ /* 0x000fea0003800200 */
.L_x_68:
[----:B------:R-:W2:Y:S01]  /*06c0*/  LDCU.64 UR6, c[0x0][0x398] ;  /* 0x00007300ff0677ac */ /* 0x000ea20008000a00 */
[----:B------:R-:W-:-:S04]  /*06d0*/  UIADD3 UR4, UP0, UPT, UR4, 0x1, URZ ;  /* 0x0000000104047890 */ /* 0x000fc8000ff1e0ff */
[----:B------:R-:W-:Y:S02]  /*06e0*/  UIADD3.X UR5, UPT, UPT, URZ, UR5, URZ, UP0, !UPT ;  /* 0x00000005ff057290 */ /* 0x000fe400087fe4ff */
[----:B--2---:R-:W-:-:S04]  /*06f0*/  UISETP.NE.U32.AND UP0, UPT, UR4, UR6, UPT ;  /* 0x000000060400728c */ /* 0x004fc8000bf05070 */
[----:B------:R-:W-:-:S09]  /*0700*/  UISETP.NE.AND.EX UP0, UPT, UR5, UR7, UPT, UP0 ;  /* 0x000000070500728c */ /* 0x000fd2000bf05300 */
[----:B------:R-:W-:Y:S05]  /*0710*/  BRA.U UP0, `(.L_x_70) ;  /* 0xfffffff9007c7547 */ /* 0x000fea000b83ffff */
[----:B------:R-:W-:Y:S05]  /*0720*/  EXIT ;  /* 0x000000000000794d */ /* 0x000fea0003800000 */
.L_x_71:
        /* <DEDUP_REMOVED lines=13> */
.L_x_273:


//--------------------- .text._Z6reduceILm256EEvPdS0_mm --------------------------
	.section	.text._Z6reduceILm256EEvPdS0_mm,"ax",@progbits
	.align	128
        .global         _Z6reduceILm256EEvPdS0_mm
        .type           _Z6reduceILm256EEvPdS0_mm,@function
        .size           _Z6reduceILm256EEvPdS0_mm,(.L_x_274 - _Z6reduceILm256EEvPdS0_mm)
        .other          _Z6reduceILm256EEvPdS0_mm,@"STO_CUDA_ENTRY STV_DEFAULT"
_Z6reduceILm256EEvPdS0_mm:
.text._Z6reduceILm256EEvPdS0_mm:
        /* <DEDUP_REMOVED lines=17> */
.L_x_78:
        /* <DEDUP_REMOVED lines=12> */
.L_x_75:
        /* <DEDUP_REMOVED lines=27> */
.L_x_74:
[----:B------:R0:W-:Y:S02]  /*0380*/  STS.64 [R15], R8 ;  /* 0x000000080f007388 */ /* 0x0001e40000000a00 */
.L_x_73:
[----:B------:R-:W-:Y:S05]  /*0390*/  BSYNC.RECONVERGENT B0 ;  /* 0x0000000000007941 */ /* 0x000fea0003800200 */
.L_x_72:
[----:B------:R-:W-:Y:S01]  /*03a0*/  BAR.SYNC.DEFER_BLOCKING 0x0 ;  /* 0x0000000000007b1d */ /* 0x000fe20000010000 */
[C---:B------:R-:W-:Y:S02]  /*03b0*/  ISETP.GT.U32.AND P0, PT, R2.reuse, 0x7f, PT ;  /* 0x0000007f0200780c */ /* 0x040fe40003f04070 */
[----:B------:R-:W-:-:S03]  /*03c0*/  ISETP.GT.U32.AND P1, PT, R2, 0x3f, PT ;  /* 0x0000003f0200780c */ /* 0x000fc60003f24070 */
[----:B------:R-:W-:Y:S08]  /*03d0*/  BSSY.RECONVERGENT B0, `(.L_x_76) ;  /* 0x0000034000007945 */ /* 0x000ff00003800200 */
[----:B------:R-:W-:Y:S04]  /*03e0*/  @!P0 LDS.64 R6, [R15+0x400] ;  /* 0x000400000f068984 */ /* 0x000fe80000000a00 */
[----:B0-----:R-:W0:Y:S02]  /*03f0*/  @!P0 LDS.64 R8, [R15] ;  /* 0x000000000f088984 */ /* 0x001e240000000a00 */
[----:B0-----:R-:W-:-:S07]  /*0400*/  @!P0 DADD R6, R6, R8 ;  /* 0x0000000006068229 */ /* 0x001fce0000000008 */
[----:B------:R-:W-:Y:S01]  /*0410*/  @!P0 STS.64 [R15], R6 ;  /* 0x000000060f008388 */ /* 0x000fe20000000a00 */
[----:B------:R-:W-:Y:S01]  /*0420*/  BAR.SYNC.DEFER_BLOCKING 0x0 ;  /* 0x0000000000007b1d */ /* 0x000fe20000010000 */
[----:B------:R-:W-:-:S05]  /*0430*/  ISETP.GT.U32.AND P0, PT, R2, 0x1f, PT ;  /* 0x0000001f0200780c */ /* 0x000fca0003f04070 */
[----:B------:R-:W-:Y:S04]  /*0440*/  @!P1 LDS.64 R8, [R15+0x200] ;  /* 0x000200000f089984 */ /* 0x000fe80000000a00 */
[----:B------:R-:W0:Y:S02]  /*0450*/  @!P1 LDS.64 R10, [R15] ;  /* 0x000000000f0a9984 */ /* 0x000e240000000a00 */
[----:B0-----:R-:W-:-:S07]  /*0460*/  @!P1 DADD R8, R8, R10 ;  /* 0x0000000008089229 */ /* 0x001fce000000000a */
[----:B------:R0:W-:Y:S01]  /*0470*/  @!P1 STS.64 [R15], R8 ;  /* 0x000000080f009388 */ /* 0x0001e20000000a00 */
[----:B------:R-:W-:Y:S06]  /*0480*/  BAR.SYNC.DEFER_BLOCKING 0x0 ;  /* 0x0000000000007b1d */ /* 0x000fec0000010000 */
        /* <DEDUP_REMOVED lines=29> */
[----:B-1----:R-:W-:Y:S02]  /*0660*/  IMAD.MOV.U32 R8, RZ, RZ, R0 ;  /* 0x000000ffff087224 */ /* 0x002fe400078e0000 */
[----:B------:R-:W-:Y:S02]  /*0670*/  IMAD.MOV.U32 R9, RZ, RZ, RZ ;  /* 0x000000ffff097224 */ /* 0x000fe400078e00ff */
[C---:B---3--:R-:W-:Y:S02]  /*0680*/  IMAD R11, R13.reuse, UR5, RZ ;  /* 0x000000050d0b7c24 */ /* 0x048fe4000f8e02ff */
[----:B------:R-:W1:Y:S01]  /*0690*/  LDC.64 R16, c[0x0][0x388] ;  /* 0x0000e200ff107b82 */ /* 0x000e620000000a00 */
[----:B------:R-:W-:-:S04]  /*06a0*/  IMAD.WIDE.U32 R8, R13, UR4, R8 ;  /* 0x000000040d087c25 */ /* 0x000fc8000f8e0008 */
[----:B------:R-:W-:Y:S01]  /*06b0*/  IMAD.IADD R9, R9, 0x1, R11 ;  /* 0x0000000109097824 */ /* 0x000fe200078e020b */
[----:B0-----:R-:W-:Y:S01]  /*06c0*/  ULEA UR6, UR7, UR6, 0x18 ;  /* 0x0000000607067291 */ /* 0x001fe2000f8ec0ff */
[----:B-1----:R-:W-:-:S08]  /*06d0*/  LEA R10, P0, R8, R16, 0x3 ;  /* 0x00000010080a7211 */ /* 0x002fd000078018ff */
[----:B------:R-:W0:Y:S01]  /*06e0*/  LDS.64 R6, [UR6] ;  /* 0x00000006ff067984 */ /* 0x000e220008000a00 */
[----:B------:R-:W-:-:S05]  /*06f0*/  LEA.HI.X R11, R8, R17, R9, 0x3, P0 ;  /* 0x00000011080b7211 */ /* 0x000fca00000f1c09 */
[----:B0-----:R2:W-:Y:S02]  /*0700*/  STG.E.64 desc[UR8][R10.64], R6 ;  /* 0x000000060a007986 */ /* 0x0015e4000c101b08 */
.L_x_77:
[----:B------:R-:W-:Y:S05]  /*0710*/  BSYNC.RECONVERGENT B0 ;  /* 0x0000000000007941 */ /* 0x000fea0003800200 */
.L_x_76:
[----:B------:R-:W4:Y:S01]  /*0720*/  LDCU.64 UR6, c[0x0][0x398] ;  /* 0x00007300ff0677ac */ /* 0x000f220008000a00 */
[----:B------:R-:W-:-:S04]  /*0730*/  UIADD3 UR4, UP0, UPT, UR4, 0x1, URZ ;  /* 0x0000000104047890 */ /* 0x000fc8000ff1e0ff */
[----:B------:R-:W-:Y:S02]  /*0740*/  UIADD3.X UR5, UPT, UPT, URZ, UR5, URZ, UP0, !UPT ;  /* 0x00000005ff057290 */ /* 0x000fe400087fe4ff */
[----:B----4-:R-:W-:-:S04]  /*0750*/  UISETP.NE.U32.AND UP0, UPT, UR4, UR6, UPT ;  /* 0x000000060400728c */ /* 0x010fc8000bf05070 */
[----:B------:R-:W-:-:S09]  /*0760*/  UISETP.NE.AND.EX UP0, UPT, UR5, UR7, UPT, UP0 ;  /* 0x000000070500728c */ /* 0x000fd2000bf05300 */
[----:B------:R-:W-:Y:S05]  /*0770*/  BRA.U UP0, `(.L_x_78) ;  /* 0xfffffff900647547 */ /* 0x000fea000b83ffff */
[----:B------:R-:W-:Y:S05]  /*0780*/  EXIT ;  /* 0x000000000000794d */ /* 0x000fea0003800000 */
.L_x_79:
        /* <DEDUP_REMOVED lines=15> */
.L_x_274:


//--------------------- .text._Z6reduceILm512EEvPdS0_mm --------------------------
	.section	.text._Z6reduceILm512EEvPdS0_mm,"ax",@progbits
	.align	128
        .global         _Z6reduceILm512EEvPdS0_mm
        .type           _Z6reduceILm512EEvPdS0_mm,@function
        .size           _Z6reduceILm512EEvPdS0_mm,(.L_x_275 - _Z6reduceILm512EEvPdS0_mm)
        .other          _Z6reduceILm512EEvPdS0_mm,@"STO_CUDA_ENTRY STV_DEFAULT"
_Z6reduceILm512EEvPdS0_mm:
.text._Z6reduceILm512EEvPdS0_mm:
[----:B------:R-:W-:Y:S01]  /*0000*/  LDC R1, c[0x0][0x37c] ;  /* 0x0000df00ff017b82 */ /* 0x000fe20000000800 */
[----:B------:R-:W0:Y:S02]  /*0010*/  LDCU.64 UR4, c[0x0][0x398] ;  /* 0x00007300ff0477ac */ /* 0x000e240008000a00 */
[----:B0-----:R-:W-:-:S04]  /*0020*/  ISETP.NE.U32.AND P0, PT, RZ, UR4, PT ;  /* 0x00000004ff007c0c */ /* 0x001fc8000bf05070 */
[----:B------:R-:W-:-:S13]  /*0030*/  ISETP.NE.AND.EX P0, PT, RZ, UR5, PT, P0 ;  /* 0x00000005ff007c0c */ /* 0x000fda000bf05300 */
[----:B------:R-:W-:Y:S05]  /*0040*/  @!P0 EXIT ;  /* 0x000000000000894d */ /* 0x000fea0003800000 */
[----:B------:R-:W0:Y:S01]  /*0050*/  S2R R16, SR_TID.X ;  /* 0x0000000000107919 */ /* 0x000e220000002100 */
[----:B------:R-:W1:Y:S01]  /*0060*/  S2UR UR12, SR_CTAID.X ;  /* 0x00000000000c79c3 */ /* 0x000e620000002500 */
[----:B------:R-:W-:Y:S01]  /*0070*/  UMOV UR4, 0x400 ;  /* 0x0000040000047882 */ /* 0x000fe20000000000 */
[----:B------:R-:W2:Y:S06]  /*0080*/  LDCU.64 UR10, c[0x0][0x358] ;  /* 0x00006b00ff0a77ac */ /* 0x000eac0008000a00 */
[----:B------:R-:W3:Y:S08]  /*0090*/  S2UR UR5, SR_CgaCtaId ;  /* 0x00000000000579c3 */ /* 0x000ef00000008800 */
[----:B------:R-:W4:Y:S01]  /*00a0*/  LDC R0, c[0x0][0x370] ;  /* 0x0000dc00ff007b82 */ /* 0x000f220000000800 */
[----:B-1----:R-:W-:-:S06]  /*00b0*/  UIMAD.WIDE.U32 UR8, UR12, 0x400, URZ ;  /* 0x000004000c0878a5 */ /* 0x002fcc000f8e00ff */
[----:B0-----:R-:W-:Y:S01]  /*00c0*/  LOP3.LUT R3, R16, UR8, RZ, 0xfc, !PT ;  /* 0x0000000810037c12 */ /* 0x001fe2000f8efcff */
[----:B---3--:R-:W-:-:S03]  /*00d0*/  ULEA UR4, UR5, UR4, 0x18 ;  /* 0x0000000405047291 */ /* 0x008fc6000f8ec0ff */
[----:B------:R-:W-:-:S03]  /*00e0*/  UMOV UR5, URZ ;  /* 0x000000ff00057c82 */ /* 0x000fc60008000000 */
[----:B------:R-:W-:Y:S01]  /*00f0*/  LEA R2, R16, UR4, 0x3 ;  /* 0x0000000410027c11 */ /* 0x000fe2000f8e18ff */
[----:B--2---:R-:W-:-:S06]  /*0100*/  UMOV UR4, URZ ;  /* 0x000000ff00047c82 */ /* 0x004fcc0008000000 */
.L_x_86:
[----:B0-2---:R-:W0:Y:S01]  /*0110*/  LDC.64 R4, c[0x0][0x390] ;  /* 0x0000e400ff047b82 */ /* 0x005e220000000a00 */
[----:B-1----:R1:W-:Y:S01]  /*0120*/  STS.64 [R2], RZ ;  /* 0x000000ff02007388 */ /* 0x0023e20000000a00 */
[----:B------:R-:W2:Y:S01]  /*0130*/  LDCU.64 UR6, c[0x0][0x380] ;  /* 0x00007000ff0677ac */ /* 0x000ea20008000a00 */
[----:B------:R-:W-:Y:S01]  /*0140*/  BSSY.RECONVERGENT B0, `(.L_x_80) ;  /* 0x000002b000007945 */ /* 0x000fe20003800200 */
[----:B0-----:R-:W-:Y:S01]  /*0150*/  ISETP.GE.U32.AND P0, PT, R3, R4, PT ;  /* 0x000000040300720c */ /* 0x001fe20003f06070 */
[----:B------:R-:W-:-:S05]  /*0160*/  IMAD.U32 R4, RZ, RZ, UR9 ;  /* 0x00000009ff047e24 */ /* 0x000fca000f8e00ff */
[----:B------:R-:W-:-:S13]  /*0170*/  ISETP.GE.U32.AND.EX P0, PT, R4, R5, PT, P0 ;  /* 0x000000050400720c */ /* 0x000fda0003f06100 */
[----:B-12---:R-:W-:Y:S05]  /*0180*/  @P0 BRA `(.L_x_81) ;  /* 0x0000000000980947 */ /* 0x006fea0003800000 */
[----:B------:R-:W0:Y:S01]  /*0190*/  LDC.64 R4, c[0x0][0x390] ;  /* 0x0000e400ff047b82 */ /* 0x000e220000000a00 */
[----:B------:R-:W-:Y:S01]  /*01a0*/  IMAD.U32 R7, RZ, RZ, UR9 ;  /* 0x00000009ff077e24 */ /* 0x000fe2000f8e00ff */
[----:B------:R-:W-:Y:S01]  /*01b0*/  BSSY.RECONVERGENT B1, `(.L_x_82) ;  /* 0x0000022000017945 */ /* 0x000fe20003800200 */
[----:B------:R-:W-:Y:S02]  /*01c0*/  IMAD.U32 R6, RZ, RZ, UR8 ;  /* 0x00000008ff067e24 */ /* 0x000fe4000f8e00ff */
[----:B------:R-:W-:Y:S01]  /*01d0*/  IMAD.MOV.U32 R18, RZ, RZ, R7 ;  /* 0x000000ffff127224 */ /* 0x000fe200078e0007 */
[----:B------:R-:W-:Y:S01]  /*01e0*/  CS2R R6, SRZ ;  /* 0x0000000000067805 */ /* 0x000fe2000001ff00 */
[----:B------:R-:W-:-:S07]  /*01f0*/  IMAD.MOV.U32 R17, RZ, RZ, R3 ;  /* 0x000000ffff117224 */ /* 0x000fce00078e0003 */
.L_x_83:
[----:B------:R-:W-:Y:S01]  /*0200*/  IADD3 R9, P1, PT, R17, 0x200, RZ ;  /* 0x0000020011097810 */ /* 0x000fe20007f3e0ff */
[----:B0-----:R-:W-:-:S03]  /*0210*/  IMAD R12, R4, UR5, RZ ;  /* 0x00000005040c7c24 */ /* 0x001fc6000f8e02ff */
[----:B------:R-:W-:Y:S01]  /*0220*/  ISETP.GE.U32.AND P0, PT, R9, R4, PT ;  /* 0x000000040900720c */ /* 0x000fe20003f06070 */
[----:B------:R-:W-:Y:S02]  /*0230*/  IMAD.X R8, RZ, RZ, R18, P1 ;  /* 0x000000ffff087224 */ /* 0x000fe400008e0612 */
[----:B------:R-:W-:-:S03]  /*0240*/  IMAD R21, R5, UR4, R12 ;  /* 0x0000000405157c24 */ /* 0x000fc6000f8e020c */
[----:B------:R-:W-:-:S13]  /*0250*/  ISETP.GE.U32.AND.EX P0, PT, R8, R5, PT, P0 ;  /* 0x000000050800720c */ /* 0x000fda0003f06100 */
[----:B------:R-:W-:Y:S02]  /*0260*/  @!P0 IMAD.MOV.U32 R8, RZ, RZ, R17 ;  /* 0x000000ffff088224 */ /* 0x000fe400078e0011 */
        /* <DEDUP_REMOVED lines=17> */
[----:B------:R-:W-:Y:S02]  /*0380*/  ISETP.GE.U32.AND P0, PT, R8, R4, PT ;  /* 0x000000040800720c */ /* 0x000fe40003f06070 */
[----:B------:R-:W-:Y:S02]  /*0390*/  MOV R18, R9 ;  /* 0x0000000900127202 */ /* 0x000fe40000000f00 */
[----:B------:R-:W-:Y:S01]  /*03a0*/  ISETP.GE.U32.AND.EX P0, PT, R9, R5, PT, P0 ;  /* 0x000000050900720c */ /* 0x000fe20003f06100 */
[----:B--2---:R-:W-:-:S12]  /*03b0*/  DADD R6, R10, R6 ;  /* 0x000000000a067229 */ /* 0x004fd80000000006 */
[----:B------:R-:W-:Y:S05]  /*03c0*/  @!P0 BRA `(.L_x_83) ;  /* 0xfffffffc008c8947 */ /* 0x000fea000383ffff */
[----:B------:R-:W-:Y:S05]  /*03d0*/  BSYNC.RECONVERGENT B1 ;  /* 0x0000000000017941 */ /* 0x000fea0003800200 */
.L_x_82:
[----:B------:R0:W-:Y:S02]  /*03e0*/  STS.64 [R2], R6 ;  /* 0x0000000602007388 */ /* 0x0001e40000000a00 */
.L_x_81:
[----:B------:R-:W-:Y:S05]  /*03f0*/  BSYNC.RECONVERGENT B0 ;  /* 0x0000000000007941 */ /* 0x000fea0003800200 */
.L_x_80:
        /* <DEDUP_REMOVED lines=24> */
[----:B------:R-:W1:Y:S02]  /*0580*/  LDS.64 R6, [R2] ;  /* 0x0000000002067984 */ /* 0x000e640000000a00 */
[----:B-1----:R-:W-:-:S07]  /*0590*/  DADD R4, R4, R6 ;  /* 0x0000000004047229 */ /* 0x002fce0000000006 */
[----:B------:R-:W-:Y:S04]  /*05a0*/  STS.64 [R2], R4 ;  /* 0x0000000402007388 */ /* 0x000fe80000000a00 */
[----:B------:R-:W-:Y:S04]  /*05b0*/  LDS.64 R6, [R2+0x80] ;  /* 0x0000800002067984 */ /* 0x000fe80000000a00 */
        /* <DEDUP_REMOVED lines=22> */
[----:B-1----:R-:W-:Y:S02]  /*0720*/  IMAD.U32 R6, RZ, RZ, UR12 ;  /* 0x0000000cff067e24 */ /* 0x002fe4000f8e00ff */
[----:B------:R-:W-:Y:S02]  /*0730*/  IMAD.MOV.U32 R7, RZ, RZ, RZ ;  /* 0x000000ffff077224 */ /* 0x000fe400078e00ff */
[C---:B----4-:R-:W-:Y:S02]  /*0740*/  IMAD R9, R0.reuse, UR5, RZ ;  /* 0x0000000500097c24 */ /* 0x050fe4000f8e02ff */
        /* <DEDUP_REMOVED lines=8> */
.L_x_85:
[----:B------:R-:W-:Y:S05]  /*07d0*/  BSYNC.RECONVERGENT B0 ;  /* 0x0000000000007941 */ /* 0x000fea0003800200 */
.L_x_84:
[----:B------:R-:W3:Y:S01]  /*07e0*/  LDCU.64 UR6, c[0x0][0x398] ;  /* 0x00007300ff0677ac */ /* 0x000ee20008000a00 */
[----:B------:R-:W-:-:S04]  /*07f0*/  UIADD3 UR4, UP0, UPT, UR4, 0x1, URZ ;  /* 0x0000000104047890 */ /* 0x000fc8000ff1e0ff */
[----:B------:R-:W-:Y:S02]  /*0800*/  UIADD3.X UR5, UPT, UPT, URZ, UR5, URZ, UP0, !UPT ;  /* 0x00000005ff057290 */ /* 0x000fe400087fe4ff */
[----:B---3--:R-:W-:-:S04]  /*0810*/  UISETP.NE.U32.AND UP0, UPT, UR4, UR6, UPT ;  /* 0x000000060400728c */ /* 0x008fc8000bf05070 */
[----:B------:R-:W-:-:S09]  /*0820*/  UISETP.NE.AND.EX UP0, UPT, UR5, UR7, UPT, UP0 ;  /* 0x000000070500728c */ /* 0x000fd2000bf05300 */
[----:B------:R-:W-:Y:S05]  /*0830*/  BRA.U UP0, `(.L_x_86) ;  /* 0xfffffff900347547 */ /* 0x000fea000b83ffff */
[----:B------:R-:W-:Y:S05]  /*0840*/  EXIT ;  /* 0x000000000000794d */ /* 0x000fea0003800000 */
.L_x_87:
        /* <DEDUP_REMOVED lines=11> */
.L_x_275:


//--------------------- .text._Z6reduceILm1024EEvPdS0_mm --------------------------
	.section	.text._Z6reduceILm1024EEvPdS0_mm,"ax",@progbits
	.align	128
        .global         _Z6reduceILm1024EEvPdS0_mm
        .type           _Z6reduceILm1024EEvPdS0_mm,@function
        .size           _Z6reduceILm1024EEvPdS0_mm,(.L_x_276 - _Z6reduceILm1024EEvPdS0_mm)
        .other          _Z6reduceILm1024EEvPdS0_mm,@"STO_CUDA_ENTRY STV_DEFAULT"
_Z6reduceILm1024EEvPdS0_mm:
.text._Z6reduceILm1024EEvPdS0_mm:
        /* <DEDUP_REMOVED lines=17> */
.L_x_94:
[----:B01----:R-:W0:Y:S01]  /*0110*/  LDC.64 R4, c[0x0][0x390] ;  /* 0x0000e400ff047b82 */ /* 0x003e220000000a00 */
[----:B------:R1:W-:Y:S01]  /*0120*/  STS.64 [R2], RZ ;  /* 0x000000ff02007388 */ /* 0x0003e20000000a00 */
        /* <DEDUP_REMOVED lines=13> */
.L_x_91:
        /* <DEDUP_REMOVED lines=24> */
[----:B------:R-:W-:Y:S01]  /*0380*/  ISETP.GE.U32.AND P0, PT, R8, R4, PT ;  /* 0x000000040800720c */ /* 0x000fe20003f06070 */
[----:B------:R-:W-:-:S03]  /*0390*/  IMAD.MOV.U32 R18, RZ, RZ, R9 ;  /* 0x000000ffff127224 */ /* 0x000fc600078e0009 */
[----:B------:R-:W-:Y:S01]  /*03a0*/  ISETP.GE.U32.AND.EX P0, PT, R9, R5, PT, P0 ;  /* 0x000000050900720c */ /* 0x000fe20003f06100 */
[----:B--2---:R-:W-:-:S12]  /*03b0*/  DADD R6, R10, R6 ;  /* 0x000000000a067229 */ /* 0x004fd80000000006 */
[----:B------:R-:W-:Y:S05]  /*03c0*/  @!P0 BRA `(.L_x_91) ;  /* 0xfffffffc008c8947 */ /* 0x000fea000383ffff */
[----:B------:R-:W-:Y:S05]  /*03d0*/  BSYNC.RECONVERGENT B1 ;  /* 0x0000000000017941 */ /* 0x000fea0003800200 */
.L_x_90:
[----:B------:R0:W-:Y:S02]  /*03e0*/  STS.64 [R2], R6 ;  /* 0x0000000602007388 */ /* 0x0001e40000000a00 */
.L_x_89:
[----:B------:R-:W-:Y:S05]  /*03f0*/  BSYNC.RECONVERGENT B0 ;  /* 0x0000000000007941 */ /* 0x000fea0003800200 */
.L_x_88:
        /* <DEDUP_REMOVED lines=20> */
[----:B------:R-:W-:Y:S06]  /*0540*/  BAR.SYNC.DEFER_BLOCKING 0x0 ;  /* 0x0000000000007b1d */ /* 0x000fec0000010000 */
[----:B------:R-:W-:Y:S04]  /*0550*/  @!P0 LDS.64 R4, [R2+0x200] ;  /* 0x0002000002048984 */ /* 0x000fe80000000a00 */
[----:B------:R-:W0:Y:S02]  /*0560*/  @!P0 LDS.64 R10, [R2] ;  /* 0x00000000020a8984 */ /* 0x000e240000000a00 */
        /* <DEDUP_REMOVED lines=33> */
[----:B0-----:R-:W-:Y:S02]  /*0780*/  IMAD.U32 R6, RZ, RZ, UR12 ;  /* 0x0000000cff067e24 */ /* 0x001fe4000f8e00ff */
        /* <DEDUP_REMOVED lines=10> */
.L_x_93:
[----:B------:R-:W-:Y:S05]  /*0830*/  BSYNC.RECONVERGENT B0 ;  /* 0x0000000000007941 */ /* 0x000fea0003800200 */
.L_x_92:
[----:B------:R-:W2:Y:S01]  /*0840*/  LDCU.64 UR6, c[0x0][0x398] ;  /* 0x00007300ff0677ac */ /* 0x000ea20008000a00 */
[----:B------:R-:W-:-:S04]  /*0850*/  UIADD3 UR4, UP0, UPT, UR4, 0x1, URZ ;  /* 0x0000000104047890 */ /* 0x000fc8000ff1e0ff */
[----:B------:R-:W-:Y:S02]  /*0860*/  UIADD3.X UR5, UPT, UPT, URZ, UR5, URZ, UP0, !UPT ;  /* 0x00000005ff057290 */ /* 0x000fe400087fe4ff */
[----:B--2---:R-:W-:-:S04]  /*0870*/  UISETP.NE.U32.AND UP0, UPT, UR4, UR6, UPT ;  /* 0x000000060400728c */ /* 0x004fc8000bf05070 */
[----:B------:R-:W-:-:S09]  /*0880*/  UISETP.NE.AND.EX UP0, UPT, UR5, UR7, UPT, UP0 ;  /* 0x000000070500728c */ /* 0x000fd2000bf05300 */
[----:B------:R-:W-:Y:S05]  /*0890*/  BRA.U UP0, `(.L_x_94) ;  /* 0xfffffff9001c7547 */ /* 0x000fea000b83ffff */
[----:B------:R-:W-:Y:S05]  /*08a0*/  EXIT ;  /* 0x000000000000794d */ /* 0x000fea0003800000 */
.L_x_95:
        /* <DEDUP_REMOVED lines=13> */
.L_x_276:


//--------------------- .text._Z6reduceILm2048EEvPdS0_mm --------------------------
	.section	.text._Z6reduceILm2048EEvPdS0_mm,"ax",@progbits
	.align	128
        .global         _Z6reduceILm2048EEvPdS0_mm
        .type           _Z6reduceILm2048EEvPdS0_mm,@function
        .size           _Z6reduceILm2048EEvPdS0_mm,(.L_x_277 - _Z6reduceILm2048EEvPdS0_mm)
        .other          _Z6reduceILm2048EEvPdS0_mm,@"STO_CUDA_ENTRY STV_DEFAULT"
_Z6reduceILm2048EEvPdS0_mm:
.text._Z6reduceILm2048EEvPdS0_mm:
        /* <DEDUP_REMOVED lines=17> */
.L_x_102:
        /* <DEDUP_REMOVED lines=15> */
.L_x_99:
        /* <DEDUP_REMOVED lines=30> */
.L_x_98:
[----:B------:R0:W-:Y:S02]  /*03e0*/  STS.64 [R2], R6 ;  /* 0x0000000602007388 */ /* 0x0001e40000000a00 */
.L_x_97:
[----:B------:R-:W-:Y:S05]  /*03f0*/  BSYNC.RECONVERGENT B0 ;  /* 0x0000000000007941 */ /* 0x000fea0003800200 */
.L_x_96:
[----:B------:R-:W-:Y:S01]  /*0400*/  BAR.SYNC.DEFER_BLOCKING 0x0 ;  /* 0x0000000000007b1d */ /* 0x000fe20000010000 */
[C---:B------:R-:W-:Y:S02]  /*0410*/  ISETP.GT.U32.AND P1, PT, R16.reuse, 0x1ff, PT ;  /* 0x000001ff1000780c */ /* 0x040fe40003f24070 */
[----:B------:R-:W-:-:S03]  /*0420*/  ISETP.GT.U32.AND P0, PT, R16, 0xff, PT ;  /* 0x000000ff1000780c */ /* 0x000fc60003f04070 */
[----:B------:R-:W-:Y:S01]  /*0430*/  BSSY.RECONVERGENT B0, `(.L_x_100) ;  /* 0x0000045000007945 */ /* 0x000fe20003800200 */
[----:B------:R-:W-:Y:S04]  /*0440*/  LDS.64 R4, [R2+0x2000] ;  /* 0x0020000002047984 */ /* 0x000fe80000000a00 */
[----:B0-----:R-:W0:Y:S02]  /*0450*/  LDS.64 R6, [R2] ;  /* 0x0000000002067984 */ /* 0x001e240000000a00 */
[----:B0-----:R-:W-:-:S07]  /*0460*/  DADD R4, R4, R6 ;  /* 0x0000000004047229 */ /* 0x001fce0000000006 */
[----:B------:R-:W-:Y:S01]  /*0470*/  STS.64 [R2], R4 ;  /* 0x0000000402007388 */ /* 0x000fe20000000a00 */
[----:B------:R-:W-:Y:S06]  /*0480*/  BAR.SYNC.DEFER_BLOCKING 0x0 ;  /* 0x0000000000007b1d */ /* 0x000fec0000010000 */
        /* <DEDUP_REMOVED lines=63> */
.L_x_101:
[----:B------:R-:W-:Y:S05]  /*0880*/  BSYNC.RECONVERGENT B0 ;  /* 0x0000000000007941 */ /* 0x000fea0003800200 */
.L_x_100:
[----:B------:R-:W2:Y:S01]  /*0890*/  LDCU.64 UR6, c[0x0][0x398] ;  /* 0x00007300ff0677ac */ /* 0x000ea20008000a00 */
[----:B------:R-:W-:-:S04]  /*08a0*/  UIADD3 UR4, UP0, UPT, UR4, 0x1, URZ ;  /* 0x0000000104047890 */ /* 0x000fc8000ff1e0ff */
[----:B------:R-:W-:Y:S02]  /*08b0*/  UIADD3.X UR5, UPT, UPT, URZ, UR5, URZ, UP0, !UPT ;  /* 0x00000005ff057290 */ /* 0x000fe400087fe4ff */
[----:B--2---:R-:W-:-:S04]  /*08c0*/  UISETP.NE.U32.AND UP0, UPT, UR4, UR6, UPT ;  /* 0x000000060400728c */ /* 0x004fc8000bf05070 */
[----:B------:R-:W-:-:S09]  /*08d0*/  UISETP.NE.AND.EX UP0, UPT, UR5, UR7, UPT, UP0 ;  /* 0x000000070500728c */ /* 0x000fd2000bf05300 */
[----:B------:R-:W-:Y:S05]  /*08e0*/  BRA.U UP0, `(.L_x_102) ;  /* 0xfffffff900087547 */ /* 0x000fea000b83ffff */
[----:B------:R-:W-:Y:S05]  /*08f0*/  EXIT ;  /* 0x000000000000794d */ /* 0x000fea0003800000 */
.L_x_103:
        /* <DEDUP_REMOVED lines=16> */
.L_x_277:


//--------------------- .text._Z25CIEDE2000DifferenceKernelPhS_mS_mmPmPd --------------------------
	.section	.text._Z25CIEDE2000DifferenceKernelPhS_mS_mmPmPd,"ax",@progbits
	.align	128
        .global         _Z25CIEDE2000DifferenceKernelPhS_mS_mmPmPd
        .type           _Z25CIEDE2000DifferenceKernelPhS_mS_mmPmPd,@function
        .size           _Z25CIEDE2000DifferenceKernelPhS_mS_mmPmPd,(.L_x_259 - _Z25CIEDE2000DifferenceKernelPhS_mS_mmPmPd)
        .other          _Z25CIEDE2000DifferenceKernelPhS_mS_mmPmPd,@"STO_CUDA_ENTRY STV_DEFAULT"
_Z25CIEDE2000DifferenceKernelPhS_mS_mmPmPd:
.text._Z25CIEDE2000DifferenceKernelPhS_mS_mmPmPd:
[----:B------:R-:W0:Y:S01]  /*0000*/  LDC R1, c[0x0][0x37c] ;  /* 0x0000df00ff017b82 */ /* 0x000e220000000800 */
[----:B------:R-:W1:Y:S01]  /*0010*/  LDCU.128 UR8, c[0x0][0x3a0] ;  /* 0x00007400ff0877ac */ /* 0x000e620008000c00 */
[----:B------:R-:W2:Y:S06]  /*0020*/  S2R R0, SR_TID.X ;  /* 0x0000000000007919 */ /* 0x000eac0000002100 */
[----:B------:R-:W2:Y:S01]  /*0030*/  S2UR UR14, SR_CTAID.X ;  /* 0x00000000000e79c3 */ /* 0x000ea20000002500 */
[----:B0-----:R-:W-:-:S07]  /*0040*/  VIADD R1, R1, 0xffffffd8 ;  /* 0xffffffd801017836 */ /* 0x001fce0000000000 */
[----:B------:R-:W2:Y:S01]  /*0050*/  LDC R5, c[0x0][0x360] ;  /* 0x0000d800ff057b82 */ /* 0x000ea20000000800 */
[----:B-1----:R-:W-:Y:S02]  /*0060*/  UIMAD UR6, UR9, UR8, URZ ;  /* 0x00000008090672a4 */ /* 0x002fe4000f8e02ff */
[----:B------:R-:W-:Y:S02]  /*0070*/  UIMAD.WIDE.U32 UR4, UR8, UR8, URZ ;  /* 0x00000008080472a5 */ /* 0x000fe4000f8e00ff */
[----:B------:R-:W-:Y:S01]  /*0080*/  UIMAD UR6, UR8, UR9, UR6 ;  /* 0x00000009080672a4 */ /* 0x000fe2000f8e0206 */
[----:B------:R-:W0:Y:S03]  /*0090*/  LDCU.64 UR8, c[0x0][0x390] ;  /* 0x00007200ff0877ac */ /* 0x000e260008000a00 */
[----:B------:R-:W-:Y:S02]  /*00a0*/  UIADD3 UR5, UPT, UPT, UR5, UR6, URZ ;  /* 0x0000000605057290 */ /* 0x000fe4000fffe0ff */
[----:B------:R-:W-:-:S02]  /*00b0*/  UIMAD.WIDE.U32 UR12, UR4, UR10, URZ ;  /* 0x0000000a040c72a5 */ /* 0x000fc4000f8e00ff */
[----:B------:R-:W-:Y:S01]  /*00c0*/  UIMAD UR5, UR5, UR10, URZ ;  /* 0x0000000a050572a4 */ /* 0x000fe2000f8e02ff */
[----:B--2---:R-:W-:-:S03]  /*00d0*/  IMAD R5, R5, UR14, R0 ;  /* 0x0000000e05057c24 */ /* 0x004fc6000f8e0200 */
[----:B------:R-:W-:Y:S01]  /*00e0*/  UIMAD UR5, UR4, UR11, UR5 ;  /* 0x0000000b040572a4 */ /* 0x000fe2000f8e0205 */
[----:B------:R-:W-:-:S03]  /*00f0*/  IMAD.WIDE.U32 R2, R5, UR10, RZ ;  /* 0x0000000a05027c25 */ /* 0x000fc6000f8e00ff */
[----:B------:R-:W-:Y:S02]  /*0100*/  UIADD3 UR6, UPT, UPT, UR13, UR5, URZ ;  /* 0x000000050d067290 */ /* 0x000fe4000fffe0ff */
[----:B0-----:R-:W-:Y:S01]  /*0110*/  UIMAD.WIDE.U32 UR4, UR12, UR8, URZ ;  /* 0x000000080c0472a5 */ /* 0x001fe2000f8e00ff */
[----:B------:R-:W-:Y:S01]  /*0120*/  IMAD R5, R5, UR11, R3 ;  /* 0x0000000b05057c24 */ /* 0x000fe2000f8e0203 */
[----:B------:R-:W-:-:S04]  /*0130*/  UIMAD UR7, UR6, UR8, URZ ;  /* 0x00000008060772a4 */ /* 0x000fc8000f8e02ff */
[----:B------:R-:W-:Y:S01]  /*0140*/  UIMAD UR7, UR12, UR9, UR7 ;  /* 0x000000090c0772a4 */ /* 0x000fe2000f8e0207 */
[----:B------:R-:W-:-:S03]  /*0150*/  ISETP.GE.U32.AND P0, PT, R2, UR4, PT ;  /* 0x0000000402007c0c */ /* 0x000fc6000bf06070 */
[----:B------:R-:W-:-:S06]  /*0160*/  UIADD3 UR7, UPT, UPT, UR5, UR7, URZ ;  /* 0x0000000705077290 */ /* 0x000fcc000fffe0ff */
[----:B------:R-:W-:-:S13]  /*0170*/  ISETP.GE.U32.AND.EX P0, PT, R5, UR7, PT, P0 ;  /* 0x0000000705007c0c */ /* 0x000fda000bf06100 */
[----:B------:R-:W-:Y:S05]  /*0180*/  @P0 EXIT ;  /* 0x000000000000094d */ /* 0x000fea0003800000 */
[----:B------:R-:W-:Y:S01]  /*0190*/  BSSY.RECONVERGENT B0, `(.L_x_104) ;  /* 0x0000674000007945 */ /* 0x000fe20003800200 */
[--C-:B------:R-:W-:Y:S01]  /*01a0*/  IMAD.MOV.U32 R0, RZ, RZ, R2.reuse ;  /* 0x000000ffff007224 */ /* 0x100fe200078e0002 */
[----:B------:R-:W-:Y:S01]  /*01b0*/  PRMT R2, R2, 0x3340, R2 ;  /* 0x0000334002027816 */ /* 0x000fe20000000002 */
[----:B------:R-:W-:Y:S01]  /*01c0*/  IMAD.MOV.U32 R3, RZ, RZ, R5 ;  /* 0x000000ffff037224 */ /* 0x000fe200078e0005 */
[----:B------:R-:W0:Y:S01]  /*01d0*/  LDCU.64 UR10, c[0x0][0x358] ;  /* 0x00006b00ff0a77ac */ /* 0x000e220008000a00 */
[----:B------:R-:W1:Y:S01]  /*01e0*/  LDCU UR24, c[0x0][0x3ac] ;  /* 0x00007580ff1877ac */ /* 0x000e620008000800 */
[----:B------:R-:W2:Y:S01]  /*01f0*/  LDCU UR25, c[0x0][0x3a8] ;  /* 0x00007500ff1977ac */ /* 0x000ea20008000800 */
[----:B------:R-:W3:Y:S01]  /*0200*/  LDCU UR26, c[0x0][0x3a0] ;  /* 0x00007400ff1a77ac */ /* 0x000ee20008000800 */
[----:B------:R-:W4:Y:S01]  /*0210*/  LDCU UR27, c[0x0][0x3a4] ;  /* 0x00007480ff1b77ac */ /* 0x000f220008000800 */
[----:B------:R-:W0:Y:S01]  /*0220*/  LDCU.64 UR14, c[0x4][0x8] ;  /* 0x01000100ff0e77ac */ /* 0x000e220008000a00 */
[----:B------:R-:W0:Y:S01]  /*0230*/  LDCU.64 UR16, c[0x0][0x398] ;  /* 0x00007300ff1077ac */ /* 0x000e220008000a00 */
[----:B------:R-:W0:Y:S01]  /*0240*/  LDCU.64 UR18, c[0x0][0x380] ;  /* 0x00007000ff1277ac */ /* 0x000e220008000a00 */
[----:B------:R-:W0:Y:S01]  /*0250*/  LDCU.64 UR20, c[0x0][0x388] ;  /* 0x00007100ff1477ac */ /* 0x000e220008000a00 */
[----:B------:R-:W0:Y:S02]  /*0260*/  LDCU.64 UR22, c[0x0][0x3b8] ;  /* 0x00007700ff1677ac */ /* 0x000e240008000a00 */
.L_x_205:
[----:B------:R-:W-:Y:S01]  /*0270*/  LOP3.LUT R4, R3, UR6, RZ, 0xfc, !PT ;  /* 0x0000000603047c12 */ /* 0x000fe2000f8efcff */
[----:B------:R-:W-:Y:S03]  /*0280*/  BSSY.RECONVERGENT B1, `(.L_x_105) ;  /* 0x0000020000017945 */ /* 0x000fe60003800200 */
[----:B------:R-:W-:-:S13]  /*0290*/  ISETP.NE.U32.AND P0, PT, R4, RZ, PT ;  /* 0x000000ff0400720c */ /* 0x000fda0003f05070 */
[----:B------:R-:W-:Y:S05]  /*02a0*/  @P0 BRA `(.L_x_106) ;  /* 0x0000000000500947 */ /* 0x000fea0003800000 */
[----:B------:R-:W5:Y:S01]  /*02b0*/  I2F.U32.RP R6, UR12 ;  /* 0x0000000c00067d06 */ /* 0x000f620008209000 */
[----:B------:R-:W-:-:S07]  /*02c0*/  ISETP.NE.U32.AND P1, PT, RZ, UR12, PT ;  /* 0x0000000cff007c0c */ /* 0x000fce000bf25070 */
[----:B-----5:R-:W5:Y:S02]  /*02d0*/  MUFU.RCP R6, R6 ;  /* 0x0000000600067308 */ /* 0x020f640000001000 */
[----:B-----5:R-:W-:-:S06]  /*02e0*/  VIADD R4, R6, 0xffffffe ;  /* 0x0ffffffe06047836 */ /* 0x020fcc0000000000 */
[----:B------:R5:W0:Y:S02]  /*02f0*/  F2I.FTZ.U32.TRUNC.NTZ R5, R4 ;  /* 0x0000000400057305 */ /* 0x000a24000021f000 */
[----:B-----5:R-:W-:Y:S02]  /*0300*/  IMAD.MOV.U32 R4, RZ, RZ, RZ ;  /* 0x000000ffff047224 */ /* 0x020fe400078e00ff */
[----:B0-----:R-:W-:-:S04]  /*0310*/  IMAD.MOV R7, RZ, RZ, -R5 ;  /* 0x000000ffff077224 */ /* 0x001fc800078e0a05 */
[----:B------:R-:W-:-:S04]  /*0320*/  IMAD R7, R7, UR12, RZ ;  /* 0x0000000c07077c24 */ /* 0x000fc8000f8e02ff */
[----:B------:R-:W-:-:S06]  /*0330*/  IMAD.HI.U32 R5, R5, R7, R4 ;  /* 0x0000000705057227 */ /* 0x000fcc00078e0004 */
[----:B------:R-:W-:-:S04]  /*0340*/  IMAD.HI.U32 R5, R5, R0, RZ ;  /* 0x0000000005057227 */ /* 0x000fc800078e00ff */
[----:B------:R-:W-:-:S04]  /*0350*/  IMAD.MOV R5, RZ, RZ, -R5 ;  /* 0x000000ffff057224 */ /* 0x000fc800078e0a05 */
[----:B------:R-:W-:Y:S02]  /*0360*/  IMAD R7, R5, UR12, R0 ;  /* 0x0000000c05077c24 */ /* 0x000fe4000f8e0200 */
[----:B------:R-:W-:-:S03]  /*0370*/  IMAD.MOV.U32 R5, RZ, RZ, RZ ;  /* 0x000000ffff057224 */ /* 0x000fc600078e00ff */
[----:B------:R-:W-:-:S13]  /*0380*/  ISETP.GE.U32.AND P0, PT, R7, UR12, PT ;  /* 0x0000000c07007c0c */ /* 0x000fda000bf06070 */
[----:B------:R-:W-:-:S05]  /*0390*/  @P0 VIADD R7, R7, -UR12 ;  /* 0x8000000c07070c36 */ /* 0x000fca0008000000 */
[----:B------:R-:W-:-:S13]  /*03a0*/  ISETP.GE.U32.AND P0, PT, R7, UR12, PT ;  /* 0x0000000c07007c0c */ /* 0x000fda000bf06070 */
[----:B------:R-:W-:Y:S02]  /*03b0*/  @P0 IADD3 R7, PT, PT, R7, -UR12, RZ ;  /* 0x8000000c07070c10 */ /* 0x000fe4000fffe0ff */
[----:B------:R-:W-:-:S05]  /*03c0*/  @!P1 LOP3.LUT R7, RZ, UR12, RZ, 0x33, !PT ;  /* 0x0000000cff079c12 */ /* 0x000fca000f8e33ff */
[----:B------:R-:W-:Y:S01]  /*03d0*/  IMAD.MOV.U32 R4, RZ, RZ, R7 ;  /* 0x000000ffff047224 */ /* 0x000fe200078e0007 */
[----:B------:R-:W-:Y:S06]  /*03e0*/  BRA `(.L_x_107) ;  /* 0x0000000000247947 */ /* 0x000fec0003800000 */
.L_x_106:
[----:B------:R-:W-:Y:S01]  /*03f0*/  IMAD.U32 R12, RZ, RZ, UR12 ;  /* 0x0000000cff0c7e24 */ /* 0x000fe2000f8e00ff */
[----:B------:R-:W-:Y:S01]  /*0400*/  MOV R10, 0x460 ;  /* 0x00000460000a7802 */ /* 0x000fe20000000f00 */
[----:B------:R-:W-:Y:S02]  /*0410*/  IMAD.U32 R13, RZ, RZ, UR13 ;  /* 0x0000000dff0d7e24 */ /* 0x000fe4000f8e00ff */
[----:B------:R-:W-:Y:S02]  /*0420*/  IMAD.MOV.U32 R8, RZ, RZ, R0 ;  /* 0x000000ffff087224 */ /* 0x000fe400078e0000 */
[----:B------:R-:W-:Y:S02]  /*0430*/  IMAD.MOV.U32 R9, RZ, RZ, R3 ;  /* 0x000000ffff097224 */ /* 0x000fe400078e0003 */
[----:B------:R-:W-:-:S07]  /*0440*/  IMAD.U32 R11, RZ, RZ, UR6 ;  /* 0x00000006ff0b7e24 */ /* 0x000fce000f8e00ff */
[----:B01234-:R-:W-:Y:S05]  /*0450*/  CALL.REL.NOINC `($__internal_3_$__cuda_sm20_rem_u64) ;  /* 0x00000070008c7944 */ /* 0x01ffea0003c00000 */
[----:B------:R-:W-:Y:S01]  /*0460*/  IMAD.MOV.U32 R4, RZ, RZ, R8 ;  /* 0x000000ffff047224 */ /* 0x000fe200078e0008 */
[----:B------:R-:W-:-:S07]  /*0470*/  MOV R5, R9 ;  /* 0x0000000900057202 */ /* 0x000fce0000000f00 */
.L_x_107:
[----:B-1234-:R-:W-:Y:S05]  /*0480*/  BSYNC.RECONVERGENT B1 ;  /* 0x0000000000017941 */ /* 0x01efea0003800200 */
.L_x_105:
[----:B------:R-:W-:Y:S01]  /*0490*/  LOP3.LUT R6, R5, UR24, RZ, 0xfc, !PT ;  /* 0x0000001805067c12 */ /* 0x000fe2000f8efcff */
[----:B------:R-:W-:Y:S03]  /*04a0*/  BSSY.RECONVERGENT B1, `(.L_x_108) ;  /* 0x0000020000017945 */ /* 0x000fe60003800200 */
[----:B------:R-:W-:-:S13]  /*04b0*/  ISETP.NE.U32.AND P0, PT, R6, RZ, PT ;  /* 0x000000ff0600720c */ /* 0x000fda0003f05070 */
[----:B------:R-:W-:Y:S05]  /*04c0*/  @P0 BRA `(.L_x_109) ;  /* 0x0000000000500947 */ /* 0x000fea0003800000 */
[----:B------:R-:W0:Y:S01]  /*04d0*/  I2F.U32.RP R8, UR25 ;  /* 0x0000001900087d06 */ /* 0x000e220008209000 */
[----:B------:R-:W-:-:S07]  /*04e0*/  ISETP.NE.U32.AND P2, PT, RZ, UR25, PT ;  /* 0x00000019ff007c0c */ /* 0x000fce000bf45070 */
[----:B0-----:R-:W0:Y:S02]  /*04f0*/  MUFU.RCP R8, R8 ;  /* 0x0000000800087308 */ /* 0x001e240000001000 */
[----:B0-----:R-:W-:-:S06]  /*0500*/  VIADD R6, R8, 0xffffffe ;  /* 0x0ffffffe08067836 */ /* 0x001fcc0000000000 */
[----:B------:R0:W1:Y:S02]  /*0510*/  F2I.FTZ.U32.TRUNC.NTZ R7, R6 ;  /* 0x0000000600077305 */ /* 0x000064000021f000 */
[----:B0-----:R-:W-:Y:S02]  /*0520*/  IMAD.MOV.U32 R6, RZ, RZ, RZ ;  /* 0x000000ffff067224 */ /* 0x001fe400078e00ff */
[----:B-1----:R-:W-:-:S04]  /*0530*/  IMAD.MOV R9, RZ, RZ, -R7 ;  /* 0x000000ffff097224 */ /* 0x002fc800078e0a07 */
[----:B------:R-:W-:-:S04]  /*0540*/  IMAD R9, R9, UR25, RZ ;  /* 0x0000001909097c24 */ /* 0x000fc8000f8e02ff */
[----:B------:R-:W-:-:S06]  /*0550*/  IMAD.HI.U32 R7, R7, R9, R6 ;  /* 0x0000000907077227 */ /* 0x000fcc00078e0006 */
[----:B------:R-:W-:-:S04]  /*0560*/  IMAD.HI.U32 R6, R7, R4, RZ ;  /* 0x0000000407067227 */ /* 0x000fc800078e00ff */
[----:B------:R-:W-:-:S04]  /*0570*/  IMAD.MOV R7, RZ, RZ, -R6 ;  /* 0x000000ffff077224 */ /* 0x000fc800078e0a06 */
[----:B------:R-:W-:-:S05]  /*0580*/  IMAD R7, R7, UR25, R4 ;  /* 0x0000001907077c24 */ /* 0x000fca000f8e0204 */
[----:B------:R-:W-:-:S13]  /*0590*/  ISETP.GE.U32.AND P0, PT, R7, UR25, PT ;  /* 0x0000001907007c0c */ /* 0x000fda000bf06070 */
[----:B------:R-:W-:Y:S02]  /*05a0*/  @P0 VIADD R7, R7, -UR25 ;  /* 0x8000001907070c36 */ /* 0x000fe40008000000 */
[----:B------:R-:W-:-:S03]  /*05b0*/  @P0 VIADD R6, R6, 0x1 ;  /* 0x0000000106060836 */ /* 0x000fc60000000000 */
[----:B------:R-:W-:Y:S01]  /*05c0*/  ISETP.GE.U32.AND P1, PT, R7, UR25, PT ;  /* 0x0000001907007c0c */ /* 0x000fe2000bf26070 */
[----:B------:R-:W-:-:S12]  /*05d0*/  IMAD.MOV.U32 R7, RZ, RZ, RZ ;  /* 0x000000ffff077224 */ /* 0x000fd800078e00ff */
[----:B------:R-:W-:Y:S01]  /*05e0*/  @P1 VIADD R6, R6, 0x1 ;  /* 0x0000000106061836 */ /* 0x000fe20000000000 */
[----:B------:R-:W-:Y:S01]  /*05f0*/  @!P2 LOP3.LUT R6, RZ, UR25, RZ, 0x33, !PT ;  /* 0x00000019ff06ac12 */ /* 0x000fe2000f8e33ff */
[----:B------:R-:W-:Y:S06]  /*0600*/  BRA `(.L_x_110) ;  /* 0x0000000000247947 */ /* 0x000fec0003800000 */
.L_x_109:
[----:B------:R-:W0:Y:S01]  /*0610*/  LDCU.64 UR8, c[0x0][0x3a8] ;  /* 0x00007500ff0877ac */ /* 0x000e220008000a00 */
[----:B------:R-:W-:Y:S01]  /*0620*/  MOV R11, R4 ;  /* 0x00000004000b7202 */ /* 0x000fe20000000f00 */
[----:B------:R-:W-:Y:S01]  /*0630*/  IMAD.MOV.U32 R12, RZ, RZ, R5 ;  /* 0x000000ffff0c7224 */ /* 0x000fe200078e0005 */
[----:B------:R-:W-:Y:S01]  /*0640*/  MOV R8, 0x680 ;  /* 0x0000068000087802 */ /* 0x000fe20000000f00 */
[----:B0-----:R-:W-:Y:S02]  /*0650*/  IMAD.U32 R10, RZ, RZ, UR8 ;  /* 0x00000008ff0a7e24 */ /* 0x001fe4000f8e00ff */
[----:B------:R-:W-:-:S07]  /*0660*/  IMAD.U32 R9, RZ, RZ, UR9 ;  /* 0x00000009ff097e24 */ /* 0x000fce000f8e00ff */
[----:B------:R-:W-:Y:S05]  /*0670*/  CALL.REL.NOINC `($__internal_1_$__cuda_sm20_div_u64) ;  /* 0x00000068002c7944 */ /* 0x000fea0003c00000 */
[----:B------:R-:W-:Y:S02]  /*0680*/  IMAD.MOV.U32 R6, RZ, RZ, R10 ;  /* 0x000000ffff067224 */ /* 0x000fe400078e000a */
[----:B------:R-:W-:-:S07]  /*0690*/  IMAD.MOV.U32 R7, RZ, RZ, R11 ;  /* 0x000000ffff077224 */ /* 0x000fce00078e000b */
.L_x_110:
[----:B------:R-:W-:Y:S05]  /*06a0*/  BSYNC.RECONVERGENT B1 ;  /* 0x0000000000017941 */ /* 0x000fea0003800200 */
.L_x_108:
[----:B------:R-:W-:Y:S01]  /*06b0*/  LOP3.LUT R20, R7, UR27, RZ, 0xfc, !PT ;  /* 0x0000001b07147c12 */ /* 0x000fe2000f8efcff */
[----:B------:R-:W-:Y:S03]  /*06c0*/  BSSY.RECONVERGENT B1, `(.L_x_111) ;  /* 0x0000020000017945 */ /* 0x000fe60003800200 */
[----:B------:R-:W-:-:S13]  /*06d0*/  ISETP.NE.AND.EX P0, PT, R20, RZ, PT, !PT ;  /* 0x000000ff1400720c */ /* 0x000fda0003f053f0 */
        /* <DEDUP_REMOVED lines=10> */
[----:B------:R-:W-:-:S05]  /*0780*/  IMAD.HI.U32 R8, R9, R6, RZ ;  /* 0x0000000609087227 */ /* 0x000fca00078e00ff */
[----:B------:R-:W-:-:S05]  /*0790*/  IADD3 R9, PT, PT, -R8, RZ, RZ ;  /* 0x000000ff08097210 */ /* 0x000fca0007ffe1ff */
        /* <DEDUP_REMOVED lines=9> */
.L_x_112:
[----:B------:R-:W0:Y:S01]  /*0830*/  LDCU.64 UR8, c[0x0][0x3a0] ;  /* 0x00007400ff0877ac */ /* 0x000e220008000a00 */
[----:B------:R-:W-:Y:S01]  /*0840*/  IMAD.MOV.U32 R11, RZ, RZ, R6 ;  /* 0x000000ffff0b7224 */ /* 0x000fe200078e0006 */
[----:B------:R-:W-:Y:S01]  /*0850*/  MOV R8, 0x8a0 ;  /* 0x000008a000087802 */ /* 0x000fe20000000f00 */
[----:B------:R-:W-:Y:S02]  /*0860*/  IMAD.MOV.U32 R12, RZ, RZ, R7 ;  /* 0x000000ffff0c7224 */ /* 0x000fe400078e0007 */
[----:B0-----:R-:W-:Y:S02]  /*0870*/  IMAD.U32 R10, RZ, RZ, UR8 ;  /* 0x00000008ff0a7e24 */ /* 0x001fe4000f8e00ff */
[----:B------:R-:W-:-:S07]  /*0880*/  IMAD.U32 R9, RZ, RZ, UR9 ;  /* 0x00000009ff097e24 */ /* 0x000fce000f8e00ff */
[----:B------:R-:W-:Y:S05]  /*0890*/  CALL.REL.NOINC `($__internal_1_$__cuda_sm20_div_u64) ;  /* 0x0000006400a47944 */ /* 0x000fea0003c00000 */
[----:B------:R-:W-:Y:S01]  /*08a0*/  MOV R8, R10 ;  /* 0x0000000a00087202 */ /* 0x000fe20000000f00 */
[----:B------:R-:W-:-:S07]  /*08b0*/  IMAD.MOV.U32 R9, RZ, RZ, R11 ;  /* 0x000000ffff097224 */ /* 0x000fce00078e000b */
.L_x_113:
[----:B------:R-:W-:Y:S05]  /*08c0*/  BSYNC.RECONVERGENT B1 ;  /* 0x0000000000017941 */ /* 0x000fea0003800200 */
.L_x_111:
[----:B------:R-:W0:Y:S02]  /*08d0*/  LDC.64 R10, c[0x0][0x3b0] ;  /* 0x0000ec00ff0a7b82 */ /* 0x000e240000000a00 */
[----:B0-----:R-:W2:Y:S01]  /*08e0*/  LDG.E.64 R12, desc[UR10][R10.64] ;  /* 0x0000000a0a0c7981 */ /* 0x001ea2000c1e1b00 */
[----:B------:R-:W-:Y:S01]  /*08f0*/  BSSY.RECONVERGENT B1, `(.L_x_114) ;  /* 0x00005f1000017945 */ /* 0x000fe20003800200 */
[----:B--2---:R-:W-:-:S04]  /*0900*/  ISETP.GE.U32.AND P0, PT, R8, R12, PT ;  /* 0x0000000c0800720c */ /* 0x004fc80003f06070 */
[----:B------:R-:W-:-:S13]  /*0910*/  ISETP.GE.U32.AND.EX P0, PT, R9, R13, PT, P0 ;  /* 0x0000000d0900720c */ /* 0x000fda0003f06100 */
[----:B------:R-:W-:Y:S05]  /*0920*/  @!P0 BRA `(.L_x_115) ;  /* 0x0000005c00b48947 */ /* 0x000fea0003800000 */
[----:B------:R-:W2:Y:S02]  /*0930*/  LDG.E.64 R10, desc[UR10][R10.64+0x8] ;  /* 0x0000080a0a0a7981 */ /* 0x000ea4000c1e1b00 */
[----:B--2---:R-:W-:-:S04]  /*0940*/  ISETP.GE.U32.AND P0, PT, R8, R10, PT ;  /* 0x0000000a0800720c */ /* 0x004fc80003f06070 */
[----:B------:R-:W-:-:S13]  /*0950*/  ISETP.GE.U32.AND.EX P0, PT, R9, R11, PT, P0 ;  /* 0x0000000b0900720c */ /* 0x000fda0003f06100 */
[----:B------:R-:W-:Y:S05]  /*0960*/  @P0 BRA `(.L_x_115) ;  /* 0x0000005c00a40947 */ /* 0x000fea0003800000 */
[----:B------:R-:W-:Y:S01]  /*0970*/  ISETP.NE.AND.EX P0, PT, R20, RZ, PT, !PT ;  /* 0x000000ff1400720c */ /* 0x000fe20003f053f0 */
[----:B------:R-:W-:-:S12]  /*0980*/  BSSY.RECONVERGENT B2, `(.L_x_116) ;  /* 0x000001d000027945 */ /* 0x000fd80003800200 */
        /* <DEDUP_REMOVED lines=9> */
[----:B------:R-:W-:-:S04]  /*0a20*/  IMAD.HI.U32 R11, R9, R11, R8 ;  /* 0x0000000b090b7227 */ /* 0x000fc800078e0008 */
[----:B------:R-:W-:Y:S02]  /*0a30*/  HFMA2 R9, -RZ, RZ, 0, 0 ;  /* 0x00000000ff097431 */ /* 0x000fe400000001ff */
[----:B------:R-:W-:-:S04]  /*0a40*/  IMAD.HI.U32 R11, R11, R6, RZ ;  /* 0x000000060b0b7227 */ /* 0x000fc800078e00ff */
[----:B------:R-:W-:-:S04]  /*0a50*/  IMAD.MOV R11, RZ, RZ, -R11 ;  /* 0x000000ffff0b7224 */ /* 0x000fc800078e0a0b */
[----:B------:R-:W-:-:S05]  /*0a60*/  IMAD R11, R11, UR26, R6 ;  /* 0x0000001a0b0b7c24 */ /* 0x000fca000f8e0206 */
[----:B------:R-:W-:-:S13]  /*0a70*/  ISETP.GE.U32.AND P0, PT, R11, UR26, PT ;  /* 0x0000001a0b007c0c */ /* 0x000fda000bf06070 */
[----:B------:R-:W-:-:S05]  /*0a80*/  @P0 VIADD R11, R11, -UR26 ;  /* 0x8000001a0b0b0c36 */ /* 0x000fca0008000000 */
[----:B------:R-:W-:-:S13]  /*0a90*/  ISETP.GE.U32.AND P0, PT, R11, UR26, PT ;  /* 0x0000001a0b007c0c */ /* 0x000fda000bf06070 */
[----:B------:R-:W-:Y:S01]  /*0aa0*/  @P0 VIADD R11, R11, -UR26 ;  /* 0x8000001a0b0b0c36 */ /* 0x000fe20008000000 */
[----:B------:R-:W-:-:S05]  /*0ab0*/  @!P1 LOP3.LUT R11, RZ, UR26, RZ, 0x33, !PT ;  /* 0x0000001aff0b9c12 */ /* 0x000fca000f8e33ff */
[----:B------:R-:W-:Y:S01]  /*0ac0*/  IMAD.MOV.U32 R8, RZ, RZ, R11 ;  /* 0x000000ffff087224 */ /* 0x000fe200078e000b */
[----:B------:R-:W-:Y:S06]  /*0ad0*/  BRA `(.L_x_118) ;  /* 0x00000000001c7947 */ /* 0x000fec0003800000 */
.L_x_117:
[----:B------:R-:W0:Y:S01]  /*0ae0*/  LDCU.64 UR8, c[0x0][0x3a0] ;  /* 0x00007400ff0877ac */ /* 0x000e220008000a00 */
[----:B------:R-:W-:Y:S01]  /*0af0*/  IMAD.MOV.U32 R8, RZ, RZ, R6 ;  /* 0x000000ffff087224 */ /* 0x000fe200078e0006 */
[----:B------:R-:W-:Y:S01]  /*0b00*/  MOV R10, 0xb50 ;  /* 0x00000b50000a7802 */ /* 0x000fe20000000f00 */
[----:B------:R-:W-:Y:S02]  /*0b10*/  IMAD.MOV.U32 R9, RZ, RZ, R7 ;  /* 0x000000ffff097224 */ /* 0x000fe400078e0007 */
[----:B0-----:R-:W-:Y:S02]  /*0b20*/  IMAD.U32 R12, RZ, RZ, UR8 ;  /* 0x00000008ff0c7e24 */ /* 0x001fe4000f8e00ff */
[----:B------:R-:W-:-:S07]  /*0b30*/  IMAD.U32 R11, RZ, RZ, UR9 ;  /* 0x00000009ff0b7e24 */ /* 0x000fce000f8e00ff */
[----:B------:R-:W-:Y:S05]  /*0b40*/  CALL.REL.NOINC `($__internal_3_$__cuda_sm20_rem_u64) ;  /* 0x0000006800d07944 */ /* 0x000fea0003c00000 */
.L_x_118:
[----:B------:R-:W-:Y:S05]  /*0b50*/  BSYNC.RECONVERGENT B2 ;  /* 0x0000000000027941 */ /* 0x000fea0003800200 */
.L_x_116:
[----:B------:R-:W0:Y:S02]  /*0b60*/  LDC.64 R12, c[0x0][0x3b0] ;  /* 0x0000ec00ff0c7b82 */ /* 0x000e240000000a00 */
[----:B0-----:R-:W2:Y:S02]  /*0b70*/  LDG.E.64 R10, desc[UR10][R12.64+0x10] ;  /* 0x0000100a0c0a7981 */ /* 0x001ea4000c1e1b00 */
[----:B--2---:R-:W-:-:S04]  /*0b80*/  ISETP.GE.U32.AND P0, PT, R8, R10, PT ;  /* 0x0000000a0800720c */ /* 0x004fc80003f06070 */
[----:B------:R-:W-:-:S13]  /*0b90*/  ISETP.GE.U32.AND.EX P0, PT, R9, R11, PT, P0 ;  /* 0x0000000b0900720c */ /* 0x000fda0003f06100 */
[----:B------:R-:W-:Y:S05]  /*0ba0*/  @!P0 BRA `(.L_x_115) ;  /* 0x0000005c00148947 */ /* 0x000fea0003800000 */
[----:B------:R-:W2:Y:S02]  /*0bb0*/  LDG.E.64 R10, desc[UR10][R12.64+0x18] ;  /* 0x0000180a0c0a7981 */ /* 0x000ea4000c1e1b00 */
[----:B--2---:R-:W-:-:S04]  /*0bc0*/  ISETP.GE.U32.AND P0, PT, R8, R10, PT ;  /* 0x0000000a0800720c */ /* 0x004fc80003f06070 */
[----:B------:R-:W-:-:S13]  /*0bd0*/  ISETP.GE.U32.AND.EX P0, PT, R9, R11, PT, P0 ;  /* 0x0000000b0900720c */ /* 0x000fda0003f06100 */
[----:B------:R-:W-:Y:S05]  /*0be0*/  @P0 BRA `(.L_x_115) ;  /* 0x0000005c00040947 */ /* 0x000fea0003800000 */
[----:B------:R-:W-:-:S04]  /*0bf0*/  IADD3 R6, P0, PT, R6, UR16, RZ ;  /* 0x0000001006067c10 */ /* 0x000fc8000ff1e0ff */
[----:B------:R-:W-:-:S05]  /*0c00*/  IADD3.X R7, PT, PT, R7, UR17, RZ, P0, !PT ;  /* 0x0000001107077c10 */ /* 0x000fca00087fe4ff */
[----:B------:R-:W2:Y:S02]  /*0c10*/  LDG.E.U8 R6, desc[UR10][R6.64] ;  /* 0x0000000a06067981 */ /* 0x000ea4000c1e1100 */
[----:B--2---:R-:W-:-:S13]  /*0c20*/  ISETP.NE.AND P0, PT, R6, RZ, PT ;  /* 0x000000ff0600720c */ /* 0x004fda0003f05270 */
[----:B------:R-:W-:Y:S05]  /*0c30*/  @!P0 BRA `(.L_x_115) ;  /* 0x0000005800f08947 */ /* 0x000fea0003800000 */
[----:B------:R-:W-:-:S04]  /*0c40*/  IADD3 R22, P0, PT, R4, UR18, RZ ;  /* 0x0000001204167c10 */ /* 0x000fc8000ff1e0ff */
[----:B------:R-:W-:-:S05]  /*0c50*/  IADD3.X R23, PT, PT, R5, UR19, RZ, P0, !PT ;  /* 0x0000001305177c10 */ /* 0x000fca00087fe4ff */
[----:B------:R-:W2:Y:S04]  /*0c60*/  LDG.E.U8 R10, desc[UR10][R22.64+0x1] ;  /* 0x0000010a160a7981 */ /* 0x000ea8000c1e1100 */
[----:B------:R-:W2:Y:S01]  /*0c70*/  LDG.E.U8 R6, desc[UR10][R22.64+0x2] ;  /* 0x0000020a16067981 */ /* 0x000ea2000c1e1100 */
[----:B------:R-:W-:Y:S01]  /*0c80*/  IMAD.MOV.U32 R12, RZ, RZ, 0x0 ;  /* 0x00000000ff0c7424 */ /* 0x000fe200078e00ff */
[----:B------:R-:W-:Y:S01]  /*0c90*/  BSSY.RECONVERGENT B2, `(.L_x_119) ;  /* 0x0000022000027945 */ /* 0x000fe20003800200 */
[----:B------:R-:W-:Y:S01]  /*0ca0*/  IMAD.MOV.U32 R13, RZ, RZ, 0x3fd80000 ;  /* 0x3fd80000ff0d7424 */ /* 0x000fe200078e00ff */
[--C-:B--2---:R-:W-:Y:S01]  /*0cb0*/  PRMT R5, R10, 0x3340, R6.reuse ;  /* 0x000033400a057816 */ /* 0x104fe20000000006 */
[----:B------:R-:W-:Y:S01]  /*0cc0*/  IMAD R11, R6, R6, RZ ;  /* 0x00000006060b7224 */ /* 0x000fe200078e02ff */
[----:B------:R-:W-:-:S02]  /*0cd0*/  PRMT R4, R10, 0x5410, R6 ;  /* 0x000054100a047816 */ /* 0x000fc40000000006 */
[----:B------:R-:W-:-:S05]  /*0ce0*/  PRMT R5, R5, 0x5410, R2 ;  /* 0x0000541005057816 */ /* 0x000fca0000000002 */
[----:B------:R-:W-:-:S06]  /*0cf0*/  IDP.2A.LO.U16.U8 R14, R4, R5, RZ ;  /* 0x00000005040e7226 */ /* 0x000fcc00000010ff */
[----:B------:R-:W0:Y:S08]  /*0d00*/  I2F.F64.U32 R14, R14 ;  /* 0x0000000e000e7312 */ /* 0x000e300000201800 */
[----:B0-----:R-:W0:Y:S01]  /*0d10*/  MUFU.RSQ64H R5, R15 ;  /* 0x0000000f00057308 */ /* 0x001e220000001c00 */
[----:B------:R-:W-:-:S05]  /*0d20*/  VIADD R4, R15, 0xfcb00000 ;  /* 0xfcb000000f047836 */ /* 0x000fca0000000000 */
[----:B------:R-:W-:Y:S01]  /*0d30*/  ISETP.GE.U32.AND P0, PT, R4, 0x7ca00000, PT ;  /* 0x7ca000000400780c */ /* 0x000fe20003f06070 */
[----:B0-----:R-:W-:-:S08]  /*0d40*/  DMUL R8, R4, R4 ;  /* 0x0000000404087228 */ /* 0x001fd00000000000 */
[----:B------:R-:W-:-:S08]  /*0d50*/  DFMA R8, R14, -R8, 1 ;  /* 0x3ff000000e08742b */ /* 0x000fd00000000808 */
[----:B------:R-:W-:Y:S02]  /*0d60*/  DFMA R12, R8, R12, 0.5 ;  /* 0x3fe00000080c742b */ /* 0x000fe4000000000c */
[----:B------:R-:W-:-:S08]  /*0d70*/  DMUL R8, R4, R8 ;  /* 0x0000000804087228 */ /* 0x000fd00000000000 */
[----:B------:R-:W-:-:S08]  /*0d80*/  DFMA R12, R12, R8, R4 ;  /* 0x000000080c0c722b */ /* 0x000fd00000000004 */
[----:B------:R-:W-:Y:S02]  /*0d90*/  DMUL R8, R14, R12 ;  /* 0x0000000c0e087228 */ /* 0x000fe40000000000 */
[----:B------:R-:W-:Y:S01]  /*0da0*/  VIADD R21, R13, 0xfff00000 ;  /* 0xfff000000d157836 */ /* 0x000fe20000000000 */
[----:B------:R-:W-:-:S05]  /*0db0*/  MOV R20, R12 ;  /* 0x0000000c00147202 */ /* 0x000fca0000000f00 */
[----:B------:R-:W-:-:S08]  /*0dc0*/  DFMA R16, R8, -R8, R14 ;  /* 0x800000080810722b */ /* 0x000fd0000000000e */
[----:B------:R-:W-:Y:S01]  /*0dd0*/  DFMA R24, R16, R20, R8 ;  /* 0x000000141018722b */ /* 0x000fe20000000008 */
[----:B------:R-:W-:Y:S10]  /*0de0*/  @!P0 BRA `(.L_x_120) ;  /* 0x0000000000308947 */ /* 0x000ff40003800000 */
[----:B------:R-:W-:Y:S01]  /*0df0*/  IMAD.MOV.U32 R13, RZ, RZ, R14 ;  /* 0x000000ffff0d7224 */ /* 0x000fe200078e000e */
[----:B------:R-:W-:Y:S01]  /*0e00*/  MOV R7, 0xe90 ;  /* 0x00000e9000077802 */ /* 0x000fe20000000f00 */
[----:B------:R-:W-:Y:S02]  /*0e10*/  IMAD.MOV.U32 R14, RZ, RZ, R15 ;  /* 0x000000ffff0e7224 */ /* 0x000fe400078e000f */
[----:B------:R-:W-:Y:S02]  /*0e20*/  IMAD.MOV.U32 R15, RZ, RZ, R16 ;  /* 0x000000ffff0f7224 */ /* 0x000fe400078e0010 */
[----:B------:R-:W-:Y:S02]  /*0e30*/  IMAD.MOV.U32 R16, RZ, RZ, R17 ;  /* 0x000000ffff107224 */ /* 0x000fe400078e0011 */
[----:B------:R-:W-:Y:S02]  /*0e40*/  IMAD.MOV.U32 R17, RZ, RZ, R8 ;  /* 0x000000ffff117224 */ /* 0x000fe400078e0008 */
[----:B------:R-:W-:-:S02]  /*0e50*/  IMAD.MOV.U32 R18, RZ, RZ, R9 ;  /* 0x000000ffff127224 */ /* 0x000fc400078e0009 */
[----:B------:R-:W-:Y:S02]  /*0e60*/  IMAD.MOV.U32 R19, RZ, RZ, R4 ;  /* 0x000000ffff137224 */ /* 0x000fe400078e0004 */
[----:B------:R-:W-:-:S07]  /*0e70*/  IMAD.MOV.U32 R20, RZ, RZ, R21 ;  /* 0x000000ffff147224 */ /* 0x000fce00078e0015 */
[----:B------:R-:W-:Y:S05]  /*0e80*/  CALL.REL.NOINC `($__internal_2_$__cuda_sm20_dsqrt_rn_f64_mediumpath_v1) ;  /* 0x00000064003c7944 */ /* 0x000fea0003c00000 */
[----:B------:R-:W-:Y:S01]  /*0e90*/  MOV R24, R13 ;  /* 0x0000000d00187202 */ /* 0x000fe20000000f00 */
[----:B------:R-:W-:-:S07]  /*0ea0*/  IMAD.MOV.U32 R25, RZ, RZ, R12 ;  /* 0x000000ffff197224 */ /* 0x000fce00078e000c */
.L_x_120:
[----:B------:R-:W-:Y:S05]  /*0eb0*/  BSYNC.RECONVERGENT B2 ;  /* 0x0000000000027941 */ /* 0x000fea0003800200 */
.L_x_119:
        /* <DEDUP_REMOVED lines=11> */
[----:B------:R-:W-:-:S04]  /*0f70*/  IDP.2A.LO.U16.U8 R4, R4, R7, RZ ;  /* 0x0000000704047226 */ /* 0x000fc800000010ff */
        /* <DEDUP_REMOVED lines=10> */
[----:B------:R-:W-:Y:S02]  /*1020*/  VIADD R21, R31, 0xfff00000 ;  /* 0xfff000001f157836 */ /* 0x000fe40000000000 */
[----:B------:R-:W-:-:S04]  /*1030*/  IMAD.MOV.U32 R20, RZ, RZ, R30 ;  /* 0x000000ffff147224 */ /* 0x000fc800078e001e */
[----:B------:R-:W-:-:S08]  /*1040*/  DFMA R16, R18, -R18, R14 ;  /* 0x800000121210722b */ /* 0x000fd0000000000e */
[----:B------:R-:W-:Y:S01]  /*1050*/  DFMA R12, R16, R20, R18 ;  /* 0x00000014100c722b */ /* 0x000fe20000000012 */
[----:B------:R-:W-:Y:S10]  /*1060*/  @!P0 BRA `(.L_x_122) ;  /* 0x0000000000388947 */ /* 0x000ff40003800000 */
[----:B------:R-:W-:Y:S01]  /*1070*/  IMAD.MOV.U32 R13, RZ, RZ, R14 ;  /* 0x000000ffff0d7224 */ /* 0x000fe200078e000e */
[----:B------:R-:W-:Y:S01]  /*1080*/  MOV R14, R15 ;  /* 0x0000000f000e7202 */ /* 0x000fe20000000f00 */
[----:B------:R-:W-:Y:S01]  /*1090*/  IMAD.MOV.U32 R15, RZ, RZ, R16 ;  /* 0x000000ffff0f7224 */ /* 0x000fe200078e0010 */
[----:B------:R-:W-:Y:S01]  /*10a0*/  MOV R7, 0x1120 ;  /* 0x0000112000077802 */ /* 0x000fe20000000f00 */
[----:B------:R-:W-:Y:S02]  /*10b0*/  IMAD.MOV.U32 R16, RZ, RZ, R17 ;  /* 0x000000ffff107224 */ /* 0x000fe400078e0011 */
[----:B------:R-:W-:Y:S02]  /*10c0*/  IMAD.MOV.U32 R17, RZ, RZ, R18 ;  /* 0x000000ffff117224 */ /* 0x000fe400078e0012 */
[----:B------:R-:W-:Y:S02]  /*10d0*/  IMAD.MOV.U32 R18, RZ, RZ, R19 ;  /* 0x000000ffff127224 */ /* 0x000fe400078e0013 */
[----:B------:R-:W-:-:S02]  /*10e0*/  IMAD.MOV.U32 R12, RZ, RZ, R30 ;  /* 0x000000ffff0c7224 */ /* 0x000fc400078e001e */
[----:B------:R-:W-:Y:S02]  /*10f0*/  IMAD.MOV.U32 R19, RZ, RZ, R26 ;  /* 0x000000ffff137224 */ /* 0x000fe400078e001a */
[----:B------:R-:W-:-:S07]  /*1100*/  IMAD.MOV.U32 R20, RZ, RZ, R21 ;  /* 0x000000ffff147224 */ /* 0x000fce00078e0015 */
[----:B------:R-:W-:Y:S05]  /*1110*/  CALL.REL.NOINC `($__internal_2_$__cuda_sm20_dsqrt_rn_f64_mediumpath_v1) ;  /* 0x0000006000987944 */ /* 0x000fea0003c00000 */
[----:B------:R-:W-:-:S04]  /*1120*/  LOP3.LUT R13, R13, R12, RZ, 0x3c, !PT ;  /* 0x0000000c0d0d7212 */ /* 0x000fc800078e3cff */
[----:B------:R-:W-:-:S04]  /*1130*/  LOP3.LUT R12, R13, R12, RZ, 0x3c, !PT ;  /* 0x0000000c0d0c7212 */ /* 0x000fc800078e3cff */
[----:B------:R-:W-:-:S07]  /*1140*/  LOP3.LUT R13, R13, R12, RZ, 0x3c, !PT ;  /* 0x0000000c0d0d7212 */ /* 0x000fce00078e3cff */
.L_x_122:
[----:B------:R-:W-:Y:S05]  /*1150*/  BSYNC.RECONVERGENT B2 ;  /* 0x0000000000027941 */ /* 0x000fea0003800200 */
.L_x_121:
[----:B------:R-:W-:Y:S01]  /*1160*/  DADD R12, R12, R24 ;  /* 0x000000000c0c7229 */ /* 0x000fe20000000018 */
[----:B------:R-:W-:Y:S01]  /*1170*/  BSSY.RECONVERGENT B2, `(.L_x_123) ;  /* 0x0000008000027945 */ /* 0x000fe20003800200 */
[----:B------:R-:W-:Y:S02]  /*1180*/  IMAD.MOV.U32 R4, RZ, RZ, RZ ;  /* 0x000000ffff047224 */ /* 0x000fe400078e00ff */
[----:B------:R-:W-:-:S04]  /*1190*/  IMAD.MOV.U32 R7, RZ, RZ, 0x401c0000 ;  /* 0x401c0000ff077424 */ /* 0x000fc800078e00ff */
[----:B------:R-:W-:Y:S01]  /*11a0*/  DMUL R20, R12, 0.5 ;  /* 0x3fe000000c147828 */ /* 0x000fe20000000000 */
[----:B------:R-:W-:-:S09]  /*11b0*/  MOV R12, 0x11f0 ;  /* 0x000011f0000c7802 */ /* 0x000fd20000000f00 */
[----:B------:R-:W-:Y:S01]  /*11c0*/  MOV R14, R20 ;  /* 0x00000014000e7202 */ /* 0x000fe20000000f00 */
[----:B------:R-:W-:-:S07]  /*11d0*/  IMAD.MOV.U32 R13, RZ, RZ, R21 ;  /* 0x000000ffff0d7224 */ /* 0x000fce00078e0015 */
[----:B------:R-:W-:Y:S05]  /*11e0*/  CALL.REL.NOINC `($_Z25CIEDE2000DifferenceKernelPhS_mS_mmPmPd$__internal_accurate_pow) ;  /* 0x0000006800287944 */ /* 0x000fea0003c00000 */
[----:B------:R-:W-:Y:S05]  /*11f0*/  BSYNC.RECONVERGENT B2 ;  /* 0x0000000000027941 */ /* 0x000fea0003800200 */
.L_x_123:
[----:B------:R-:W-:Y:S01]  /*1200*/  IMAD.MOV.U32 R16, RZ, RZ, R13 ;  /* 0x000000ffff107224 */ /* 0x000fe200078e000d */
[C---:B------:R-:W-:Y:S01]  /*1210*/  DADD R14, R20.reuse, 7 ;  /* 0x401c0000140e7429 */ /* 0x040fe20000000000 */
[----:B------:R-:W-:Y:S01]  /*1220*/  IMAD.MOV.U32 R17, RZ, RZ, R7 ;  /* 0x000000ffff117224 */ /* 0x000fe200078e0007 */
[C---:B------:R-:W-:Y:S01]  /*1230*/  DSETP.NEU.AND P3, PT, R20.reuse, +INF , PT ;  /* 0x7ff000001400742a */ /* 0x040fe20003f6d000 */
[----:B------:R-:W-:Y:S01]  /*1240*/  ISETP.GE.AND P0, PT, R21, RZ, PT ;  /* 0x000000ff1500720c */ /* 0x000fe20003f06270 */
[----:B------:R-:W-:Y:S01]  /*1250*/  DSETP.NEU.AND P1, PT, R20, RZ, PT ;  /* 0x000000ff1400722a */ /* 0x000fe20003f2d000 */
[----:B------:R-:W-:Y:S01]  /*1260*/  IMAD.MOV.U32 R12, RZ, RZ, -0x100000 ;  /* 0xfff00000ff0c7424 */ /* 0x000fe200078e00ff */
[----:B------:R-:W-:Y:S01]  /*1270*/  UMOV UR8, 0x1e900000 ;  /* 0x1e90000000087882 */ /* 0x000fe20000000000 */
[----:B------:R-:W-:Y:S01]  /*1280*/  DADD R16, -RZ, -R16 ;  /* 0x00000000ff107229 */ /* 0x000fe20000000910 */
[----:B------:R-:W-:Y:S01]  /*1290*/  UMOV UR9, 0x41f6bcc4 ;  /* 0x41f6bcc400097882 */ /* 0x000fe20000000000 */
[----:B------:R-:W-:Y:S01]  /*12a0*/  BSSY.RECONVERGENT B3, `(.L_x_124) ;  /* 0x0000022000037945 */ /* 0x000fe20003800200 */
[----:B------:R-:W-:-:S04]  /*12b0*/  LOP3.LUT R14, R15, 0x7ff00000, RZ, 0xc0, !PT ;  /* 0x7ff000000f0e7812 */ /* 0x000fc800078ec0ff */
[----:B------:R-:W-:Y:S01]  /*12c0*/  ISETP.NE.AND P2, PT, R14, 0x7ff00000, PT ;  /* 0x7ff000000e00780c */ /* 0x000fe20003f45270 */
[----:B------:R-:W-:Y:S02]  /*12d0*/  IMAD.MOV.U32 R14, RZ, RZ, 0x1 ;  /* 0x00000001ff0e7424 */ /* 0x000fe400078e00ff */
[----:B------:R-:W-:Y:S02]  /*12e0*/  FSEL R13, R16, R13, !P0 ;  /* 0x0000000d100d7208 */ /* 0x000fe40004000000 */
[----:B------:R-:W-:Y:S02]  /*12f0*/  FSEL R17, R17, R7, !P0 ;  /* 0x0000000711117208 */ /* 0x000fe40004000000 */
[----:B------:R-:W-:Y:S01]  /*1300*/  SEL R7, R12, 0x7ff00000, !P0 ;  /* 0x7ff000000c077807 */ /* 0x000fe20004000000 */
[----:B------:R-:W-:Y:S01]  /*1310*/  DSETP.NEU.AND P0, PT, R20, 1, PT ;  /* 0x3ff000001400742a */ /* 0x000fe20003f0d000 */
[----:B------:R-:W-:Y:S02]  /*1320*/  FSEL R18, R13, RZ, P1 ;  /* 0x000000ff0d127208 */ /* 0x000fe40000800000 */
[----:B------:R-:W-:-:S02]  /*1330*/  FSEL R12, R21, R17, !P1 ;  /* 0x00000011150c7208 */ /* 0x000fc40004800000 */
[----:B------:R-:W-:Y:S02]  /*1340*/  @!P3 FSEL R18, R18, RZ, P2 ;  /* 0x000000ff1212b208 */ /* 0x000fe40001000000 */
[----:B------:R-:W-:Y:S02]  /*1350*/  @!P3 FSEL R12, R7, R12, !P2 ;  /* 0x0000000c070cb208 */ /* 0x000fe40005000000 */
[----:B------:R-:W-:Y:S02]  /*1360*/  FSEL R18, R18, RZ, P0 ;  /* 0x000000ff12127208 */ /* 0x000fe40000000000 */
[----:B------:R-:W-:-:S04]  /*1370*/  FSEL R19, R12, 1.875, P0 ;  /* 0x3ff000000c137808 */ /* 0x000fc80000000000 */
[----:B------:R-:W-:Y:S02]  /*1380*/  FSETP.GEU.AND P1, PT, |R19|, 6.5827683646048100446e-37, PT ;  /* 0x036000001300780b */ /* 0x000fe40003f2e200 */
[----:B------:R-:W-:-:S06]  /*1390*/  DADD R12, R18, UR8 ;  /* 0x00000008120c7e29 */ /* 0x000fcc0008000000 */
[----:B------:R-:W0:Y:S02]  /*13a0*/  MUFU.RCP64H R15, R13 ;  /* 0x0000000d000f7308 */ /* 0x000e240000001800 */
[----:B0-----:R-:W-:-:S08]  /*13b0*/  DFMA R16, -R12, R14, 1 ;  /* 0x3ff000000c10742b */ /* 0x001fd0000000010e */
[----:B------:R-:W-:-:S08]  /*13c0*/  DFMA R16, R16, R16, R16 ;  /* 0x000000101010722b */ /* 0x000fd00000000010 */
[----:B------:R-:W-:-:S08]  /*13d0*/  DFMA R16, R14, R16, R14 ;  /* 0x000000100e10722b */ /* 0x000fd0000000000e */
[----:B------:R-:W-:-:S08]  /*13e0*/  DFMA R14, -R12, R16, 1 ;  /* 0x3ff000000c0e742b */ /* 0x000fd00000000110 */
[----:B------:R-:W-:-:S08]  /*13f0*/  DFMA R14, R16, R14, R16 ;  /* 0x0000000e100e722b */ /* 0x000fd00000000010 */
[----:B------:R-:W-:-:S08]  /*1400*/  DMUL R16, R14, R18 ;  /* 0x000000120e107228 */ /* 0x000fd00000000000 */
[----:B------:R-:W-:-:S08]  /*1410*/  DFMA R20, -R12, R16, R18 ;  /* 0x000000100c14722b */ /* 0x000fd00000000112 */
[----:B------:R-:W-:-:S10]  /*1420*/  DFMA R14, R14, R20, R16 ;  /* 0x000000140e0e722b */ /* 0x000fd40000000010 */
[----:B------:R-:W-:-:S05]  /*1430*/  FFMA R7, RZ, R13, R15 ;  /* 0x0000000dff077223 */ /* 0x000fca000000000f */
[----:B------:R-:W-:-:S13]  /*1440*/  FSETP.GT.AND P0, PT, |R7|, 1.469367938527859385e-39, PT ;  /* 0x001000000700780b */ /* 0x000fda0003f04200 */
[----:B------:R-:W-:Y:S05]  /*1450*/  @P0 BRA P1, `(.L_x_125) ;  /* 0x0000000000180947 */ /* 0x000fea0000800000 */
[----:B------:R-:W-:Y:S01]  /*1460*/  IMAD.MOV.U32 R17, RZ, RZ, R18 ;  /* 0x000000ffff117224 */ /* 0x000fe200078e0012 */
[----:B------:R-:W-:Y:S01]  /*1470*/  MOV R7, 0x14a0 ;  /* 0x000014a000077802 */ /* 0x000fe20000000f00 */
[----:B------:R-:W-:-:S07]  /*1480*/  IMAD.MOV.U32 R16, RZ, RZ, R19 ;  /* 0x000000ffff107224 */ /* 0x000fce00078e0013 */
[----:B------:R-:W-:Y:S05]  /*1490*/  CALL.REL.NOINC `($__internal_0_$__cuda_sm20_div_rn_f64_full) ;  /* 0x0000005400147944 */ /* 0x000fea0003c00000 */
[----:B------:R-:W-:Y:S01]  /*14a0*/  IMAD.MOV.U32 R14, RZ, RZ, R13 ;  /* 0x000000ffff0e7224 */ /* 0x000fe200078e000d */
[----:B------:R-:W-:-:S07]  /*14b0*/  MOV R15, R12 ;  /* 0x0000000c000f7202 */ /* 0x000fce0000000f00 */
.L_x_125:
[----:B------:R-:W-:Y:S05]  /*14c0*/  BSYNC.RECONVERGENT B3 ;  /* 0x0000000000037941 */ /* 0x000fea0003800200 */
.L_x_124:
[----:B------:R-:W0:Y:S01]  /*14d0*/  MUFU.RSQ64H R25, R15 ;  /* 0x0000000f00197308 */ /* 0x000e220000001c00 */
[----:B------:R-:W-:Y:S01]  /*14e0*/  VIADD R24, R15, 0xfcb00000 ;  /* 0xfcb000000f187836 */ /* 0x000fe20000000000 */
[----:B------:R-:W-:Y:S01]  /*14f0*/  BSSY.RECONVERGENT B2, `(.L_x_126) ;  /* 0x000001d000027945 */ /* 0x000fe20003800200 */
[----:B------:R-:W-:Y:S02]  /*1500*/  IMAD.MOV.U32 R16, RZ, RZ, 0x0 ;  /* 0x00000000ff107424 */ /* 0x000fe400078e00ff */
[----:B------:R-:W-:Y:S01]  /*1510*/  IMAD.MOV.U32 R17, RZ, RZ, 0x3fd80000 ;  /* 0x3fd80000ff117424 */ /* 0x000fe200078e00ff */
[----:B------:R-:W-:Y:S01]  /*1520*/  ISETP.GE.U32.AND P0, PT, R24, 0x7ca00000, PT ;  /* 0x7ca000001800780c */ /* 0x000fe20003f06070 */
[----:B0-----:R-:W-:-:S08]  /*1530*/  DMUL R12, R24, R24 ;  /* 0x00000018180c7228 */ /* 0x001fd00000000000 */
[----:B------:R-:W-:-:S08]  /*1540*/  DFMA R12, -R12, R14, 1 ;  /* 0x3ff000000c0c742b */ /* 0x000fd0000000010e */
        /* <DEDUP_REMOVED lines=10> */
[----:B------:R-:W-:Y:S01]  /*15f0*/  MOV R7, 0x1690 ;  /* 0x0000169000077802 */ /* 0x000fe20000000f00 */
[----:B------:R-:W-:Y:S01]  /*1600*/  IMAD.MOV.U32 R14, RZ, RZ, R15 ;  /* 0x000000ffff0e7224 */ /* 0x000fe200078e000f */
[----:B------:R-:W-:Y:S01]  /*1610*/  MOV R15, R16 ;  /* 0x00000010000f7202 */ /* 0x000fe20000000f00 */
        /* <DEDUP_REMOVED lines=10> */
.L_x_127:
[----:B------:R-:W-:Y:S05]  /*16c0*/  BSYNC.RECONVERGENT B2 ;  /* 0x0000000000027941 */ /* 0x000fea0003800200 */
.L_x_126:
[----:B------:R-:W-:Y:S01]  /*16d0*/  DADD R12, -R12, 1 ;  /* 0x3ff000000c0c7429 */ /* 0x000fe20000000100 */
[----:B------:R-:W0:Y:S01]  /*16e0*/  I2F.F64.U16 R24, R10 ;  /* 0x0000000a00187312 */ /* 0x000e220000101800 */
[----:B------:R-:W-:Y:S01]  /*16f0*/  IMAD.MOV.U32 R30, RZ, RZ, 0x0 ;  /* 0x00000000ff1e7424 */ /* 0x000fe200078e00ff */
[----:B------:R-:W-:Y:S01]  /*1700*/  MOV R16, 0x0 ;  /* 0x0000000000107802 */ /* 0x000fe20000000f00 */
[----:B------:R-:W-:Y:S01]  /*1710*/  IMAD.MOV.U32 R31, RZ, RZ, 0x3fe00000 ;  /* 0x3fe00000ff1f7424 */ /* 0x000fe200078e00ff */
[----:B------:R-:W-:Y:S01]  /*1720*/  BSSY.RECONVERGENT B2, `(.L_x_128) ;  /* 0x0000022000027945 */ /* 0x000fe20003800200 */
[----:B------:R-:W-:-:S03]  /*1730*/  IMAD.MOV.U32 R17, RZ, RZ, 0x3fd80000 ;  /* 0x3fd80000ff117424 */ /* 0x000fc600078e00ff */
[----:B------:R-:W1:Y:S01]  /*1740*/  I2F.F64.U32 R14, R11 ;  /* 0x0000000b000e7312 */ /* 0x000e620000201800 */
[----:B------:R-:W-:-:S07]  /*1750*/  DFMA R30, R12, R30, 1 ;  /* 0x3ff000000c1e742b */ /* 0x000fce000000001e */
[----:B------:R-:W2:Y:S01]  /*1760*/  I2F.F64.U16 R10, R9 ;  /* 0x00000009000a7312 */ /* 0x000ea20000101800 */
[----:B0-----:R-:W-:-:S08]  /*1770*/  DMUL R24, R30, R24 ;  /* 0x000000181e187228 */ /* 0x001fd00000000000 */
[----:B-1----:R-:W-:-:S06]  /*1780*/  DFMA R14, R24, R24, R14 ;  /* 0x00000018180e722b */ /* 0x002fcc000000000e */
[----:B------:R-:W0:Y:S01]  /*1790*/  MUFU.RSQ64H R21, R15 ;  /* 0x0000000f00157308 */ /* 0x000e220000001c00 */
[----:B--2---:R-:W-:-:S03]  /*17a0*/  DMUL R30, R30, R10 ;  /* 0x0000000a1e1e7228 */ /* 0x004fc60000000000 */
        /* <DEDUP_REMOVED lines=18> */
[----:B------:R-:W-:Y:S01]  /*18d0*/  IMAD.MOV.U32 R17, RZ, RZ, R18 ;  /* 0x000000ffff117224 */ /* 0x000fe200078e0012 */
[----:B------:R-:W-:Y:S01]  /*18e0*/  MOV R18, R19 ;  /* 0x0000001300127202 */ /* 0x000fe20000000f00 */
[----:B------:R-:W-:-:S02]  /*18f0*/  IMAD.MOV.U32 R19, RZ, RZ, R20 ;  /* 0x000000ffff137224 */ /* 0x000fc400078e0014 */
[----:B------:R-:W-:-:S07]  /*1900*/  IMAD.MOV.U32 R20, RZ, RZ, R27 ;  /* 0x000000ffff147224 */ /* 0x000fce00078e001b */
[----:B------:R-:W-:Y:S05]  /*1910*/  CALL.REL.NOINC `($__internal_2_$__cuda_sm20_dsqrt_rn_f64_mediumpath_v1) ;  /* 0x0000005800987944 */ /* 0x000fea0003c00000 */
[----:B------:R-:W-:Y:S02]  /*1920*/  IMAD.MOV.U32 R10, RZ, RZ, R13 ;  /* 0x000000ffff0a7224 */ /* 0x000fe400078e000d */
[----:B------:R-:W-:-:S07]  /*1930*/  IMAD.MOV.U32 R11, RZ, RZ, R12 ;  /* 0x000000ffff0b7224 */ /* 0x000fce00078e000c */
.L_x_129:
[----:B------:R-:W-:Y:S05]  /*1940*/  BSYNC.RECONVERGENT B2 ;  /* 0x0000000000027941 */ /* 0x000fea0003800200 */
.L_x_128:
[----:B------:R-:W0:Y:S01]  /*1950*/  I2F.F64.U32 R8, R8 ;  /* 0x0000000800087312 */ /* 0x000e220000201800 */
[----:B------:R-:W-:Y:S01]  /*1960*/  IMAD.MOV.U32 R16, RZ, RZ, 0x0 ;  /* 0x00000000ff107424 */ /* 0x000fe200078e00ff */
[----:B------:R-:W-:Y:S01]  /*1970*/  BSSY.RECONVERGENT B2, `(.L_x_130) ;  /* 0x000001d000027945 */ /* 0x000fe20003800200 */
[----:B------:R-:W-:Y:S01]  /*1980*/  IMAD.MOV.U32 R17, RZ, RZ, 0x3fd80000 ;  /* 0x3fd80000ff117424 */ /* 0x000fe200078e00ff */
[----:B0-----:R-:W-:-:S06]  /*1990*/  DFMA R14, R30, R30, R8 ;  /* 0x0000001e1e0e722b */ /* 0x001fcc0000000008 */
[----:B------:R-:W0:Y:S04]  /*19a0*/  MUFU.RSQ64H R27, R15 ;  /* 0x0000000f001b7308 */ /* 0x000e280000001c00 */
        /* <DEDUP_REMOVED lines=25> */
.L_x_131:
[----:B------:R-:W-:Y:S05]  /*1b40*/  BSYNC.RECONVERGENT B2 ;  /* 0x0000000000027941 */ /* 0x000fea0003800200 */
.L_x_130:
[----:B------:R-:W-:Y:S01]  /*1b50*/  DSETP.NEU.AND P0, PT, R24, RZ, PT ;  /* 0x000000ff1800722a */ /* 0x000fe20003f0d000 */
[----:B------:R-:W-:Y:S01]  /*1b60*/  ISETP.EQ.AND P1, PT, R6, RZ, PT ;  /* 0x000000ff0600720c */ /* 0x000fe20003f22270 */
[----:B------:R-:W-:Y:S01]  /*1b70*/  BSSY.RECONVERGENT B3, `(.L_x_132) ;  /* 0x000007d000037945 */ /* 0x000fe20003800200 */
[----:B------:R-:W-:-:S11]  /*1b80*/  CS2R R26, SRZ ;  /* 0x00000000001a7805 */ /* 0x000fd6000001ff00 */
[----:B------:R-:W-:Y:S05]  /*1b90*/  @!P0 BRA P1, `(.L_x_133) ;  /* 0x0000000400e88947 */ /* 0x000fea0000800000 */
[----:B------:R-:W0:Y:S01]  /*1ba0*/  I2F.F64.U16 R32, R6 ;  /* 0x0000000600207312 */ /* 0x000e220000101800 */
[----:B------:R-:W-:Y:S01]  /*1bb0*/  DADD R16, -RZ, |R24| ;  /* 0x00000000ff107229 */ /* 0x000fe20000000518 */
[----:B------:R-:W-:Y:S01]  /*1bc0*/  IMAD.MOV.U32 R12, RZ, RZ, 0x1 ;  /* 0x00000001ff0c7424 */ /* 0x000fe200078e00ff */
[----:B------:R-:W-:Y:S01]  /*1bd0*/  BSSY.RECONVERGENT B4, `(.L_x_134) ;  /* 0x000001c000047945 */ /* 0x000fe20003800200 */
[----:B0-----:R-:W-:-:S07]  /*1be0*/  DSETP.GEU.AND P1, PT, |R24|, R32, PT ;  /* 0x000000201800722a */ /* 0x001fce0003f2e200 */
[----:B------:R-:W-:Y:S02]  /*1bf0*/  FSEL R27, R33, R17, !P1 ;  /* 0x00000011211b7208 */ /* 0x000fe40004800000 */
[----:B------:R-:W-:Y:S02]  /*1c00*/  FSEL R26, R32, R16, !P1 ;  /* 0x00000010201a7208 */ /* 0x000fe40004800000 */
[----:B------:R-:W0:Y:S01]  /*1c10*/  MUFU.RCP64H R13, R27 ;  /* 0x0000001b000d7308 */ /* 0x000e220000001800 */
[----:B------:R-:W-:Y:S02]  /*1c20*/  FSEL R18, R16, R32, !P1 ;  /* 0x0000002010127208 */ /* 0x000fe40004800000 */
[----:B------:R-:W-:-:S04]  /*1c30*/  FSEL R19, R17, R33, !P1 ;  /* 0x0000002111137208 */ /* 0x000fc80004800000 */
[----:B------:R-:W-:Y:S01]  /*1c40*/  FSETP.GEU.AND P2, PT, |R19|, 6.5827683646048100446e-37, PT ;  /* 0x036000001300780b */ /* 0x000fe20003f4e200 */
        /* <DEDUP_REMOVED lines=13> */
[----:B------:R-:W-:Y:S02]  /*1d20*/  IMAD.MOV.U32 R16, RZ, RZ, R19 ;  /* 0x000000ffff107224 */ /* 0x000fe400078e0013 */
[----:B------:R-:W-:Y:S02]  /*1d30*/  IMAD.MOV.U32 R12, RZ, RZ, R26 ;  /* 0x000000ffff0c7224 */ /* 0x000fe400078e001a */
[----:B------:R-:W-:-:S07]  /*1d40*/  IMAD.MOV.U32 R13, RZ, RZ, R27 ;  /* 0x000000ffff0d7224 */ /* 0x000fce00078e001b */
[----:B------:R-:W-:Y:S05]  /*1d50*/  CALL.REL.NOINC `($__internal_0_$__cuda_sm20_div_rn_f64_full) ;  /* 0x0000004800e47944 */ /* 0x000fea0003c00000 */
[----:B------:R-:W-:-:S04]  /*1d60*/  LOP3.LUT R13, R13, R12, RZ, 0x3c, !PT ;  /* 0x0000000c0d0d7212 */ /* 0x000fc800078e3cff */
[----:B------:R-:W-:-:S04]  /*1d70*/  LOP3.LUT R12, R13, R12, RZ, 0x3c, !PT ;  /* 0x0000000c0d0c7212 */ /* 0x000fc800078e3cff */
[----:B------:R-:W-:-:S07]  /*1d80*/  LOP3.LUT R13, R13, R12, RZ, 0x3c, !PT ;  /* 0x0000000c0d0d7212 */ /* 0x000fce00078e3cff */
.L_x_135:
[----:B------:R-:W-:Y:S05]  /*1d90*/  BSYNC.RECONVERGENT B4 ;  /* 0x0000000000047941 */ /* 0x000fea0003800200 */
.L_x_134:
[----:B------:R-:W-:Y:S01]  /*1da0*/  DMUL R6, R12, R12 ;  /* 0x0000000c0c067228 */ /* 0x000fe20000000000 */
[----:B------:R-:W-:Y:S01]  /*1db0*/  IMAD.MOV.U32 R14, RZ, RZ, -0x2449a4b7 ;  /* 0xdbb65b49ff0e7424 */ /* 0x000fe200078e00ff */
[----:B------:R-:W-:Y:S01]  /*1dc0*/  UMOV UR8, 0x2a25ff7e ;  /* 0x2a25ff7e00087882 */ /* 0x000fe20000000000 */
[----:B------:R-:W-:Y:S01]  /*1dd0*/  IMAD.MOV.U32 R15, RZ, RZ, 0x3f2d3b63 ;  /* 0x3f2d3b63ff0f7424 */ /* 0x000fe200078e00ff */
[----:B------:R-:W-:Y:S01]  /*1de0*/  UMOV UR9, 0x3ef53e1d ;  /* 0x3ef53e1d00097882 */ /* 0x000fe20000000000 */
[----:B------:R-:W-:Y:S01]  /*1df0*/  ISETP.GE.AND P2, PT, R25, RZ, PT ;  /* 0x000000ff1900720c */ /* 0x000fe20003f46270 */
[----:B------:R-:W-:-:S03]  /*1e00*/  DSETP.NEU.AND P3, PT, R26, RZ, PT ;  /* 0x000000ff1a00722a */ /* 0x000fc60003f6d000 */
[----:B------:R-:W-:Y:S01]  /*1e10*/  DFMA R14, R6, -UR8, R14 ;  /* 0x80000008060e7c2b */ /* 0x000fe2000800000e */
[----:B------:R-:W-:Y:S01]  /*1e20*/  UMOV UR8, 0x8dde082e ;  /* 0x8dde082e00087882 */ /* 0x000fe20000000000 */
[----:B------:R-:W-:Y:S01]  /*1e30*/  UMOV UR9, 0x3f531278 ;  /* 0x3f53127800097882 */ /* 0x000fe20000000000 */
[----:B------:R-:W-:-:S05]  /*1e40*/  @!P1 PLOP3.LUT P0, PT, P2, PT, PT, 0x80, 0x8 ;  /* 0x000000000008981c */ /* 0x000fca000170f070 */
[----:B------:R-:W-:Y:S01]  /*1e50*/  DFMA R14, R6, R14, -UR8 ;  /* 0x80000008060e7e2b */ /* 0x000fe2000800000e */
[----:B------:R-:W-:Y:S01]  /*1e60*/  UMOV UR8, 0xc8249315 ;  /* 0xc824931500087882 */ /* 0x000fe20000000000 */
[----:B------:R-:W-:-:S06]  /*1e70*/  UMOV UR9, 0x3f6f9690 ;  /* 0x3f6f969000097882 */ /* 0x000fcc0000000000 */
[----:B------:R-:W-:Y:S01]  /*1e80*/  DFMA R14, R6, R14, UR8 ;  /* 0x00000008060e7e2b */ /* 0x000fe2000800000e */
[----:B------:R-:W-:Y:S01]  /*1e90*/  UMOV UR8, 0xabc7cf0d ;  /* 0xabc7cf0d00087882 */ /* 0x000fe20000000000 */
[----:B------:R-:W-:-:S06]  /*1ea0*/  UMOV UR9, 0x3f82cf5a ;  /* 0x3f82cf5a00097882 */ /* 0x000fcc0000000000 */
        /* <DEDUP_REMOVED lines=42> */
[----:B------:R-:W-:-:S08]  /*2150*/  DFMA R14, R6, R14, -UR8 ;  /* 0x80000008060e7e2b */ /* 0x000fd0000800000e */
[----:B------:R-:W-:-:S08]  /*2160*/  DMUL R14, R6, R14 ;  /* 0x0000000e060e7228 */ /* 0x000fd00000000000 */
[----:B------:R-:W-:Y:S01]  /*2170*/  DFMA R16, R14, R12, R12 ;  /* 0x0000000c0e10722b */ /* 0x000fe2000000000c */
[----:B------:R-:W-:Y:S01]  /*2180*/  @P1 MOV R12, 0x54442d18 ;  /* 0x54442d18000c1802 */ /* 0x000fe20000000f00 */
[----:B------:R-:W-:Y:S02]  /*2190*/  @P1 IMAD.MOV.U32 R13, RZ, RZ, 0x400921fb ;  /* 0x400921fbff0d1424 */ /* 0x000fe400078e00ff */
[----:B------:R-:W-:Y:S02]  /*21a0*/  @!P1 IMAD.MOV.U32 R14, RZ, RZ, 0x54442d18 ;  /* 0x54442d18ff0e9424 */ /* 0x000fe400078e00ff */
[----:B------:R-:W-:Y:S02]  /*21b0*/  @!P1 IMAD.MOV.U32 R15, RZ, RZ, 0x3ff921fb ;  /* 0x3ff921fbff0f9424 */ /* 0x000fe400078e00ff */
[----:B------:R-:W-:Y:S02]  /*21c0*/  @!P1 DADD R6, -RZ, -R16 ;  /* 0x00000000ff069229 */ /* 0x000fe40000000910 */
[----:B------:R-:W-:-:S08]  /*21d0*/  @P1 DADD R12, -R16, R12 ;  /* 0x00000000100c1229 */ /* 0x000fd0000000010c */
[----:B------:R-:W-:Y:S02]  /*21e0*/  @!P1 FSEL R6, R16, R6, !P0 ;  /* 0x0000000610069208 */ /* 0x000fe40004000000 */
[----:B------:R-:W-:Y:S02]  /*21f0*/  @!P1 FSEL R7, R17, R7, !P0 ;  /* 0x0000000711079208 */ /* 0x000fe40004000000 */
[----:B------:R-:W-:-:S04]  /*2200*/  @P1 PLOP3.LUT P0, PT, P2, PT, PT, 0x80, 0x8 ;  /* 0x000000000008181c */ /* 0x000fc8000170f070 */
[----:B------:R-:W-:Y:S01]  /*2210*/  @!P1 DADD R6, R6, R14 ;  /* 0x0000000006069229 */ /* 0x000fe2000000000e */
[----:B------:R-:W-:-:S05]  /*2220*/  @P3 IMAD.MOV.U32 R15, RZ, RZ, 0x7f3321d2 ;  /* 0x7f3321d2ff0f3424 */ /* 0x000fca00078e00ff */
[----:B------:R-:W-:Y:S01]  /*2230*/  @P1 FSEL R7, R13, R17, !P0 ;  /* 0x000000110d071208 */ /* 0x000fe20004000000 */
[----:B------:R-:W-:Y:S01]  /*2240*/  @P3 IMAD.MOV.U32 R17, RZ, RZ, 0x4002d97c ;  /* 0x4002d97cff113424 */ /* 0x000fe200078e00ff */
[----:B------:R-:W-:Y:S01]  /*2250*/  @P1 FSEL R6, R12, R16, !P0 ;  /* 0x000000100c061208 */ /* 0x000fe20004000000 */
[C-C-:B------:R-:W-:Y:S01]  /*2260*/  @P3 DSETP.NEU.AND P1, PT, |R24|.reuse, R32.reuse, PT ;  /* 0x000000201800322a */ /* 0x140fe20003f2d200 */
[----:B------:R-:W-:Y:S01]  /*2270*/  @P3 FSEL R15, R15, 3.37028055040000000000e+12, !P0 ;  /* 0x54442d180f0f3808 */ /* 0x000fe20004000000 */
[----:B------:R-:W-:Y:S01]  /*2280*/  DADD R24, |R24|, R32 ;  /* 0x0000000018187229 */ /* 0x000fe20000000220 */
[----:B------:R-:W-:Y:S02]  /*2290*/  @P3 FSEL R17, R17, 1.8213495016098022461, !P0 ;  /* 0x3fe921fb11113808 */ /* 0x000fe40004000000 */
[----:B------:R-:W-:Y:S02]  /*22a0*/  @!P3 FSEL R12, RZ, 3.37028055040000000000e+12, P0 ;  /* 0x54442d18ff0cb808 */ /* 0x000fe40000000000 */
[----:B------:R-:W-:-:S02]  /*22b0*/  @P3 FSEL R6, R15, R6, !P1 ;  /* 0x000000060f063208 */ /* 0x000fc40004800000 */
[----:B------:R-:W-:Y:S02]  /*22c0*/  @P3 FSEL R7, R17, R7, !P1 ;  /* 0x0000000711073208 */ /* 0x000fe40004800000 */
[----:B------:R-:W-:Y:S01]  /*22d0*/  @!P3 FSEL R13, RZ, 2.1426990032196044922, P0 ;  /* 0x400921fbff0db808 */ /* 0x000fe20000000000 */
[----:B------:R-:W-:Y:S01]  /*22e0*/  @P3 IMAD.MOV.U32 R12, RZ, RZ, R6 ;  /* 0x000000ffff0c3224 */ /* 0x000fe200078e0006 */
[----:B------:R-:W-:Y:S01]  /*22f0*/  DSETP.NAN.AND P0, PT, R24, R24, PT ;  /* 0x000000181800722a */ /* 0x000fe20003f08000 */
[----:B------:R-:W-:-:S06]  /*2300*/  @P3 IMAD.MOV.U32 R13, RZ, RZ, R7 ;  /* 0x000000ffff0d3224 */ /* 0x000fcc00078e0007 */
[----:B------:R-:W-:-:S10]  /*2310*/  DADD R12, -RZ, |R12| ;  /* 0x00000000ff0c7229 */ /* 0x000fd4000000050c */
[----:B------:R-:W-:Y:S02]  /*2320*/  FSEL R26, R24, R12, P0 ;  /* 0x0000000c181a7208 */ /* 0x000fe40000000000 */
[----:B------:R-:W-:-:S07]  /*2330*/  FSEL R27, R25, R13, P0 ;  /* 0x0000000d191b7208 */ /* 0x000fce0000000000 */
.L_x_133:
[----:B------:R-:W-:Y:S05]  /*2340*/  BSYNC.RECONVERGENT B3 ;  /* 0x0000000000037941 */ /* 0x000fea0003800200 */
.L_x_132:
        /* <DEDUP_REMOVED lines=27> */
[----:B------:R-:W-:Y:S01]  /*2500*/  MOV R17, R18 ;  /* 0x0000001200117202 */ /* 0x000fe20000000f00 */
[----:B------:R-:W-:Y:S01]  /*2510*/  IMAD.MOV.U32 R16, RZ, RZ, R19 ;  /* 0x000000ffff107224 */ /* 0x000fe200078e0013 */
[----:B------:R-:W-:Y:S01]  /*2520*/  MOV R7, 0x2560 ;  /* 0x0000256000077802 */ /* 0x000fe20000000f00 */
[----:B------:R-:W-:Y:S02]  /*2530*/  IMAD.MOV.U32 R12, RZ, RZ, R24 ;  /* 0x000000ffff0c7224 */ /* 0x000fe400078e0018 */
[----:B------:R-:W-:-:S07]  /*2540*/  IMAD.MOV.U32 R13, RZ, RZ, R25 ;  /* 0x000000ffff0d7224 */ /* 0x000fce00078e0019 */
[----:B------:R-:W-:Y:S05]  /*2550*/  CALL.REL.NOINC `($__internal_0_$__cuda_sm20_div_rn_f64_full) ;  /* 0x0000004000e47944 */ /* 0x000fea0003c00000 */
[----:B------:R-:W-:-:S04]  /*2560*/  LOP3.LUT R13, R13, R12, RZ, 0x3c, !PT ;  /* 0x0000000c0d0d7212 */ /* 0x000fc800078e3cff */
[----:B------:R-:W-:-:S04]  /*2570*/  LOP3.LUT R12, R13, R12, RZ, 0x3c, !PT ;  /* 0x0000000c0d0c7212 */ /* 0x000fc800078e3cff */
[----:B------:R-:W-:-:S07]  /*2580*/  LOP3.LUT R13, R13, R12, RZ, 0x3c, !PT ;  /* 0x0000000c0d0d7212 */ /* 0x000fce00078e3cff */
.L_x_139:
[----:B------:R-:W-:Y:S05]  /*2590*/  BSYNC.RECONVERGENT B4 ;  /* 0x0000000000047941 */ /* 0x000fea0003800200 */
.L_x_138:
[----:B------:R-:W-:Y:S01]  /*25a0*/  DMUL R6, R12, R12 ;  /* 0x0000000c0c067228 */ /* 0x000fe20000000000 */
[----:B------:R-:W-:Y:S01]  /*25b0*/  IMAD.MOV.U32 R14, RZ, RZ, -0x2449a4b7 ;  /* 0xdbb65b49ff0e7424 */ /* 0x000fe200078e00ff */
[----:B------:R-:W-:Y:S01]  /*25c0*/  UMOV UR8, 0x2a25ff7e ;  /* 0x2a25ff7e00087882 */ /* 0x000fe20000000000 */
[----:B------:R-:W-:Y:S01]  /*25d0*/  IMAD.MOV.U32 R15, RZ, RZ, 0x3f2d3b63 ;  /* 0x3f2d3b63ff0f7424 */ /* 0x000fe200078e00ff */
[----:B------:R-:W-:Y:S01]  /*25e0*/  UMOV UR9, 0x3ef53e1d ;  /* 0x3ef53e1d00097882 */ /* 0x000fe20000000000 */
[----:B------:R-:W-:Y:S01]  /*25f0*/  ISETP.GE.AND P2, PT, R31, RZ, PT ;  /* 0x000000ff1f00720c */ /* 0x000fe20003f46270 */
[----:B------:R-:W-:Y:S01]  /*2600*/  DSETP.NEU.AND P3, PT, R24, RZ, PT ;  /* 0x000000ff1800722a */ /* 0x000fe20003f6d000 */
[----:B------:R-:W-:Y:S01]  /*2610*/  @!P1 IMAD.MOV.U32 R16, RZ, RZ, 0x54442d18 ;  /* 0x54442d18ff109424 */ /* 0x000fe200078e00ff */
[----:B------:R-:W-:Y:S01]  /*2620*/  @!P1 MOV R17, 0x3ff921fb ;  /* 0x3ff921fb00119802 */ /* 0x000fe20000000f00 */
[----:B------:R-:W-:Y:S01]  /*2630*/  DFMA R14, R6, -UR8, R14 ;  /* 0x80000008060e7c2b */ /* 0x000fe2000800000e */
[----:B------:R-:W-:Y:S01]  /*2640*/  UMOV UR8, 0x8dde082e ;  /* 0x8dde082e00087882 */ /* 0x000fe20000000000 */
[----:B------:R-:W-:Y:S01]  /*2650*/  UMOV UR9, 0x3f531278 ;  /* 0x3f53127800097882 */ /* 0x000fe20000000000 */
[----:B------:R-:W-:-:S05]  /*2660*/  @!P1 PLOP3.LUT P0, PT, P2, PT, PT, 0x80, 0x8 ;  /* 0x000000000008981c */ /* 0x000fca000170f070 */
[----:B------:R-:W-:Y:S01]  /*2670*/  DFMA R14, R6, R14, -UR8 ;  /* 0x80000008060e7e2b */ /* 0x000fe2000800000e */
[----:B------:R-:W-:Y:S01]  /*2680*/  UMOV UR8, 0xc8249315 ;  /* 0xc824931500087882 */ /* 0x000fe20000000000 */
[----:B------:R-:W-:Y:S01]  /*2690*/  UMOV UR9, 0x3f6f9690 ;  /* 0x3f6f969000097882 */ /* 0x000fe20000000000 */
[----:B------:R-:W-:-:S05]  /*26a0*/  @P3 IMAD.MOV.U32 R5, RZ, RZ, 0x7f3321d2 ;  /* 0x7f3321d2ff053424 */ /* 0x000fca00078e00ff */
        /* <DEDUP_REMOVED lines=48> */
[----:B------:R-:W-:Y:S02]  /*29b0*/  @P1 IMAD.MOV.U32 R12, RZ, RZ, 0x54442d18 ;  /* 0x54442d18ff0c1424 */ /* 0x000fe400078e00ff */
[----:B------:R-:W-:-:S05]  /*29c0*/  @P1 IMAD.MOV.U32 R13, RZ, RZ, 0x400921fb ;  /* 0x400921fbff0d1424 */ /* 0x000fca00078e00ff */
[----:B------:R-:W-:Y:S02]  /*29d0*/  @!P1 DADD R6, -RZ, -R14 ;  /* 0x00000000ff069229 */ /* 0x000fe4000000090e */
[----:B------:R-:W-:-:S08]  /*29e0*/  @P1 DADD R12, -R14, R12 ;  /* 0x000000000e0c1229 */ /* 0x000fd0000000010c */
[----:B------:R-:W-:Y:S02]  /*29f0*/  @!P1 FSEL R6, R14, R6, !P0 ;  /* 0x000000060e069208 */ /* 0x000fe40004000000 */
[----:B------:R-:W-:Y:S02]  /*2a00*/  @!P1 FSEL R7, R15, R7, !P0 ;  /* 0x000000070f079208 */ /* 0x000fe40004000000 */
[----:B------:R-:W-:-:S04]  /*2a10*/  @P1 PLOP3.LUT P0, PT, P2, PT, PT, 0x80, 0x8 ;  /* 0x000000000008181c */ /* 0x000fc8000170f070 */
[----:B------:R-:W-:Y:S01]  /*2a20*/  @!P1 DADD R6, R6, R16 ;  /* 0x0000000006069229 */ /* 0x000fe20000000010 */
[----:B------:R-:W-:-:S05]  /*2a30*/  @P3 FSEL R5, R5, 3.37028055040000000000e+12, !P0 ;  /* 0x54442d1805053808 */ /* 0x000fca0004000000 */
[----:B------:R-:W-:Y:S01]  /*2a40*/  @P1 FSEL R7, R13, R15, !P0 ;  /* 0x0000000f0d071208 */ /* 0x000fe20004000000 */
[----:B------:R-:W-:Y:S01]  /*2a50*/  @P3 IMAD.MOV.U32 R15, RZ, RZ, 0x4002d97c ;  /* 0x4002d97cff0f3424 */ /* 0x000fe200078e00ff */
[----:B------:R-:W-:Y:S01]  /*2a60*/  @P1 FSEL R6, R12, R14, !P0 ;  /* 0x0000000e0c061208 */ /* 0x000fe20004000000 */
[C-C-:B------:R-:W-:Y:S01]  /*2a70*/  @P3 DSETP.NEU.AND P1, PT, |R30|.reuse, R32.reuse, PT ;  /* 0x000000201e00322a */ /* 0x140fe20003f2d200 */
[----:B------:R-:W-:Y:S01]  /*2a80*/  @!P3 FSEL R12, RZ, 3.37028055040000000000e+12, P0 ;  /* 0x54442d18ff0cb808 */ /* 0x000fe20000000000 */
[----:B------:R-:W-:Y:S01]  /*2a90*/  DADD R30, |R30|, R32 ;  /* 0x000000001e1e7229 */ /* 0x000fe20000000220 */
[----:B------:R-:W-:Y:S02]  /*2aa0*/  @P3 FSEL R15, R15, 1.8213495016098022461, !P0 ;  /* 0x3fe921fb0f0f3808 */ /* 0x000fe40004000000 */
[----:B------:R-:W-:Y:S02]  /*2ab0*/  @!P3 FSEL R13, RZ, 2.1426990032196044922, P0 ;  /* 0x400921fbff0db808 */ /* 0x000fe40000000000 */
[----:B------:R-:W-:-:S02]  /*2ac0*/  @P3 FSEL R5, R5, R6, !P1 ;  /* 0x0000000605053208 */ /* 0x000fc40004800000 */
[----:B------:R-:W-:Y:S01]  /*2ad0*/  @P3 FSEL R6, R15, R7, !P1 ;  /* 0x000000070f063208 */ /* 0x000fe20004800000 */
[----:B------:R-:W-:Y:S02]  /*2ae0*/  DSETP.NAN.AND P0, PT, R30, R30, PT ;  /* 0x0000001e1e00722a */ /* 0x000fe40003f08000 */
[----:B------:R-:W-:Y:S02]  /*2af0*/  @P3 IMAD.MOV.U32 R12, RZ, RZ, R5 ;  /* 0x000000ffff0c3224 */ /* 0x000fe400078e0005 */
[----:B------:R-:W-:-:S06]  /*2b00*/  @P3 IMAD.MOV.U32 R13, RZ, RZ, R6 ;  /* 0x000000ffff0d3224 */ /* 0x000fcc00078e0006 */
[----:B------:R-:W-:-:S10]  /*2b10*/  DADD R12, -RZ, |R12| ;  /* 0x00000000ff0c7229 */ /* 0x000fd4000000050c */
[----:B------:R-:W-:Y:S02]  /*2b20*/  FSEL R24, R30, R12, P0 ;  /* 0x0000000c1e187208 */ /* 0x000fe40000000000 */
[----:B------:R-:W-:-:S07]  /*2b30*/  FSEL R25, R31, R13, P0 ;  /* 0x0000000d1f197208 */ /* 0x000fce0000000000 */
.L_x_137:
[----:B------:R-:W-:Y:S05]  /*2b40*/  BSYNC.RECONVERGENT B3 ;  /* 0x0000000000037941 */ /* 0x000fea0003800200 */
.L_x_136:
[----:B------:R-:W5:Y:S04]  /*2b50*/  LDG.E.U8 R6, desc[UR10][R22.64] ;  /* 0x0000000a16067981 */ /* 0x000f68000c1e1100 */
[----:B------:R0:W5:Y:S02]  /*2b60*/  LDG.E.U8 R5, desc[UR10][R28.64] ;  /* 0x0000000a1c057981 */ /* 0x000164000c1e1100 */
[----:B0-----:R-:W-:-:S08]  /*2b70*/  DMUL R28, R8, R10 ;  /* 0x0000000a081c7228 */ /* 0x001fd00000000000 */
[----:B------:R-:W-:Y:S01]  /*2b80*/  DSETP.NEU.AND P0, PT, R28, RZ, PT ;  /* 0x000000ff1c00722a */ /* 0x000fe20003f0d000 */
[----:B------:R-:W-:Y:S01]  /*2b90*/  BSSY.RECONVERGENT B2, `(.L_x_140) ;  /* 0x0000012000027945 */ /* 0x000fe20003800200 */
[----:B------:R-:W-:-:S12]  /*2ba0*/  CS2R R12, SRZ ;  /* 0x00000000000c7805 */ /* 0x000fd8000001ff00 */
[----:B------:R-:W-:Y:S05]  /*2bb0*/  @!P0 BRA `(.L_x_141) ;  /* 0x00000000003c8947 */ /* 0x000fea0003800000 */
[----:B------:R-:W-:Y:S01]  /*2bc0*/  DADD R16, R24, -R26 ;  /* 0x0000000018107229 */ /* 0x000fe2000000081a */
[----:B------:R-:W-:Y:S01]  /*2bd0*/  UMOV UR8, 0x54442d18 ;  /* 0x54442d1800087882 */ /* 0x000fe20000000000 */
[----:B------:R-:W-:-:S06]  /*2be0*/  UMOV UR9, 0x400921fb ;  /* 0x400921fb00097882 */ /* 0x000fcc0000000000 */
[----:B------:R-:W-:-:S14]  /*2bf0*/  DSETP.GEU.AND P1, PT, R16, -UR8, PT ;  /* 0x8000000810007e2a */ /* 0x000fdc000bf2e000 */
[----:B------:R-:W-:Y:S01]  /*2c00*/  @P1 IMAD.MOV.U32 R14, RZ, RZ, 0x54442d18 ;  /* 0x54442d18ff0e1424 */ /* 0x000fe200078e00ff */
[----:B------:R-:W-:Y:S01]  /*2c10*/  @P1 MOV R19, 0x400921fb ;  /* 0x400921fb00131802 */ /* 0x000fe20000000f00 */
[----:B------:R-:W-:Y:S02]  /*2c20*/  @P1 IMAD.MOV.U32 R15, RZ, RZ, 0x401921fb ;  /* 0x401921fbff0f1424 */ /* 0x000fe400078e00ff */
[----:B------:R-:W-:Y:S02]  /*2c30*/  @P1 IMAD.MOV.U32 R18, RZ, RZ, 0x54442d18 ;  /* 0x54442d18ff121424 */ /* 0x000fe400078e00ff */
[----:B------:R-:W-:Y:S02]  /*2c40*/  @!P1 IMAD.MOV.U32 R12, RZ, RZ, 0x54442d18 ;  /* 0x54442d18ff0c9424 */ /* 0x000fe400078e00ff */
[----:B------:R-:W-:Y:S01]  /*2c50*/  @!P1 IMAD.MOV.U32 R13, RZ, RZ, 0x401921fb ;  /* 0x401921fbff0d9424 */ /* 0x000fe200078e00ff */
[C---:B------:R-:W-:Y:S02]  /*2c60*/  @P1 DADD R14, R16.reuse, -R14 ;  /* 0x00000000100e1229 */ /* 0x040fe4000000080e */
[----:B------:R-:W-:-:S03]  /*2c70*/  @P1 DSETP.GT.AND P0, PT, R16, R18, PT ;  /* 0x000000121000122a */ /* 0x000fc60003f04000 */
[----:B------:R-:W-:-:S06]  /*2c80*/  @!P1 DADD R12, R16, R12 ;  /* 0x00000000100c9229 */ /* 0x000fcc000000000c */
[----:B------:R-:W-:Y:S02]  /*2c90*/  @P1 FSEL R12, R14, R16, P0 ;  /* 0x000000100e0c1208 */ /* 0x000fe40000000000 */
[----:B------:R-:W-:-:S07]  /*2ca0*/  @P1 FSEL R13, R15, R17, P0 ;  /* 0x000000110f0d1208 */ /* 0x000fce0000000000 */
.L_x_141:
[----:B------:R-:W-:Y:S05]  /*2cb0*/  BSYNC.RECONVERGENT B2 ;  /* 0x0000000000027941 */ /* 0x000fea0003800200 */
.L_x_140:
[----:B------:R-:W-:Y:S01]  /*2cc0*/  DMUL R16, R12, 0.5 ;  /* 0x3fe000000c107828 */ /* 0x000fe20000000000 */
[----:B------:R-:W-:Y:S07]  /*2cd0*/  BSSY.RECONVERGENT B4, `(.L_x_142) ;  /* 0x000001b000047945 */ /* 0x000fee0003800200 */
[----:B------:R-:W-:-:S14]  /*2ce0*/  DSETP.NEU.AND P0, PT, |R16|, +INF , PT ;  /* 0x7ff000001000742a */ /* 0x000fdc0003f0d200 */
[----:B------:R-:W-:Y:S01]  /*2cf0*/  @!P0 DMUL R32, RZ, R16 ;  /* 0x00000010ff208228 */ /* 0x000fe20000000000 */
[----:B------:R-:W-:Y:S01]  /*2d00*/  @!P0 IMAD.MOV.U32 R7, RZ, RZ, RZ ;  /* 0x000000ffff078224 */ /* 0x000fe200078e00ff */
[----:B------:R-:W-:Y:S09]  /*2d10*/  @!P0 BRA `(.L_x_143) ;  /* 0x0000000000588947 */ /* 0x000ff20003800000 */
[----:B------:R-:W-:Y:S01]  /*2d20*/  UMOV UR8, 0x6dc9c883 ;  /* 0x6dc9c88300087882 */ /* 0x000fe20000000000 */
[----:B------:R-:W-:Y:S01]  /*2d30*/  UMOV UR9, 0x3fe45f30 ;  /* 0x3fe45f3000097882 */ /* 0x000fe20000000000 */
[C---:B------:R-:W-:Y:S02]  /*2d40*/  DSETP.GE.AND P0, PT, |R16|.reuse, 2.14748364800000000000e+09, PT ;  /* 0x41e000001000742a */ /* 0x040fe40003f06200 */
[----:B------:R-:W-:Y:S01]  /*2d50*/  DMUL R12, R16, UR8 ;  /* 0x00000008100c7c28 */ /* 0x000fe20008000000 */
[----:B------:R-:W-:Y:S01]  /*2d60*/  UMOV UR8, 0x54442d18 ;  /* 0x54442d1800087882 */ /* 0x000fe20000000000 */
[----:B------:R-:W-:-:S04]  /*2d70*/  UMOV UR9, 0x3ff921fb ;  /* 0x3ff921fb00097882 */ /* 0x000fc80000000000 */
[----:B------:R-:W0:Y:S08]  /*2d80*/  F2I.F64 R7, R12 ;  /* 0x0000000c00077311 */ /* 0x000e300000301100 */
[----:B0-----:R-:W0:Y:S02]  /*2d90*/  I2F.F64 R32, R7 ;  /* 0x0000000700207312 */ /* 0x001e240000201c00 */
[----:B0-----:R-:W-:Y:S01]  /*2da0*/  DFMA R14, R32, -UR8, R16 ;  /* 0x80000008200e7c2b */ /* 0x001fe20008000010 */
[----:B------:R-:W-:Y:S01]  /*2db0*/  UMOV UR8, 0x33145c00 ;  /* 0x33145c0000087882 */ /* 0x000fe20000000000 */
[----:B------:R-:W-:-:S06]  /*2dc0*/  UMOV UR9, 0x3c91a626 ;  /* 0x3c91a62600097882 */ /* 0x000fcc0000000000 */
[----:B------:R-:W-:Y:S01]  /*2dd0*/  DFMA R14, R32, -UR8, R14 ;  /* 0x80000008200e7c2b */ /* 0x000fe2000800000e */
[----:B------:R-:W-:Y:S01]  /*2de0*/  UMOV UR8, 0x252049c0 ;  /* 0x252049c000087882 */ /* 0x000fe20000000000 */
[----:B------:R-:W-:-:S06]  /*2df0*/  UMOV UR9, 0x397b839a ;  /* 0x397b839a00097882 */ /* 0x000fcc0000000000 */
[----:B------:R-:W-:Y:S01]  /*2e00*/  DFMA R32, R32, -UR8, R14 ;  /* 0x8000000820207c2b */ /* 0x000fe2000800000e */
[----:B------:R-:W-:Y:S10]  /*2e10*/  @!P0 BRA `(.L_x_143) ;  /* 0x0000000000188947 */ /* 0x000ff40003800000 */
[----:B------:R-:W-:Y:S01]  /*2e20*/  IMAD.MOV.U32 R12, RZ, RZ, R16 ;  /* 0x000000ffff0c7224 */ /* 0x000fe200078e0010 */
[----:B------:R-:W-:Y:S01]  /*2e30*/  MOV R23, 0x2e60 ;  /* 0x00002e6000177802 */ /* 0x000fe20000000f00 */
[----:B------:R-:W-:-:S07]  /*2e40*/  IMAD.MOV.U32 R34, RZ, RZ, R17 ;  /* 0x000000ffff227224 */ /* 0x000fce00078e0011 */
[----:B-----5:R-:W-:Y:S05]  /*2e50*/  CALL.REL.NOINC `($_Z25CIEDE2000DifferenceKernelPhS_mS_mmPmPd$__internal_trig_reduction_slowpathd) ;  /* 0x0000005400d07944 */ /* 0x020fea0003c00000 */
[----:B------:R-:W-:Y:S02]  /*2e60*/  IMAD.MOV.U32 R32, RZ, RZ, R14 ;  /* 0x000000ffff207224 */ /* 0x000fe400078e000e */
[----:B------:R-:W-:-:S07]  /*2e70*/  IMAD.MOV.U32 R33, RZ, RZ, R15 ;  /* 0x000000ffff217224 */ /* 0x000fce00078e000f */
.L_x_143:
[----:B------:R-:W-:Y:S05]  /*2e80*/  BSYNC.RECONVERGENT B4 ;  /* 0x0000000000047941 */ /* 0x000fea0003800200 */
.L_x_142:
[----:B------:R-:W-:-:S04]  /*2e90*/  SHF.L.U32 R12, R7, 0x6, RZ ;  /* 0x00000006070c7819 */ /* 0x000fc800000006ff */
[----:B------:R-:W-:-:S04]  /*2ea0*/  LOP3.LUT R12, R12, 0x40, RZ, 0xc0, !PT ;  /* 0x000000400c0c7812 */ /* 0x000fc800078ec0ff */
[----:B------:R-:W-:-:S05]  /*2eb0*/  IADD3 R36, P0, PT, R12, UR14, RZ ;  /* 0x0000000e0c247c10 */ /* 0x000fca000ff1e0ff */
[----:B------:R-:W-:-:S05]  /*2ec0*/  IMAD.X R37, RZ, RZ, UR15, P0 ;  /* 0x0000000fff257e24 */ /* 0x000fca00080e06ff */
[----:B------:R-:W2:Y:S04]  /*2ed0*/  LDG.E.128.CONSTANT R12, desc[UR10][R36.64] ;  /* 0x0000000a240c7981 */ /* 0x000ea8000c1e9d00 */
[----:B------:R-:W3:Y:S04]  /*2ee0*/  LDG.E.128.CONSTANT R16, desc[UR10][R36.64+0x10] ;  /* 0x0000100a24107981 */ /* 0x000ee8000c1e9d00 */
[----:B------:R-:W4:Y:S01]  /*2ef0*/  LDG.E.128.CONSTANT R20, desc[UR10][R36.64+0x20] ;  /* 0x0000200a24147981 */ /* 0x000f22000c1e9d00 */
[----:B------:R-:W-:Y:S01]  /*2f00*/  LOP3.LUT R30, R7, 0x1, RZ, 0xc0, !PT ;  /* 0x00000001071e7812 */ /* 0x000fe200078ec0ff */
[----:B------:R-:W-:Y:S01]  /*2f10*/  IMAD.MOV.U32 R31, RZ, RZ, 0x3da8ff83 ;  /* 0x3da8ff83ff1f7424 */ /* 0x000fe200078e00ff */
[----:B------:R-:W-:Y:S01]  /*2f20*/  DMUL R34, R32, R32 ;  /* 0x0000002020227228 */ /* 0x000fe20000000000 */
[----:B------:R-:W-:Y:S01]  /*2f30*/  BSSY.RECONVERGENT B2, `(.L_x_144) ;  /* 0x000002f000027945 */ /* 0x000fe20003800200 */
[----:B------:R-:W-:Y:S01]  /*2f40*/  ISETP.NE.U32.AND P0, PT, R30, 0x1, PT ;  /* 0x000000011e00780c */ /* 0x000fe20003f05070 */
[----:B------:R-:W-:-:S03]  /*2f50*/  IMAD.MOV.U32 R30, RZ, RZ, 0x20fd8164 ;  /* 0x20fd8164ff1e7424 */ /* 0x000fc600078e00ff */
[----:B------:R-:W-:Y:S02]  /*2f60*/  FSEL R31, -R31, 0.11223486810922622681, !P0 ;  /* 0x3de5db651f1f7808 */ /* 0x000fe40004000100 */
[----:B------:R-:W-:-:S06]  /*2f70*/  FSEL R30, R30, -8.06006814911005101289e+34, !P0 ;  /* 0xf9785eba1e1e7808 */ /* 0x000fcc0004000000 */
[----:B--2---:R-:W-:Y:S01]  /*2f80*/  DFMA R12, R34, R30, R12 ;  /* 0x0000001e220c722b */ /* 0x004fe2000000000c */
[----:B------:R-:W0:Y:S01]  /*2f90*/  MUFU.RSQ64H R31, R29 ;  /* 0x0000001d001f7308 */ /* 0x000e220000001c00 */
[----:B------:R-:W-:-:S06]  /*2fa0*/  VIADD R30, R29, 0xfcb00000 ;  /* 0xfcb000001d1e7836 */ /* 0x000fcc0000000000 */
[----:B------:R-:W-:Y:S01]  /*2fb0*/  DFMA R12, R34, R12, R14 ;  /* 0x0000000c220c722b */ /* 0x000fe2000000000e */
[----:B------:R-:W-:-:S07]  /*2fc0*/  ISETP.GE.U32.AND P1, PT, R30, 0x7ca00000, PT ;  /* 0x7ca000001e00780c */ /* 0x000fce0003f26070 */
[----:B---3--:R-:W-:Y:S01]  /*2fd0*/  DFMA R12, R34, R12, R16 ;  /* 0x0000000c220c722b */ /* 0x008fe20000000010 */
[----:B------:R-:W-:Y:S01]  /*2fe0*/  IMAD.MOV.U32 R16, RZ, RZ, 0x0 ;  /* 0x00000000ff107424 */ /* 0x000fe200078e00ff */
[----:B0-----:R-:W-:Y:S01]  /*2ff0*/  DMUL R14, R30, R30 ;  /* 0x0000001e1e0e7228 */ /* 0x001fe20000000000 */
[----:B------:R-:W-:-:S05]  /*3000*/  IMAD.MOV.U32 R17, RZ, RZ, 0x3fd80000 ;  /* 0x3fd80000ff117424 */ /* 0x000fca00078e00ff */
[----:B------:R-:W-:Y:S02]  /*3010*/  DFMA R12, R34, R12, R18 ;  /* 0x0000000c220c722b */ /* 0x000fe40000000012 */
[----:B------:R-:W-:-:S06]  /*3020*/  DFMA R14, R28, -R14, 1 ;  /* 0x3ff000001c0e742b */ /* 0x000fcc000000080e */
[----:B----4-:R-:W-:Y:S02]  /*3030*/  DFMA R12, R34, R12, R20 ;  /* 0x0000000c220c722b */ /* 0x010fe40000000014 */
[----:B------:R-:W-:Y:S02]  /*3040*/  DFMA R16, R14, R16, 0.5 ;  /* 0x3fe000000e10742b */ /* 0x000fe40000000010 */
[----:B------:R-:W-:-:S04]  /*3050*/  DMUL R14, R30, R14 ;  /* 0x0000000e1e0e7228 */ /* 0x000fc80000000000 */
[----:B------:R-:W-:-:S04]  /*3060*/  DFMA R22, R34, R12, R22 ;  /* 0x0000000c2216722b */ /* 0x000fc80000000016 */
[----:B------:R-:W-:-:S04]  /*3070*/  DFMA R12, R16, R14, R30 ;  /* 0x0000000e100c722b */ /* 0x000fc8000000001e */
[----:B------:R-:W-:Y:S02]  /*3080*/  DFMA R32, R22, R32, R32 ;  /* 0x000000201620722b */ /* 0x000fe40000000020 */
[----:B------:R-:W-:Y:S02]  /*3090*/  DFMA R22, R34, R22, 1 ;  /* 0x3ff000002216742b */ /* 0x000fe40000000016 */
[----:B------:R-:W-:Y:S02]  /*30a0*/  DMUL R18, R28, R12 ;  /* 0x0000000c1c127228 */ /* 0x000fe40000000000 */
[----:B------:R-:W-:Y:S01]  /*30b0*/  VIADD R21, R13, 0xfff00000 ;  /* 0xfff000000d157836 */ /* 0x000fe20000000000 */
[----:B------:R-:W-:-:S05]  /*30c0*/  MOV R20, R12 ;  /* 0x0000000c00147202 */ /* 0x000fca0000000f00 */
[----:B------:R-:W-:Y:S01]  /*30d0*/  FSEL R32, R22, R32, !P0 ;  /* 0x0000002016207208 */ /* 0x000fe20004000000 */
[----:B------:R-:W-:Y:S01]  /*30e0*/  DFMA R16, R18, -R18, R28 ;  /* 0x800000121210722b */ /* 0x000fe2000000001c */
[----:B------:R-:W-:Y:S02]  /*30f0*/  FSEL R33, R23, R33, !P0 ;  /* 0x0000002117217208 */ /* 0x000fe40004000000 */
[----:B------:R-:W-:-:S04]  /*3100*/  LOP3.LUT P0, RZ, R7, 0x2, RZ, 0xc0, !PT ;  /* 0x0000000207ff7812 */ /* 0x000fc8000780c0ff */
[----:B------:R-:W-:Y:S02]  /*3110*/  DADD R22, RZ, -R32 ;  /* 0x00000000ff167229 */ /* 0x000fe40000000820 */
[----:B------:R-:W-:-:S08]  /*3120*/  DFMA R14, R16, R20, R18 ;  /* 0x00000014100e722b */ /* 0x000fd00000000012 */
[----:B------:R-:W-:Y:S02]  /*3130*/  FSEL R22, R32, R22, !P0 ;  /* 0x0000001620167208 */ /* 0x000fe40004000000 */
[----:B------:R-:W-:Y:S01]  /*3140*/  FSEL R23, R33, R23, !P0 ;  /* 0x0000001721177208 */ /* 0x000fe20004000000 */
[----:B------:R-:W-:Y:S06]  /*3150*/  @!P1 BRA `(.L_x_145) ;  /* 0x0000000000309947 */ /* 0x000fec0003800000 */
        /* <DEDUP_REMOVED lines=8> */
[----:B------:R-:W-:-:S07]  /*31e0*/  IMAD.MOV.U32 R13, RZ, RZ, R28 ;  /* 0x000000ffff0d7224 */ /* 0x000fce00078e001c */
[----:B-----5:R-:W-:Y:S05]  /*31f0*/  CALL.REL.NOINC `($__internal_2_$__cuda_sm20_dsqrt_rn_f64_mediumpath_v1) ;  /* 0x0000004000607944 */ /* 0x020fea0003c00000 */
[----:B------:R-:W-:Y:S02]  /*3200*/  IMAD.MOV.U32 R14, RZ, RZ, R13 ;  /* 0x000000ffff0e7224 */ /* 0x000fe400078e000d */
[----:B------:R-:W-:-:S07]  /*3210*/  IMAD.MOV.U32 R15, RZ, RZ, R12 ;  /* 0x000000ffff0f7224 */ /* 0x000fce00078e000c */
.L_x_145:
[----:B------:R-:W-:Y:S05]  /*3220*/  BSYNC.RECONVERGENT B2 ;  /* 0x0000000000027941 */ /* 0x000fea0003800200 */
.L_x_144:
[----:B------:R-:W-:Y:S01]  /*3230*/  DSETP.NEU.AND P0, PT, R28, RZ, PT ;  /* 0x000000ff1c00722a */ /* 0x000fe20003f0d000 */
[----:B------:R-:W-:Y:S01]  /*3240*/  BSSY.RECONVERGENT B2, `(.L_x_146) ;  /* 0x0000012000027945 */ /* 0x000fe20003800200 */
[----:B------:R-:W-:-:S12]  /*3250*/  DADD R28, R24, R26 ;  /* 0x00000000181c7229 */ /* 0x000fd8000000001a */
[----:B------:R-:W-:Y:S05]  /*3260*/  @!P0 BRA `(.L_x_147) ;  /* 0x00000000003c8947 */ /* 0x000fea0003800000 */
[----:B------:R-:W-:Y:S01]  /*3270*/  DADD R24, -R24, R26 ;  /* 0x0000000018187229 */ /* 0x000fe2000000011a */
[----:B------:R-:W-:Y:S01]  /*3280*/  UMOV UR8, 0x54442d18 ;  /* 0x54442d1800087882 */ /* 0x000fe20000000000 */
[----:B------:R-:W-:-:S06]  /*3290*/  UMOV UR9, 0x400921fb ;  /* 0x400921fb00097882 */ /* 0x000fcc0000000000 */
[----:B------:R-:W-:-:S14]  /*32a0*/  DSETP.GTU.AND P0, PT, |R24|, UR8, PT ;  /* 0x0000000818007e2a */ /* 0x000fdc000bf0c200 */
[----:B------:R-:W-:Y:S01]  /*32b0*/  @!P0 DMUL R28, R28, 0.5 ;  /* 0x3fe000001c1c8828 */ /* 0x000fe20000000000 */
[----:B------:R-:W-:Y:S10]  /*32c0*/  @!P0 BRA `(.L_x_147) ;  /* 0x0000000000248947 */ /* 0x000ff40003800000 */
[----:B------:R-:W-:Y:S01]  /*32d0*/  UMOV UR8, 0x54442d18 ;  /* 0x54442d1800087882 */ /* 0x000fe20000000000 */
[----:B------:R-:W-:Y:S02]  /*32e0*/  UMOV UR9, 0x401921fb ;  /* 0x401921fb00097882 */ /* 0x000fe40000000000 */
[----:B------:R-:W-:-:S14]  /*32f0*/  DSETP.GEU.AND P0, PT, R28, UR8, PT ;  /* 0x000000081c007e2a */ /* 0x000fdc000bf0e000 */
[----:B------:R-:W-:-:S08]  /*3300*/  @!P0 DADD R12, R28, UR8 ;  /* 0x000000081c0c8e29 */ /* 0x000fd00008000000 */
[----:B------:R-:W-:Y:S01]  /*3310*/  @!P0 DMUL R28, R12, 0.5 ;  /* 0x3fe000000c1c8828 */ /* 0x000fe20000000000 */
[----:B------:R-:W-:Y:S02]  /*3320*/  @P0 IMAD.MOV.U32 R12, RZ, RZ, 0x54442d18 ;  /* 0x54442d18ff0c0424 */ /* 0x000fe400078e00ff */
[----:B------:R-:W-:-:S06]  /*3330*/  @P0 IMAD.MOV.U32 R13, RZ, RZ, 0x401921fb ;  /* 0x401921fbff0d0424 */ /* 0x000fcc00078e00ff */
[----:B------:R-:W-:-:S08]  /*3340*/  @P0 DADD R12, R28, -R12 ;  /* 0x000000001c0c0229 */ /* 0x000fd0000000080c */
[----:B------:R-:W-:-:S11]  /*3350*/  @P0 DMUL R28, R12, 0.5 ;  /* 0x3fe000000c1c0828 */ /* 0x000fd60000000000 */
.L_x_147:
[----:B------:R-:W-:Y:S05]  /*3360*/  BSYNC.RECONVERGENT B2 ;  /* 0x0000000000027941 */ /* 0x000fea0003800200 */
.L_x_146:
[----:B------:R-:W-:Y:S01]  /*3370*/  UMOV UR8, 0x382d7365 ;  /* 0x382d736500087882 */ /* 0x000fe20000000000 */
[----:B------:R-:W-:Y:S01]  /*3380*/  UMOV UR9, 0x3fe0c152 ;  /* 0x3fe0c15200097882 */ /* 0x000fe20000000000 */
[----:B------:R-:W-:Y:S01]  /*3390*/  DADD R24, R14, R14 ;  /* 0x000000000e187229 */ /* 0x000fe2000000000e */
[----:B------:R-:W-:Y:S01]  /*33a0*/  BSSY.RECONVERGENT B4, `(.L_x_148) ;  /* 0x0000021000047945 */ /* 0x000fe20003800200 */
[----:B------:R-:W-:Y:S02]  /*33b0*/  DADD R12, R28, -UR8 ;  /* 0x800000081c0c7e29 */ /* 0x000fe40008000000 */
[----:B------:R-:W-:-:S04]  /*33c0*/  DADD R26, R8, R10 ;  /* 0x00000000081a7229 */ /* 0x000fc8000000000a */
[----:B------:R-:W-:Y:S02]  /*33d0*/  DMUL R24, R24, R22 ;  /* 0x0000001618187228 */ /* 0x000fe40000000000 */
[----:B------:R-:W-:Y:S02]  /*33e0*/  DSETP.NEU.AND P0, PT, |R12|, +INF , PT ;  /* 0x7ff000000c00742a */ /* 0x000fe40003f0d200 */
[----:B------:R-:W-:-:S12]  /*33f0*/  DMUL R26, R26, 0.5 ;  /* 0x3fe000001a1a7828 */ /* 0x000fd80000000000 */
[----:B------:R-:W-:Y:S01]  /*3400*/  @!P0 DMUL R30, RZ, R12 ;  /* 0x0000000cff1e8228 */ /* 0x000fe20000000000 */
[----:B------:R-:W-:Y:S01]  /*3410*/  @!P0 IMAD.MOV.U32 R7, RZ, RZ, 0x1 ;  /* 0x00000001ff078424 */ /* 0x000fe200078e00ff */
[----:B------:R-:W-:Y:S09]  /*3420*/  @!P0 BRA `(.L_x_149) ;  /* 0x0000000000608947 */ /* 0x000ff20003800000 */
[----:B------:R-:W-:Y:S01]  /*3430*/  UMOV UR8, 0x6dc9c883 ;  /* 0x6dc9c88300087882 */ /* 0x000fe20000000000 */
[----:B------:R-:W-:Y:S01]  /*3440*/  UMOV UR9, 0x3fe45f30 ;  /* 0x3fe45f3000097882 */ /* 0x000fe20000000000 */
[C---:B------:R-:W-:Y:S01]  /*3450*/  DSETP.GE.AND P0, PT, |R12|.reuse, 2.14748364800000000000e+09, PT ;  /* 0x41e000000c00742a */ /* 0x040fe20003f06200 */
[----:B------:R-:W-:Y:S01]  /*3460*/  BSSY.RECONVERGENT B5, `(.L_x_150) ;  /* 0x0000013000057945 */ /* 0x000fe20003800200 */
        /* <DEDUP_REMOVED lines=14> */
[----:B------:R-:W-:-:S07]  /*3550*/  MOV R23, 0x3570 ;  /* 0x0000357000177802 */ /* 0x000fce0000000f00 */
[----:B-----5:R-:W-:Y:S05]  /*3560*/  CALL.REL.NOINC `($_Z25CIEDE2000DifferenceKernelPhS_mS_mmPmPd$__internal_trig_reduction_slowpathd) ;  /* 0x00000050000c7944 */ /* 0x020fea0003c00000 */
[----:B------:R-:W-:Y:S01]  /*3570*/  IMAD.MOV.U32 R30, RZ, RZ, R14 ;  /* 0x000000ffff1e7224 */ /* 0x000fe200078e000e */
[----:B------:R-:W-:-:S07]  /*3580*/  MOV R31, R15 ;  /* 0x0000000f001f7202 */ /* 0x000fce0000000f00 */
.L_x_151:
[----:B------:R-:W-:Y:S05]  /*3590*/  BSYNC.RECONVERGENT B5 ;  /* 0x0000000000057941 */ /* 0x000fea0003800200 */
.L_x_150:
[----:B------:R-:W-:-:S07]  /*35a0*/  VIADD R7, R7, 0x1 ;  /* 0x0000000107077836 */ /* 0x000fce0000000000 */
.L_x_149:
[----:B------:R-:W-:Y:S05]  /*35b0*/  BSYNC.RECONVERGENT B4 ;  /* 0x0000000000047941 */ /* 0x000fea0003800200 */
.L_x_148:
[----:B------:R-:W-:-:S05]  /*35c0*/  IMAD.SHL.U32 R12, R7, 0x40, RZ ;  /* 0x00000040070c7824 */ /* 0x000fca00078e00ff */
        /* <DEDUP_REMOVED lines=8> */
[----:B------:R-:W-:Y:S01]  /*3650*/  BSSY.RECONVERGENT B4, `(.L_x_152) ;  /* 0x0000031000047945 */ /* 0x000fe20003800200 */
[----:B------:R-:W-:Y:S01]  /*3660*/  IMAD.MOV.U32 R37, RZ, RZ, 0x3da8ff83 ;  /* 0x3da8ff83ff257424 */ /* 0x000fe200078e00ff */
[----:B------:R-:W-:Y:S01]  /*3670*/  ISETP.NE.U32.AND P0, PT, R32, 0x1, PT ;  /* 0x000000012000780c */ /* 0x000fe20003f05070 */
[----:B------:R-:W-:-:S03]  /*3680*/  DMUL R32, R30, R30 ;  /* 0x0000001e1e207228 */ /* 0x000fc60000000000 */
[----:B------:R-:W-:Y:S02]  /*3690*/  FSEL R36, R36, -8.06006814911005101289e+34, !P0 ;  /* 0xf9785eba24247808 */ /* 0x000fe40004000000 */
[----:B------:R-:W-:-:S06]  /*36a0*/  FSEL R37, -R37, 0.11223486810922622681, !P0 ;  /* 0x3de5db6525257808 */ /* 0x000fcc0004000100 */
[----:B--2---:R-:W-:-:S08]  /*36b0*/  DFMA R12, R32, R36, R12 ;  /* 0x00000024200c722b */ /* 0x004fd0000000000c */
[----:B------:R-:W-:-:S08]  /*36c0*/  DFMA R12, R32, R12, R14 ;  /* 0x0000000c200c722b */ /* 0x000fd0000000000e */
[----:B---3--:R-:W-:-:S08]  /*36d0*/  DFMA R12, R32, R12, R16 ;  /* 0x0000000c200c722b */ /* 0x008fd00000000010 */
[----:B------:R-:W-:-:S08]  /*36e0*/  DFMA R12, R32, R12, R18 ;  /* 0x0000000c200c722b */ /* 0x000fd00000000012 */
[----:B----4-:R-:W-:-:S08]  /*36f0*/  DFMA R12, R32, R12, R20 ;  /* 0x0000000c200c722b */ /* 0x010fd00000000014 */
[----:B------:R-:W-:-:S08]  /*3700*/  DFMA R12, R32, R12, R22 ;  /* 0x0000000c200c722b */ /* 0x000fd00000000016 */
[----:B------:R-:W-:Y:S02]  /*3710*/  DFMA R30, R12, R30, R30 ;  /* 0x0000001e0c1e722b */ /* 0x000fe4000000001e */
[----:B------:R-:W-:Y:S02]  /*3720*/  DFMA R32, R32, R12, 1 ;  /* 0x3ff000002020742b */ /* 0x000fe4000000000c */
[----:B------:R-:W-:-:S08]  /*3730*/  DADD R12, R28, R28 ;  /* 0x000000001c0c7229 */ /* 0x000fd0000000001c */
[----:B------:R-:W-:Y:S01]  /*3740*/  DSETP.NEU.AND P1, PT, |R12|, +INF , PT ;  /* 0x7ff000000c00742a */ /* 0x000fe20003f2d200 */
[----:B------:R-:W-:Y:S02]  /*3750*/  FSEL R16, R32, R30, !P0 ;  /* 0x0000001e20107208 */ /* 0x000fe40004000000 */
[----:B------:R-:W-:Y:S02]  /*3760*/  FSEL R17, R33, R31, !P0 ;  /* 0x0000001f21117208 */ /* 0x000fe40004000000 */
[----:B------:R-:W-:-:S04]  /*3770*/  LOP3.LUT P0, RZ, R7, 0x2, RZ, 0xc0, !PT ;  /* 0x0000000207ff7812 */ /* 0x000fc8000780c0ff */
[----:B------:R-:W-:-:S05]  /*3780*/  DADD R14, RZ, -R16 ;  /* 0x00000000ff0e7229 */ /* 0x000fca0000000810 */
[----:B------:R-:W-:Y:S01]  /*3790*/  @!P1 DMUL R32, RZ, R12 ;  /* 0x0000000cff209228 */ /* 0x000fe20000000000 */
[----:B------:R-:W-:-:S04]  /*37a0*/  @!P1 IMAD.MOV.U32 R7, RZ, RZ, 0x1 ;  /* 0x00000001ff079424 */ /* 0x000fc800078e00ff */
[----:B------:R-:W-:Y:S02]  /*37b0*/  FSEL R30, R16, R14, !P0 ;  /* 0x0000000e101e7208 */ /* 0x000fe40004000000 */
[----:B------:R-:W-:Y:S01]  /*37c0*/  FSEL R31, R17, R15, !P0 ;  /* 0x0000000f111f7208 */ /* 0x000fe20004000000 */
[----:B------:R-:W-:Y:S06]  /*37d0*/  @!P1 BRA `(.L_x_153) ;  /* 0x0000000000609947 */ /* 0x000fec0003800000 */
        /* <DEDUP_REMOVED lines=20> */
[----:B------:R-:W-:Y:S01]  /*3920*/  MOV R32, R14 ;  /* 0x0000000e00207202 */ /* 0x000fe20000000f00 */
[----:B------:R-:W-:-:S07]  /*3930*/  IMAD.MOV.U32 R33, RZ, RZ, R15 ;  /* 0x000000ffff217224 */ /* 0x000fce00078e000f */
.L_x_155:
[----:B------:R-:W-:Y:S05]  /*3940*/  BSYNC.RECONVERGENT B5 ;  /* 0x0000000000057941 */ /* 0x000fea0003800200 */
.L_x_154:
[----:B------:R-:W-:-:S07]  /*3950*/  VIADD R7, R7, 0x1 ;  /* 0x0000000107077836 */ /* 0x000fce0000000000 */
.L_x_153:
[----:B------:R-:W-:Y:S05]  /*3960*/  BSYNC.RECONVERGENT B4 ;  /* 0x0000000000047941 */ /* 0x000fea0003800200 */
.L_x_152:
        /* <DEDUP_REMOVED lines=9> */
[----:B------:R-:W-:Y:S01]  /*3a00*/  UMOV UR8, 0x0 ;  /* 0x0000000000087882 */ /* 0x000fe20000000000 */
[----:B------:R-:W-:Y:S01]  /*3a10*/  IMAD.MOV.U32 R37, RZ, RZ, 0x3da8ff83 ;  /* 0x3da8ff83ff257424 */ /* 0x000fe200078e00ff */
[----:B------:R-:W-:Y:S01]  /*3a20*/  ISETP.NE.U32.AND P0, PT, R34, 0x1, PT ;  /* 0x000000012200780c */ /* 0x000fe20003f05070 */
[----:B------:R-:W-:Y:S01]  /*3a30*/  DMUL R34, R32, R32 ;  /* 0x0000002020227228 */ /* 0x000fe20000000000 */
[----:B------:R-:W-:Y:S01]  /*3a40*/  UMOV UR9, 0x40080000 ;  /* 0x4008000000097882 */ /* 0x000fe20000000000 */
[----:B------:R-:W-:Y:S01]  /*3a50*/  BSSY.RECONVERGENT B4, `(.L_x_156) ;  /* 0x0000036000047945 */ /* 0x000fe20003800200 */
[----:B------:R-:W-:-:S02]  /*3a60*/  FSEL R36, R36, -8.06006814911005101289e+34, !P0 ;  /* 0xf9785eba24247808 */ /* 0x000fc40004000000 */
[----:B------:R-:W-:-:S06]  /*3a70*/  FSEL R37, -R37, 0.11223486810922622681, !P0 ;  /* 0x3de5db6525257808 */ /* 0x000fcc0004000100 */
[----:B--2---:R-:W-:-:S08]  /*3a80*/  DFMA R12, R34, R36, R12 ;  /* 0x00000024220c722b */ /* 0x004fd0000000000c */
[----:B------:R-:W-:-:S08]  /*3a90*/  DFMA R12, R34, R12, R14 ;  /* 0x0000000c220c722b */ /* 0x000fd0000000000e */
[----:B---3--:R-:W-:-:S08]  /*3aa0*/  DFMA R12, R34, R12, R16 ;  /* 0x0000000c220c722b */ /* 0x008fd00000000010 */
[----:B------:R-:W-:Y:S01]  /*3ab0*/  DFMA R12, R34, R12, R18 ;  /* 0x0000000c220c722b */ /* 0x000fe20000000012 */
[----:B------:R-:W-:Y:S02]  /*3ac0*/  IMAD.MOV.U32 R18, RZ, RZ, 0x5c28f5c3 ;  /* 0x5c28f5c3ff127424 */ /* 0x000fe400078e00ff */
[----:B------:R-:W-:-:S05]  /*3ad0*/  IMAD.MOV.U32 R19, RZ, RZ, 0x3fc5c28f ;  /* 0x3fc5c28fff137424 */ /* 0x000fca00078e00ff */
[----:B----4-:R-:W-:Y:S02]  /*3ae0*/  DFMA R12, R34, R12, R20 ;  /* 0x0000000c220c722b */ /* 0x010fe40000000014 */
[----:B------:R-:W-:-:S06]  /*3af0*/  DFMA R30, R30, -R18, 1 ;  /* 0x3ff000001e1e742b */ /* 0x000fcc0000000812 */
[----:B------:R-:W-:-:S08]  /*3b00*/  DFMA R12, R34, R12, R22 ;  /* 0x0000000c220c722b */ /* 0x000fd00000000016 */
[----:B------:R-:W-:Y:S02]  /*3b10*/  DFMA R32, R12, R32, R32 ;  /* 0x000000200c20722b */ /* 0x000fe40000000020 */
[----:B------:R-:W-:Y:S01]  /*3b20*/  DFMA R34, R34, R12, 1 ;  /* 0x3ff000002222742b */ /* 0x000fe2000000000c */
[----:B------:R-:W-:Y:S01]  /*3b30*/  IMAD.MOV.U32 R12, RZ, RZ, -0xc84142b ;  /* 0xf37bebd5ff0c7424 */ /* 0x000fe200078e00ff */
[----:B------:R-:W-:-:S06]  /*3b40*/  MOV R13, 0x3fbacee9 ;  /* 0x3fbacee9000d7802 */ /* 0x000fcc0000000f00 */
[----:B------:R-:W-:Y:S02]  /*3b50*/  DFMA R12, R28, UR8, R12 ;  /* 0x000000081c0c7c2b */ /* 0x000fe4000800000c */
[----:B------:R-:W-:Y:S01]  /*3b60*/  FSEL R16, R34, R32, !P0 ;  /* 0x0000002022107208 */ /* 0x000fe20004000000 */
[----:B------:R-:W-:Y:S01]  /*3b70*/  UMOV UR8, 0xeb851eb8 ;  /* 0xeb851eb800087882 */ /* 0x000fe20000000000 */
[----:B------:R-:W-:Y:S01]  /*3b80*/  FSEL R17, R35, R33, !P0 ;  /* 0x0000002123117208 */ /* 0x000fe20004000000 */
[----:B------:R-:W-:Y:S01]  /*3b90*/  UMOV UR9, 0x3fceb851 ;  /* 0x3fceb85100097882 */ /* 0x000fe20000000000 */
[----:B------:R-:W-:Y:S02]  /*3ba0*/  LOP3.LUT P0, RZ, R7, 0x2, RZ, 0xc0, !PT ;  /* 0x0000000207ff7812 */ /* 0x000fe4000780c0ff */
[----:B------:R-:W-:Y:S02]  /*3bb0*/  DSETP.NEU.AND P1, PT, |R12|, +INF , PT ;  /* 0x7ff000000c00742a */ /* 0x000fe40003f2d200 */
[----:B------:R-:W-:-:S10]  /*3bc0*/  DADD R14, RZ, -R16 ;  /* 0x00000000ff0e7229 */ /* 0x000fd40000000810 */
[----:B------:R-:W-:Y:S02]  /*3bd0*/  FSEL R14, R16, R14, !P0 ;  /* 0x0000000e100e7208 */ /* 0x000fe40004000000 */
[----:B------:R-:W-:Y:S01]  /*3be0*/  FSEL R15, R17, R15, !P0 ;  /* 0x0000000f110f7208 */ /* 0x000fe20004000000 */
[----:B------:R-:W-:Y:S01]  /*3bf0*/  @!P1 DMUL R32, RZ, R12 ;  /* 0x0000000cff209228 */ /* 0x000fe20000000000 */
[----:B------:R-:W-:-:S04]  /*3c00*/  @!P1 IMAD.MOV.U32 R7, RZ, RZ, 0x1 ;  /* 0x00000001ff079424 */ /* 0x000fc800078e00ff */
[----:B------:R-:W-:Y:S01]  /*3c10*/  DFMA R30, R14, UR8, R30 ;  /* 0x000000080e1e7c2b */ /* 0x000fe2000800001e */
[----:B------:R-:W-:Y:S10]  /*3c20*/  @!P1 BRA `(.L_x_157) ;  /* 0x0000000000609947 */ /* 0x000ff40003800000 */
        /* <DEDUP_REMOVED lines=20> */
[----:B------:R-:W-:Y:S02]  /*3d70*/  IMAD.MOV.U32 R32, RZ, RZ, R14 ;  /* 0x000000ffff207224 */ /* 0x000fe400078e000e */
[----:B------:R-:W-:-:S07]  /*3d80*/  IMAD.MOV.U32 R33, RZ, RZ, R15 ;  /* 0x000000ffff217224 */ /* 0x000fce00078e000f */
.L_x_159:
[----:B------:R-:W-:Y:S05]  /*3d90*/  BSYNC.RECONVERGENT B5 ;  /* 0x0000000000057941 */ /* 0x000fea0003800200 */
.L_x_158:
[----:B------:R-:W-:-:S07]  /*3da0*/  VIADD R7, R7, 0x1 ;  /* 0x0000000107077836 */ /* 0x000fce0000000000 */
.L_x_157:
[----:B------:R-:W-:Y:S05]  /*3db0*/  BSYNC.RECONVERGENT B4 ;  /* 0x0000000000047941 */ /* 0x000fea0003800200 */
.L_x_156:
        /* <DEDUP_REMOVED lines=24> */
[----:B------:R-:W-:Y:S01]  /*3f40*/  DFMA R34, R34, R12, 1 ;  /* 0x3ff000002222742b */ /* 0x000fe2000000000c */
[----:B------:R-:W-:Y:S02]  /*3f50*/  IMAD.MOV.U32 R12, RZ, RZ, -0x7836ad3c ;  /* 0x87c952c4ff0c7424 */ /* 0x000fe400078e00ff */
[----:B------:R-:W-:-:S07]  /*3f60*/  IMAD.MOV.U32 R13, RZ, RZ, 0x3ff197c9 ;  /* 0x3ff197c9ff0d7424 */ /* 0x000fce00078e00ff */
[----:B------:R-:W-:Y:S01]  /*3f70*/  FSEL R16, R34, R32, !P0 ;  /* 0x0000002022107208 */ /* 0x000fe20004000000 */
[----:B------:R-:W-:Y:S01]  /*3f80*/  DFMA R12, R28, UR8, -R12 ;  /* 0x000000081c0c7c2b */ /* 0x000fe2000800080c */
[----:B------:R-:W-:Y:S01]  /*3f90*/  FSEL R17, R35, R33, !P0 ;  /* 0x0000002123117208 */ /* 0x000fe20004000000 */
[----:B------:R-:W-:Y:S01]  /*3fa0*/  UMOV UR8, 0x47ae147b ;  /* 0x47ae147b00087882 */ /* 0x000fe20000000000 */
[----:B------:R-:W-:Y:S01]  /*3fb0*/  LOP3.LUT P0, RZ, R7, 0x2, RZ, 0xc0, !PT ;  /* 0x0000000207ff7812 */ /* 0x000fe2000780c0ff */
[----:B------:R-:W-:-:S03]  /*3fc0*/  UMOV UR9, 0x3fd47ae1 ;  /* 0x3fd47ae100097882 */ /* 0x000fc60000000000 */
[----:B------:R-:W-:Y:S02]  /*3fd0*/  DADD R14, RZ, -R16 ;  /* 0x00000000ff0e7229 */ /* 0x000fe40000000810 */
[----:B------:R-:W-:-:S08]  /*3fe0*/  DSETP.NEU.AND P1, PT, |R12|, +INF , PT ;  /* 0x7ff000000c00742a */ /* 0x000fd00003f2d200 */
[----:B------:R-:W-:Y:S02]  /*3ff0*/  FSEL R14, R16, R14, !P0 ;  /* 0x0000000e100e7208 */ /* 0x000fe40004000000 */
[----:B------:R-:W-:-:S04]  /*4000*/  FSEL R15, R17, R15, !P0 ;  /* 0x0000000f110f7208 */ /* 0x000fc80004000000 */
[----:B------:R-:W-:Y:S01]  /*4010*/  @!P1 DMUL R32, RZ, R12 ;  /* 0x0000000cff209228 */ /* 0x000fe20000000000 */
[----:B------:R-:W-:Y:S01]  /*4020*/  @!P1 IMAD.MOV.U32 R7, RZ, RZ, 0x1 ;  /* 0x00000001ff079424 */ /* 0x000fe200078e00ff */
        /* <DEDUP_REMOVED lines=24> */
.L_x_163:
[----:B------:R-:W-:Y:S05]  /*41b0*/  BSYNC.RECONVERGENT B5 ;  /* 0x0000000000057941 */ /* 0x000fea0003800200 */
.L_x_162:
[----:B------:R-:W-:-:S07]  /*41c0*/  VIADD R7, R7, 0x1 ;  /* 0x0000000107077836 */ /* 0x000fce0000000000 */
.L_x_161:
[----:B------:R-:W-:Y:S05]  /*41d0*/  BSYNC.RECONVERGENT B4 ;  /* 0x0000000000047941 */ /* 0x000fea0003800200 */
.L_x_160:
        /* <DEDUP_REMOVED lines=9> */
[----:B------:R-:W0:Y:S01]  /*4270*/  MUFU.RCP64H R35, 0.43633222579956054688 ;  /* 0x3fdbecde00237908 */ /* 0x000e220000001800 */
[----:B------:R-:W-:Y:S01]  /*4280*/  DMUL R36, R32, R32 ;  /* 0x0000002020247228 */ /* 0x000fe20000000000 */
[----:B------:R-:W-:Y:S01]  /*4290*/  ISETP.NE.U32.AND P0, PT, R34, 0x1, PT ;  /* 0x000000012200780c */ /* 0x000fe20003f05070 */
[----:B------:R-:W-:Y:S01]  /*42a0*/  IMAD.MOV.U32 R34, RZ, RZ, 0x3da8ff83 ;  /* 0x3da8ff83ff227424 */ /* 0x000fe200078e00ff */
[----:B------:R-:W-:Y:S01]  /*42b0*/  UMOV UR8, 0xe05ebee4 ;  /* 0xe05ebee400087882 */ /* 0x000fe20000000000 */
[----:B------:R-:W-:Y:S01]  /*42c0*/  UMOV UR9, 0x401332d8 ;  /* 0x401332d800097882 */ /* 0x000fe20000000000 */
[----:B------:R-:W-:Y:S01]  /*42d0*/  FSEL R38, R38, -8.06006814911005101289e+34, !P0 ;  /* 0xf9785eba26267808 */ /* 0x000fe20004000000 */
[----:B------:R-:W-:Y:S01]  /*42e0*/  DADD R28, R28, -UR8 ;  /* 0x800000081c1c7e29 */ /* 0x000fe20008000000 */
[----:B------:R-:W-:Y:S01]  /*42f0*/  FSEL R39, -R34, 0.11223486810922622681, !P0 ;  /* 0x3de5db6522277808 */ /* 0x000fe20004000100 */
[----:B------:R-:W-:Y:S01]  /*4300*/  IMAD.MOV.U32 R34, RZ, RZ, 0x1 ;  /* 0x00000001ff227424 */ /* 0x000fe200078e00ff */
[----:B------:R-:W-:Y:S01]  /*4310*/  UMOV UR8, 0x9999999a ;  /* 0x9999999a00087882 */ /* 0x000fe20000000000 */
[----:B------:R-:W-:Y:S01]  /*4320*/  UMOV UR9, 0x3fc99999 ;  /* 0x3fc9999900097882 */ /* 0x000fe20000000000 */
[----:B------:R-:W-:Y:S05]  /*4330*/  BSSY.RECONVERGENT B3, `(.L_x_164) ;  /* 0x0000026000037945 */ /* 0x000fea0003800200 */
[----:B------:R-:W-:Y:S01]  /*4340*/  FSETP.GEU.AND P1, PT, |R29|, 6.5827683646048100446e-37, PT ;  /* 0x036000001d00780b */ /* 0x000fe20003f2e200 */
[----:B--2---:R-:W-:Y:S01]  /*4350*/  DFMA R38, R36, R38, R12 ;  /* 0x000000262426722b */ /* 0x004fe2000000000c */
[----:B------:R-:W-:Y:S01]  /*4360*/  IMAD.MOV.U32 R12, RZ, RZ, 0x5da115a9 ;  /* 0x5da115a9ff0c7424 */ /* 0x000fe200078e00ff */
[----:B------:R-:W-:-:S06]  /*4370*/  MOV R13, 0x3fdbecde ;  /* 0x3fdbecde000d7802 */ /* 0x000fcc0000000f00 */
[----:B------:R-:W-:Y:S02]  /*4380*/  DFMA R38, R36, R38, R14 ;  /* 0x000000262426722b */ /* 0x000fe4000000000e */
[----:B0-----:R-:W-:-:S06]  /*4390*/  DFMA R14, R34, -R12, 1 ;  /* 0x3ff00000220e742b */ /* 0x001fcc000000080c */
[----:B---3--:R-:W-:Y:S02]  /*43a0*/  DFMA R16, R36, R38, R16 ;  /* 0x000000262410722b */ /* 0x008fe40000000010 */
[----:B------:R-:W-:-:S06]  /*43b0*/  DFMA R14, R14, R14, R14 ;  /* 0x0000000e0e0e722b */ /* 0x000fcc000000000e */
[----:B------:R-:W-:Y:S02]  /*43c0*/  DFMA R18, R36, R16, R18 ;  /* 0x000000102412722b */ /* 0x000fe40000000012 */
[----:B------:R-:W-:-:S06]  /*43d0*/  DFMA R14, R34, R14, R34 ;  /* 0x0000000e220e722b */ /* 0x000fcc0000000022 */
[----:B----4-:R-:W-:Y:S02]  /*43e0*/  DFMA R18, R36, R18, R20 ;  /* 0x000000122412722b */ /* 0x010fe40000000014 */
[----:B------:R-:W-:-:S06]  /*43f0*/  DFMA R16, R14, -R12, 1 ;  /* 0x3ff000000e10742b */ /* 0x000fcc000000080c */
[----:B------:R-:W-:Y:S02]  /*4400*/  DFMA R18, R36, R18, R22 ;  /* 0x000000122412722b */ /* 0x000fe40000000016 */
[----:B------:R-:W-:-:S06]  /*4410*/  DFMA R16, R14, R16, R14 ;  /* 0x000000100e10722b */ /* 0x000fcc000000000e */
[----:B------:R-:W-:Y:S02]  /*4420*/  DFMA R32, R18, R32, R32 ;  /* 0x000000201220722b */ /* 0x000fe40000000020 */
[----:B------:R-:W-:Y:S02]  /*4430*/  DMUL R20, R28, R16 ;  /* 0x000000101c147228 */ /* 0x000fe40000000000 */
[----:B------:R-:W-:-:S06]  /*4440*/  DFMA R18, R36, R18, 1 ;  /* 0x3ff000002412742b */ /* 0x000fcc0000000012 */
[----:B------:R-:W-:-:S04]  /*4450*/  DFMA R12, R20, -R12, R28 ;  /* 0x8000000c140c722b */ /* 0x000fc8000000001c */
[----:B------:R-:W-:Y:S02]  /*4460*/  FSEL R14, R18, R32, !P0 ;  /* 0x00000020120e7208 */ /* 0x000fe40004000000 */
[----:B------:R-:W-:Y:S02]  /*4470*/  FSEL R15, R19, R33, !P0 ;  /* 0x00000021130f7208 */ /* 0x000fe40004000000 */
[----:B------:R-:W-:Y:S01]  /*4480*/  DFMA R20, R16, R12, R20 ;  /* 0x0000000c1014722b */ /* 0x000fe20000000014 */
[----:B------:R-:W-:-:S03]  /*4490*/  LOP3.LUT P0, RZ, R7, 0x2, RZ, 0xc0, !PT ;  /* 0x0000000207ff7812 */ /* 0x000fc6000780c0ff */
[----:B------:R-:W-:-:S06]  /*44a0*/  DADD R12, RZ, -R14 ;  /* 0x00000000ff0c7229 */ /* 0x000fcc000000080e */
[----:B------:R-:W-:-:S04]  /*44b0*/  FFMA R7, RZ, 1.7181661128997802734, R21 ;  /* 0x3fdbecdeff077823 */ /* 0x000fc80000000015 */
[----:B------:R-:W-:Y:S02]  /*44c0*/  FSEL R32, R14, R12, !P0 ;  /* 0x0000000c0e207208 */ /* 0x000fe40004000000 */
[----:B------:R-:W-:Y:S02]  /*44d0*/  FSEL R33, R15, R13, !P0 ;  /* 0x0000000d0f217208 */ /* 0x000fe40004000000 */
[----:B------:R-:W-:-:S04]  /*44e0*/  FSETP.GT.AND P0, PT, |R7|, 1.469367938527859385e-39, PT ;  /* 0x001000000700780b */ /* 0x000fc80003f04200 */
[----:B------:R-:W-:-:S09]  /*44f0*/  DFMA R32, R32, -UR8, R30 ;  /* 0x8000000820207c2b */ /* 0x000fd2000800001e */
[----:B------:R-:W-:Y:S05]  /*4500*/  @P0 BRA P1, `(.L_x_165) ;  /* 0x0000000000200947 */ /* 0x000fea0000800000 */
[----:B------:R-:W-:Y:S01]  /*4510*/  IMAD.MOV.U32 R17, RZ, RZ, R28 ;  /* 0x000000ffff117224 */ /* 0x000fe200078e001c */
[----:B------:R-:W-:Y:S01]  /*4520*/  MOV R7, 0x4570 ;  /* 0x0000457000077802 */ /* 0x000fe20000000f00 */
[----:B------:R-:W-:Y:S02]  /*4530*/  IMAD.MOV.U32 R16, RZ, RZ, R29 ;  /* 0x000000ffff107224 */ /* 0x000fe400078e001d */
[----:B------:R-:W-:Y:S02]  /*4540*/  IMAD.MOV.U32 R12, RZ, RZ, 0x5da115a9 ;  /* 0x5da115a9ff0c7424 */ /* 0x000fe400078e00ff */
[----:B------:R-:W-:-:S07]  /*4550*/  IMAD.MOV.U32 R13, RZ, RZ, 0x3fdbecde ;  /* 0x3fdbecdeff0d7424 */ /* 0x000fce00078e00ff */
[----:B-----5:R-:W-:Y:S05]  /*4560*/  CALL.REL.NOINC `($__internal_0_$__cuda_sm20_div_rn_f64_full) ;  /* 0x0000002000e07944 */ /* 0x020fea0003c00000 */
[----:B------:R-:W-:Y:S02]  /*4570*/  IMAD.MOV.U32 R20, RZ, RZ, R13 ;  /* 0x000000ffff147224 */ /* 0x000fe400078e000d */
[----:B------:R-:W-:-:S07]  /*4580*/  IMAD.MOV.U32 R21, RZ, RZ, R12 ;  /* 0x000000ffff157224 */ /* 0x000fce00078e000c */
.L_x_165:
[----:B------:R-:W-:Y:S05]  /*4590*/  BSYNC.RECONVERGENT B3 ;  /* 0x0000000000037941 */ /* 0x000fea0003800200 */
.L_x_164:
[----:B------:R-:W-:Y:S01]  /*45a0*/  DADD R12, -RZ, |R20| ;  /* 0x00000000ff0c7229 */ /* 0x000fe20000000514 */
[----:B------:R-:W-:Y:S01]  /*45b0*/  BSSY.RECONVERGENT B2, `(.L_x_166) ;  /* 0x0000005000027945 */ /* 0x000fe20003800200 */
[----:B------:R-:W-:-:S08]  /*45c0*/  MOV R7, 0x40000000 ;  /* 0x4000000000077802 */ /* 0x000fd00000000f00 */
[----:B------:R-:W-:Y:S01]  /*45d0*/  IMAD.MOV.U32 R14, RZ, RZ, R12 ;  /* 0x000000ffff0e7224 */ /* 0x000fe200078e000c */
[----:B------:R-:W-:-:S07]  /*45e0*/  MOV R12, 0x4600 ;  /* 0x00004600000c7802 */ /* 0x000fce0000000f00 */
[----:B-----5:R-:W-:Y:S05]  /*45f0*/  CALL.REL.NOINC `($_Z25CIEDE2000DifferenceKernelPhS_mS_mmPmPd$__internal_accurate_pow) ;  /* 0x0000003400247944 */ /* 0x020fea0003c00000 */
[----:B------:R-:W-:Y:S05]  /*4600*/  BSYNC.RECONVERGENT B2 ;  /* 0x0000000000027941 */ /* 0x000fea0003800200 */
.L_x_166:
[C---:B------:R-:W-:Y:S01]  /*4610*/  DADD R14, R20.reuse, 2 ;  /* 0x40000000140e7429 */ /* 0x040fe20000000000 */
[----:B------:R-:W-:Y:S01]  /*4620*/  BSSY.RECONVERGENT B2, `(.L_x_167) ;  /* 0x000000d000027945 */ /* 0x000fe20003800200 */
[----:B------:R-:W-:-:S06]  /*4630*/  DSETP.NEU.AND P0, PT, R20, RZ, PT ;  /* 0x000000ff1400722a */ /* 0x000fcc0003f0d000 */
[----:B------:R-:W-:Y:S02]  /*4640*/  FSEL R12, R13, RZ, P0 ;  /* 0x000000ff0d0c7208 */ /* 0x000fe40000000000 */
[----:B------:R-:W-:Y:S02]  /*4650*/  LOP3.LUT R14, R15, 0x7ff00000, RZ, 0xc0, !PT ;  /* 0x7ff000000f0e7812 */ /* 0x000fe400078ec0ff */
[----:B------:R-:W-:Y:S02]  /*4660*/  FSEL R13, R7, RZ, P0 ;  /* 0x000000ff070d7208 */ /* 0x000fe40000000000 */
[----:B------:R-:W-:-:S13]  /*4670*/  ISETP.NE.AND P1, PT, R14, 0x7ff00000, PT ;  /* 0x7ff000000e00780c */ /* 0x000fda0003f25270 */
[----:B------:R-:W-:Y:S05]  /*4680*/  @P1 BRA `(.L_x_168) ;  /* 0x0000000000181947 */ /* 0x000fea0003800000 */
[----:B------:R-:W-:-:S14]  /*4690*/  DSETP.NAN.AND P0, PT, R20, R20, PT ;  /* 0x000000141400722a */ /* 0x000fdc0003f08000 */
[----:B------:R-:W-:Y:S01]  /*46a0*/  @P0 DADD R12, R20, 2 ;  /* 0x40000000140c0429 */ /* 0x000fe20000000000 */
[----:B------:R-:W-:Y:S10]  /*46b0*/  @P0 BRA `(.L_x_168) ;  /* 0x00000000000c0947 */ /* 0x000ff40003800000 */
[----:B------:R-:W-:-:S14]  /*46c0*/  DSETP.NEU.AND P0, PT, |R20|, +INF , PT ;  /* 0x7ff000001400742a */ /* 0x000fdc0003f0d200 */
[----:B------:R-:W-:Y:S02]  /*46d0*/  @!P0 IMAD.MOV.U32 R12, RZ, RZ, 0x0 ;  /* 0x00000000ff0c8424 */ /* 0x000fe400078e00ff */
[----:B------:R-:W-:-:S07]  /*46e0*/  @!P0 IMAD.MOV.U32 R13, RZ, RZ, 0x7ff00000 ;  /* 0x7ff00000ff0d8424 */ /* 0x000fce00078e00ff */
.L_x_168:
[----:B------:R-:W-:Y:S05]  /*46f0*/  BSYNC.RECONVERGENT B2 ;  /* 0x0000000000027941 */ /* 0x000fea0003800200 */
.L_x_167:
[----:B------:R-:W-:Y:S01]  /*4700*/  DADD R12, -RZ, -R12 ;  /* 0x00000000ff0c7229 */ /* 0x000fe2000000090c */
[----:B------:R-:W-:Y:S01]  /*4710*/  IMAD.MOV.U32 R14, RZ, RZ, 0x652b82fe ;  /* 0x652b82feff0e7424 */ /* 0x000fe200078e00ff */
[----:B------:R-:W-:Y:S01]  /*4720*/  DSETP.NEU.AND P0, PT, R20, 1, PT ;  /* 0x3ff000001400742a */ /* 0x000fe20003f0d000 */
[----:B------:R-:W-:Y:S01]  /*4730*/  IMAD.MOV.U32 R15, RZ, RZ, 0x3ff71547 ;  /* 0x3ff71547ff0f7424 */ /* 0x000fe200078e00ff */
[----:B------:R-:W-:Y:S01]  /*4740*/  UMOV UR8, 0xfefa39ef ;  /* 0xfefa39ef00087882 */ /* 0x000fe20000000000 */
[----:B------:R-:W-:Y:S01]  /*4750*/  UMOV UR9, 0x3fe62e42 ;  /* 0x3fe62e4200097882 */ /* 0x000fe20000000000 */
[----:B------:R-:W-:Y:S04]  /*4760*/  BSSY.RECONVERGENT B2, `(.L_x_169) ;  /* 0x000003b000027945 */ /* 0x000fe80003800200 */
[----:B------:R-:W-:-:S02]  /*4770*/  FSEL R16, R12, RZ, P0 ;  /* 0x000000ff0c107208 */ /* 0x000fc40000000000 */
[----:B------:R-:W-:-:S04]  /*4780*/  FSEL R17, R13, -1.875, P0 ;  /* 0xbff000000d117808 */ /* 0x000fc80000000000 */
[----:B------:R-:W-:Y:S02]  /*4790*/  FSETP.GEU.AND P0, PT, |R17|, 4.1917929649353027344, PT ;  /* 0x4086232b1100780b */ /* 0x000fe40003f0e200 */
[----:B------:R-:W-:-:S08]  /*47a0*/  DFMA R12, R16, R14, 6.75539944105574400000e+15 ;  /* 0x43380000100c742b */ /* 0x000fd0000000000e */
[----:B------:R-:W-:-:S08]  /*47b0*/  DADD R14, R12, -6.75539944105574400000e+15 ;  /* 0xc33800000c0e7429 */ /* 0x000fd00000000000 */
[----:B------:R-:W-:Y:S01]  /*47c0*/  DFMA R18, R14, -UR8, R16 ;  /* 0x800000080e127c2b */ /* 0x000fe20008000010 */
[----:B------:R-:W-:Y:S01]  /*47d0*/  UMOV UR8, 0x3b39803f ;  /* 0x3b39803f00087882 */ /* 0x000fe20000000000 */
[----:B------:R-:W-:-:S06]  /*47e0*/  UMOV UR9, 0x3c7abc9e ;  /* 0x3c7abc9e00097882 */ /* 0x000fcc0000000000 */
[----:B------:R-:W-:Y:S01]  /*47f0*/  DFMA R14, R14, -UR8, R18 ;  /* 0x800000080e0e7c2b */ /* 0x000fe20008000012 */
[----:B------:R-:W-:Y:S01]  /*4800*/  UMOV UR8, 0x69ce2bdf ;  /* 0x69ce2bdf00087882 */ /* 0x000fe20000000000 */
[----:B------:R-:W-:Y:S01]  /*4810*/  IMAD.MOV.U32 R18, RZ, RZ, -0x35dec16 ;  /* 0xfca213eaff127424 */ /* 0x000fe200078e00ff */
[----:B------:R-:W-:Y:S01]  /*4820*/  UMOV UR9, 0x3e5ade15 ;  /* 0x3e5ade1500097882 */ /* 0x000fe20000000000 */
[----:B------:R-:W-:-:S06]  /*4830*/  IMAD.MOV.U32 R19, RZ, RZ, 0x3e928af3 ;  /* 0x3e928af3ff137424 */ /* 0x000fcc00078e00ff */
[----:B------:R-:W-:Y:S01]  /*4840*/  DFMA R18, R14, UR8, R18 ;  /* 0x000000080e127c2b */ /* 0x000fe20008000012 */
[----:B------:R-:W-:Y:S01]  /*4850*/  UMOV UR8, 0x62401315 ;  /* 0x6240131500087882 */ /* 0x000fe20000000000 */
[----:B------:R-:W-:-:S06]  /*4860*/  UMOV UR9, 0x3ec71dee ;  /* 0x3ec71dee00097882 */ /* 0x000fcc0000000000 */
[----:B------:R-:W-:Y:S01]  /*4870*/  DFMA R18, R14, R18, UR8 ;  /* 0x000000080e127e2b */ /* 0x000fe20008000012 */
        /* <DEDUP_REMOVED lines=20> */
[----:B------:R-:W-:-:S08]  /*49c0*/  DFMA R18, R14, R18, UR8 ;  /* 0x000000080e127e2b */ /* 0x000fd00008000012 */
[----:B------:R-:W-:-:S08]  /*49d0*/  DFMA R18, R14, R18, 1 ;  /* 0x3ff000000e12742b */ /* 0x000fd00000000012 */
[----:B------:R-:W-:Y:S02]  /*49e0*/  DFMA R20, R14, R18, 1 ;  /* 0x3ff000000e14742b */ /* 0x000fe40000000012 */
[----:B------:R-:W-:-:S08]  /*49f0*/  DADD R18, -RZ, |R26| ;  /* 0x00000000ff127229 */ /* 0x000fd0000000051a */
[----:B------:R-:W-:Y:S01]  /*4a00*/  LEA R23, R12, R21, 0x14 ;  /* 0x000000150c177211 */ /* 0x000fe200078ea0ff */
[----:B------:R-:W-:Y:S02]  /*4a10*/  IMAD.MOV.U32 R22, RZ, RZ, R20 ;  /* 0x000000ffff167224 */ /* 0x000fe400078e0014 */
[----:B------:R-:W-:Y:S01]  /*4a20*/  IMAD.MOV.U32 R14, RZ, RZ, R18 ;  /* 0x000000ffff0e7224 */ /* 0x000fe200078e0012 */
[----:B------:R-:W-:Y:S06]  /*4a30*/  @!P0 BRA `(.L_x_170) ;  /* 0x0000000000348947 */ /* 0x000fec0003800000 */
[----:B------:R-:W-:Y:S01]  /*4a40*/  FSETP.GEU.AND P1, PT, |R17|, 4.2275390625, PT ;  /* 0x408748001100780b */ /* 0x000fe20003f2e200 */
[C---:B------:R-:W-:Y:S02]  /*4a50*/  DADD R22, R16.reuse, +INF ;  /* 0x7ff0000010167429 */ /* 0x040fe40000000000 */
[----:B------:R-:W-:-:S08]  /*4a60*/  DSETP.GEU.AND P0, PT, R16, RZ, PT ;  /* 0x000000ff1000722a */ /* 0x000fd00003f0e000 */
[----:B------:R-:W-:Y:S02]  /*4a70*/  FSEL R22, R22, RZ, P0 ;  /* 0x000000ff16167208 */ /* 0x000fe40000000000 */
[----:B------:R-:W-:Y:S01]  /*4a80*/  @!P1 LEA.HI R7, R12, R12, RZ, 0x1 ;  /* 0x0000000c0c079211 */ /* 0x000fe200078f08ff */
[----:B------:R-:W-:Y:S01]  /*4a90*/  @!P1 IMAD.MOV.U32 R16, RZ, RZ, RZ ;  /* 0x000000ffff109224 */ /* 0x000fe200078e00ff */
[----:B------:R-:W-:Y:S02]  /*4aa0*/  FSEL R23, R23, RZ, P0 ;  /* 0x000000ff17177208 */ /* 0x000fe40000000000 */
[----:B------:R-:W-:-:S05]  /*4ab0*/  @!P1 SHF.R.S32.HI R7, RZ, 0x1, R7 ;  /* 0x00000001ff079819 */ /* 0x000fca0000011407 */
[----:B------:R-:W-:Y:S02]  /*4ac0*/  @!P1 IMAD.IADD R12, R12, 0x1, -R7 ;  /* 0x000000010c0c9824 */ /* 0x000fe400078e0a07 */
[----:B------:R-:W-:-:S03]  /*4ad0*/  @!P1 IMAD R13, R7, 0x100000, R21 ;  /* 0x00100000070d9824 */ /* 0x000fc600078e0215 */
[----:B------:R-:W-:Y:S01]  /*4ae0*/  @!P1 LEA R17, R12, 0x3ff00000, 0x14 ;  /* 0x3ff000000c119811 */ /* 0x000fe200078ea0ff */
[----:B------:R-:W-:-:S06]  /*4af0*/  @!P1 IMAD.MOV.U32 R12, RZ, RZ, R20 ;  /* 0x000000ffff0c9224 */ /* 0x000fcc00078e0014 */
[----:B------:R-:W-:-:S11]  /*4b00*/  @!P1 DMUL R22, R12, R16 ;  /* 0x000000100c169228 */ /* 0x000fd60000000000 */
.L_x_170:
[----:B------:R-:W-:Y:S05]  /*4b10*/  BSYNC.RECONVERGENT B2 ;  /* 0x0000000000027941 */ /* 0x000fea0003800200 */
.L_x_169:
[----:B------:R-:W-:Y:S01]  /*4b20*/  BSSY.RECONVERGENT B2, `(.L_x_171) ;  /* 0x0000005000027945 */ /* 0x000fe20003800200 */
[----:B------:R-:W-:Y:S01]  /*4b30*/  IMAD.MOV.U32 R13, RZ, RZ, R19 ;  /* 0x000000ffff0d7224 */ /* 0x000fe200078e0013 */
[----:B------:R-:W-:Y:S02]  /*4b40*/  MOV R7, 0x401c0000 ;  /* 0x401c000000077802 */ /* 0x000fe40000000f00 */
[----:B------:R-:W-:-:S07]  /*4b50*/  MOV R12, 0x4b70 ;  /* 0x00004b70000c7802 */ /* 0x000fce0000000f00 */
[----:B------:R-:W-:Y:S05]  /*4b60*/  CALL.REL.NOINC `($_Z25CIEDE2000DifferenceKernelPhS_mS_mmPmPd$__internal_accurate_pow) ;  /* 0x0000002c00c87944 */ /* 0x000fea0003c00000 */
[----:B------:R-:W-:Y:S05]  /*4b70*/  BSYNC.RECONVERGENT B2 ;  /* 0x0000000000027941 */ /* 0x000fea0003800200 */
.L_x_171:
[C---:B------:R-:W-:Y:S01]  /*4b80*/  DADD R14, R26.reuse, 7 ;  /* 0x401c00001a0e7429 */ /* 0x040fe20000000000 */
[----:B------:R-:W-:Y:S01]  /*4b90*/  IMAD.MOV.U32 R16, RZ, RZ, R13 ;  /* 0x000000ffff107224 */ /* 0x000fe200078e000d */
[----:B------:R-:W-:Y:S01]  /*4ba0*/  ISETP.GE.AND P0, PT, R27, RZ, PT ;  /* 0x000000ff1b00720c */ /* 0x000fe20003f06270 */
[----:B------:R-:W-:Y:S01]  /*4bb0*/  IMAD.MOV.U32 R17, RZ, RZ, R7 ;  /* 0x000000ffff117224 */ /* 0x000fe200078e0007 */
[C---:B------:R-:W-:Y:S01]  /*4bc0*/  DSETP.NEU.AND P1, PT, R26.reuse, RZ, PT ;  /* 0x000000ff1a00722a */ /* 0x040fe20003f2d000 */
[----:B------:R-:W-:Y:S01]  /*4bd0*/  BSSY.RECONVERGENT B2, `(.L_x_172) ;  /* 0x0000011000027945 */ /* 0x000fe20003800200 */
[----:B------:R-:W-:-:S03]  /*4be0*/  DSETP.NEU.AND P3, PT, R26, 1, PT ;  /* 0x3ff000001a00742a */ /* 0x000fc60003f6d000 */
[----:B------:R-:W-:Y:S01]  /*4bf0*/  DADD R16, -RZ, -R16 ;  /* 0x00000000ff107229 */ /* 0x000fe20000000910 */
[----:B------:R-:W-:-:S04]  /*4c00*/  LOP3.LUT R14, R15, 0x7ff00000, RZ, 0xc0, !PT ;  /* 0x7ff000000f0e7812 */ /* 0x000fc800078ec0ff */
[----:B------:R-:W-:-:S05]  /*4c10*/  ISETP.NE.AND P2, PT, R14, 0x7ff00000, PT ;  /* 0x7ff000000e00780c */ /* 0x000fca0003f45270 */
[----:B------:R-:W-:Y:S02]  /*4c20*/  FSEL R13, R16, R13, !P0 ;  /* 0x0000000d100d7208 */ /* 0x000fe40004000000 */
[----:B------:R-:W-:Y:S02]  /*4c30*/  FSEL R7, R17, R7, !P0 ;  /* 0x0000000711077208 */ /* 0x000fe40004000000 */
[----:B------:R-:W-:Y:S02]  /*4c40*/  FSEL R12, R13, RZ, P1 ;  /* 0x000000ff0d0c7208 */ /* 0x000fe40000800000 */
[----:B------:R-:W-:Y:S02]  /*4c50*/  FSEL R13, R27, R7, !P1 ;  /* 0x000000071b0d7208 */ /* 0x000fe40004800000 */
[----:B------:R-:W-:Y:S05]  /*4c60*/  @P2 BRA `(.L_x_173) ;  /* 0x00000000001c2947 */ /* 0x000fea0003800000 */
[----:B------:R-:W-:-:S14]  /*4c70*/  DSETP.NAN.AND P1, PT, R26, R26, PT ;  /* 0x0000001a1a00722a */ /* 0x000fdc0003f28000 */
[----:B------:R-:W-:Y:S01]  /*4c80*/  @P1 DADD R12, R26, 7 ;  /* 0x401c00001a0c1429 */ /* 0x000fe20000000000 */
[----:B------:R-:W-:Y:S10]  /*4c90*/  @P1 BRA `(.L_x_173) ;  /* 0x0000000000101947 */ /* 0x000ff40003800000 */
[----:B------:R-:W-:-:S14]  /*4ca0*/  DSETP.NEU.AND P1, PT, |R26|, +INF , PT ;  /* 0x7ff000001a00742a */ /* 0x000fdc0003f2d200 */
[----:B------:R-:W-:Y:S02]  /*4cb0*/  @!P1 IMAD.MOV.U32 R7, RZ, RZ, -0x100000 ;  /* 0xfff00000ff079424 */ /* 0x000fe400078e00ff */
[----:B------:R-:W-:-:S03]  /*4cc0*/  @!P1 IMAD.MOV.U32 R12, RZ, RZ, RZ ;  /* 0x000000ffff0c9224 */ /* 0x000fc600078e00ff */
[----:B------:R-:W-:-:S07]  /*4cd0*/  @!P1 SEL R13, R7, 0x7ff00000, !P0 ;  /* 0x7ff00000070d9807 */ /* 0x000fce0004000000 */
.L_x_173:
[----:B------:R-:W-:Y:S05]  /*4ce0*/  BSYNC.RECONVERGENT B2 ;  /* 0x0000000000027941 */ /* 0x000fea0003800200 */
.L_x_172:
[----:B------:R-:W-:Y:S01]  /*4cf0*/  FSEL R18, R12, RZ, P3 ;  /* 0x000000ff0c127208 */ /* 0x000fe20001800000 */
[----:B------:R-:W-:Y:S01]  /*4d00*/  UMOV UR8, 0x1e900000 ;  /* 0x1e90000000087882 */ /* 0x000fe20000000000 */
[----:B------:R-:W-:Y:S01]  /*4d10*/  FSEL R19, R13, 1.875, P3 ;  /* 0x3ff000000d137808 */ /* 0x000fe20001800000 */
[----:B------:R-:W-:Y:S01]  /*4d20*/  UMOV UR9, 0x41f6bcc4 ;  /* 0x41f6bcc400097882 */ /* 0x000fe20000000000 */
[----:B------:R-:W-:Y:S01]  /*4d30*/  IMAD.MOV.U32 R14, RZ, RZ, 0x1 ;  /* 0x00000001ff0e7424 */ /* 0x000fe200078e00ff */
[----:B------:R-:W-:Y:S01]  /*4d40*/  BSSY.RECONVERGENT B3, `(.L_x_174) ;  /* 0x0000015000037945 */ /* 0x000fe20003800200 */
        /* <DEDUP_REMOVED lines=18> */
[----:B------:R-:W-:Y:S01]  /*4e70*/  MOV R14, R13 ;  /* 0x0000000d000e7202 */ /* 0x000fe20000000f00 */
[----:B------:R-:W-:-:S07]  /*4e80*/  IMAD.MOV.U32 R15, RZ, RZ, R12 ;  /* 0x000000ffff0f7224 */ /* 0x000fce00078e000c */
.L_x_175:
[----:B------:R-:W-:Y:S05]  /*4e90*/  BSYNC.RECONVERGENT B3 ;  /* 0x0000000000037941 */ /* 0x000fea0003800200 */
.L_x_174:
        /* <DEDUP_REMOVED lines=26> */
[----:B------:R-:W-:Y:S05]  /*5040*/  CALL.REL.NOINC `($__internal_2_$__cuda_sm20_dsqrt_rn_f64_mediumpath_v1) ;  /* 0x0000002000cc7944 */ /* 0x000fea0003c00000 */
[----:B------:R-:W-:Y:S01]  /*5050*/  IMAD.MOV.U32 R30, RZ, RZ, R13 ;  /* 0x000000ffff1e7224 */ /* 0x000fe200078e000d */
[----:B------:R-:W-:-:S07]  /*5060*/  MOV R31, R12 ;  /* 0x0000000c001f7202 */ /* 0x000fce0000000f00 */
.L_x_177:
[----:B------:R-:W-:Y:S05]  /*5070*/  BSYNC.RECONVERGENT B2 ;  /* 0x0000000000027941 */ /* 0x000fea0003800200 */
.L_x_176:
[----:B------:R-:W-:Y:S01]  /*5080*/  IMAD.IADD R15, R5, 0x1, R6 ;  /* 0x00000001050f7824 */ /* 0x000fe200078e0206 */
[----:B------:R-:W-:Y:S01]  /*5090*/  DADD R30, R30, R30 ;  /* 0x000000001e1e7229 */ /* 0x000fe2000000001e */
[----:B------:R-:W-:Y:S01]  /*50a0*/  IMAD.MOV.U32 R12, RZ, RZ, 0x0 ;  /* 0x00000000ff0c7424 */ /* 0x000fe200078e00ff */
[----:B------:R-:W-:Y:S01]  /*50b0*/  BSSY.RECONVERGENT B2, `(.L_x_178) ;  /* 0x0000009000027945 */ /* 0x000fe20003800200 */
[----:B------:R-:W0:Y:S01]  /*50c0*/  I2F.F64.U32 R20, R15 ;  /* 0x0000000f00147312 */ /* 0x000e220000201800 */
[----:B------:R-:W-:Y:S02]  /*50d0*/  IMAD.MOV.U32 R13, RZ, RZ, 0x3fe00000 ;  /* 0x3fe00000ff0d7424 */ /* 0x000fe400078e00ff */
[----:B------:R-:W-:-:S04]  /*50e0*/  IMAD.MOV.U32 R7, RZ, RZ, 0x40000000 ;  /* 0x40000000ff077424 */ /* 0x000fc800078e00ff */
[----:B0-----:R-:W-:-:S08]  /*50f0*/  DFMA R20, R20, R12, -50 ;  /* 0xc04900001414742b */ /* 0x001fd0000000000c */
[----:B------:R-:W-:-:S10]  /*5100*/  DADD R12, -RZ, |R20| ;  /* 0x00000000ff0c7229 */ /* 0x000fd40000000514 */
[----:B------:R-:W-:Y:S01]  /*5110*/  IMAD.MOV.U32 R14, RZ, RZ, R12 ;  /* 0x000000ffff0e7224 */ /* 0x000fe200078e000c */
[----:B------:R-:W-:-:S07]  /*5120*/  MOV R12, 0x5140 ;  /* 0x00005140000c7802 */ /* 0x000fce0000000f00 */
[----:B------:R-:W-:Y:S05]  /*5130*/  CALL.REL.NOINC `($_Z25CIEDE2000DifferenceKernelPhS_mS_mmPmPd$__internal_accurate_pow) ;  /* 0x0000002800547944 */ /* 0x000fea0003c00000 */
[----:B------:R-:W-:Y:S05]  /*5140*/  BSYNC.RECONVERGENT B2 ;  /* 0x0000000000027941 */ /* 0x000fea0003800200 */
.L_x_178:
[C---:B------:R-:W-:Y:S01]  /*5150*/  DADD R14, R20.reuse, 2 ;  /* 0x40000000140e7429 */ /* 0x040fe20000000000 */
[----:B------:R-:W-:Y:S01]  /*5160*/  IMAD.MOV.U32 R16, RZ, RZ, 0x0 ;  /* 0x00000000ff107424 */ /* 0x000fe200078e00ff */
[C---:B------:R-:W-:Y:S01]  /*5170*/  DSETP.NEU.AND P2, PT, |R20|.reuse, +INF , PT ;  /* 0x7ff000001400742a */ /* 0x040fe20003f4d200 */
[----:B------:R-:W-:Y:S01]  /*5180*/  MOV R17, 0x3fd80000 ;  /* 0x3fd8000000117802 */ /* 0x000fe20000000f00 */
[----:B------:R-:W-:Y:S01]  /*5190*/  DSETP.NEU.AND P0, PT, R20, RZ, PT ;  /* 0x000000ff1400722a */ /* 0x000fe20003f0d000 */
[----:B------:R-:W-:Y:S01]  /*51a0*/  UMOV UR8, 0xeb851eb8 ;  /* 0xeb851eb800087882 */ /* 0x000fe20000000000 */
[----:B------:R-:W-:Y:S01]  /*51b0*/  UMOV UR9, 0x3f8eb851 ;  /* 0x3f8eb85100097882 */ /* 0x000fe20000000000 */
[----:B------:R-:W-:Y:S03]  /*51c0*/  BSSY.RECONVERGENT B2, `(.L_x_179) ;  /* 0x0000028000027945 */ /* 0x000fe60003800200 */
[----:B------:R-:W-:-:S02]  /*51d0*/  LOP3.LUT R14, R15, 0x7ff00000, RZ, 0xc0, !PT ;  /* 0x7ff000000f0e7812 */ /* 0x000fc400078ec0ff */
[----:B------:R-:W-:Y:S02]  /*51e0*/  FSEL R13, R13, RZ, P0 ;  /* 0x000000ff0d0d7208 */ /* 0x000fe40000000000 */
[----:B------:R-:W-:Y:S02]  /*51f0*/  ISETP.NE.AND P1, PT, R14, 0x7ff00000, PT ;  /* 0x7ff000000e00780c */ /* 0x000fe40003f25270 */
[----:B------:R-:W-:Y:S01]  /*5200*/  FSEL R7, R7, RZ, P0 ;  /* 0x000000ff07077208 */ /* 0x000fe20000000000 */
[----:B------:R-:W-:Y:S01]  /*5210*/  DSETP.NEU.AND P0, PT, R20, 1, PT ;  /* 0x3ff000001400742a */ /* 0x000fe20003f0d000 */
[----:B------:R-:W-:Y:S02]  /*5220*/  @!P2 FSEL R13, R13, RZ, P1 ;  /* 0x000000ff0d0da208 */ /* 0x000fe40000800000 */
[----:B------:R-:W-:-:S03]  /*5230*/  @!P2 FSEL R7, R7, +QNAN , P1 ;  /* 0x7ff000000707a808 */ /* 0x000fc60000800000 */
[----:B------:R-:W-:Y:S02]  /*5240*/  FSEL R36, R13, RZ, P0 ;  /* 0x000000ff0d247208 */ /* 0x000fe40000000000 */
[----:B------:R-:W-:-:S06]  /*5250*/  FSEL R37, R7, 1.875, P0 ;  /* 0x3ff0000007257808 */ /* 0x000fcc0000000000 */
[C---:B------:R-:W-:Y:S02]  /*5260*/  DADD R14, R36.reuse, 20 ;  /* 0x40340000240e7429 */ /* 0x040fe40000000000 */
[----:B------:R-:W-:-:S04]  /*5270*/  DMUL R36, R36, UR8 ;  /* 0x0000000824247c28 */ /* 0x000fc80008000000 */
        /* <DEDUP_REMOVED lines=18> */
[----:B------:R-:W-:Y:S01]  /*53a0*/  IMAD.MOV.U32 R16, RZ, RZ, R17 ;  /* 0x000000ffff107224 */ /* 0x000fe200078e0011 */
[----:B------:R-:W-:Y:S01]  /*53b0*/  MOV R17, R18 ;  /* 0x0000001200117202 */ /* 0x000fe20000000f00 */
        /* <DEDUP_REMOVED lines=8> */
.L_x_180:
[----:B------:R-:W-:Y:S05]  /*5440*/  BSYNC.RECONVERGENT B2 ;  /* 0x0000000000027941 */ /* 0x000fea0003800200 */
.L_x_179:
[----:B------:R-:W0:Y:S01]  /*5450*/  MUFU.RCP64H R15, R13 ;  /* 0x0000000d000f7308 */ /* 0x000e220000001800 */
[----:B------:R-:W-:Y:S01]  /*5460*/  IMAD.MOV.U32 R14, RZ, RZ, 0x1 ;  /* 0x00000001ff0e7424 */ /* 0x000fe200078e00ff */
[----:B------:R-:W-:Y:S01]  /*5470*/  FSETP.GEU.AND P1, PT, |R37|, 6.5827683646048100446e-37, PT ;  /* 0x036000002500780b */ /* 0x000fe20003f2e200 */
[----:B------:R-:W-:Y:S04]  /*5480*/  BSSY.RECONVERGENT B3, `(.L_x_181) ;  /* 0x0000012000037945 */ /* 0x000fe80003800200 */
[----:B0-----:R-:W-:-:S08]  /*5490*/  DFMA R16, R14, -R12, 1 ;  /* 0x3ff000000e10742b */ /* 0x001fd0000000080c */
[----:B------:R-:W-:-:S08]  /*54a0*/  DFMA R16, R16, R16, R16 ;  /* 0x000000101010722b */ /* 0x000fd00000000010 */
[----:B------:R-:W-:-:S08]  /*54b0*/  DFMA R16, R14, R16, R14 ;  /* 0x000000100e10722b */ /* 0x000fd0000000000e */
[----:B------:R-:W-:-:S08]  /*54c0*/  DFMA R14, R16, -R12, 1 ;  /* 0x3ff00000100e742b */ /* 0x000fd0000000080c */
[----:B------:R-:W-:-:S08]  /*54d0*/  DFMA R14, R16, R14, R16 ;  /* 0x0000000e100e722b */ /* 0x000fd00000000010 */
[----:B------:R-:W-:-:S08]  /*54e0*/  DMUL R28, R36, R14 ;  /* 0x0000000e241c7228 */ /* 0x000fd00000000000 */
[----:B------:R-:W-:-:S08]  /*54f0*/  DFMA R16, R28, -R12, R36 ;  /* 0x8000000c1c10722b */ /* 0x000fd00000000024 */
        /* <DEDUP_REMOVED lines=10> */
.L_x_182:
[----:B------:R-:W-:Y:S05]  /*55a0*/  BSYNC.RECONVERGENT B3 ;  /* 0x0000000000037941 */ /* 0x000fea0003800200 */
.L_x_181:
[----:B------:R-:W-:Y:S01]  /*55b0*/  UMOV UR8, 0x382d7365 ;  /* 0x382d736500087882 */ /* 0x000fe20000000000 */
[----:B------:R-:W-:Y:S01]  /*55c0*/  UMOV UR9, 0x3fe0c152 ;  /* 0x3fe0c15200097882 */ /* 0x000fe20000000000 */
[----:B------:R-:W-:Y:S01]  /*55d0*/  IMAD.MOV.U32 R16, RZ, RZ, 0x70a3d70a ;  /* 0x70a3d70aff107424 */ /* 0x000fe200078e00ff */
[C---:B------:R-:W-:Y:S01]  /*55e0*/  DMUL R12, R22.reuse, UR8 ;  /* 0x00000008160c7c28 */ /* 0x040fe20008000000 */
[----:B------:R-:W-:Y:S01]  /*55f0*/  IMAD.MOV.U32 R17, RZ, RZ, 0x3fa70a3d ;  /* 0x3fa70a3dff117424 */ /* 0x000fe200078e00ff */
[----:B------:R-:W-:Y:S06]  /*5600*/  BSSY.RECONVERGENT B4, `(.L_x_183) ;  /* 0x0000022000047945 */ /* 0x000fec0003800200 */
[----:B------:R-:W-:Y:S01]  /*5610*/  DFMA R12, R22, UR8, R12 ;  /* 0x00000008160c7c2b */ /* 0x000fe2000800000c */
[----:B------:R-:W-:Y:S01]  /*5620*/  UMOV UR8, 0xeb851eb8 ;  /* 0xeb851eb800087882 */ /* 0x000fe20000000000 */
[----:B------:R-:W-:-:S02]  /*5630*/  UMOV UR9, 0x3f8eb851 ;  /* 0x3f8eb85100097882 */ /* 0x000fc40000000000 */
[----:B------:R-:W-:Y:S01]  /*5640*/  DMUL R14, R26, UR8 ;  /* 0x000000081a0e7c28 */ /* 0x000fe20008000000 */
[----:B------:R-:W-:Y:S01]  /*5650*/  UMOV UR8, 0x0 ;  /* 0x0000000000087882 */ /* 0x000fe20000000000 */
[----:B------:R-:W-:Y:S02]  /*5660*/  UMOV UR9, 0x3ff00000 ;  /* 0x3ff0000000097882 */ /* 0x000fe40000000000 */
[----:B------:R-:W-:Y:S02]  /*5670*/  DSETP.NEU.AND P0, PT, |R12|, +INF , PT ;  /* 0x7ff000000c00742a */ /* 0x000fe40003f0d200 */
[----:B------:R-:W-:Y:S02]  /*5680*/  DFMA R26, R26, R16, UR8 ;  /* 0x000000081a1a7e2b */ /* 0x000fe40008000010 */
[----:B------:R-:W-:-:S10]  /*5690*/  DFMA R32, R32, R14, 1 ;  /* 0x3ff000002020742b */ /* 0x000fd4000000000e */
        /* <DEDUP_REMOVED lines=21> */
[----:B------:R-:W-:Y:S05]  /*57f0*/  CALL.REL.NOINC `($_Z25CIEDE2000DifferenceKernelPhS_mS_mmPmPd$__internal_trig_reduction_slowpathd) ;  /* 0x0000002c00687944 */ /* 0x000fea0003c00000 */
[----:B------:R-:W-:Y:S02]  /*5800*/  IMAD.MOV.U32 R34, RZ, RZ, R14 ;  /* 0x000000ffff227224 */ /* 0x000fe400078e000e */
[----:B------:R-:W-:-:S07]  /*5810*/  IMAD.MOV.U32 R35, RZ, RZ, R15 ;  /* 0x000000ffff237224 */ /* 0x000fce00078e000f */
.L_x_184:
[----:B------:R-:W-:Y:S05]  /*5820*/  BSYNC.RECONVERGENT B4 ;  /* 0x0000000000047941 */ /* 0x000fea0003800200 */
.L_x_183:
[----:B------:R-:W-:-:S05]  /*5830*/  IMAD.SHL.U32 R12, R7, 0x40, RZ ;  /* 0x00000040070c7824 */ /* 0x000fca00078e00ff */
[----:B------:R-:W-:-:S04]  /*5840*/  LOP3.LUT R12, R12, 0x40, RZ, 0xc0, !PT ;  /* 0x000000400c0c7812 */ /* 0x000fc800078ec0ff */
[----:B------:R-:W-:-:S04]  /*5850*/  IADD3 R42, P0, PT, R12, UR14, RZ ;  /* 0x0000000e0c2a7c10 */ /* 0x000fc8000ff1e0ff */
[----:B------:R-:W-:-:S05]  /*5860*/  IADD3.X R43, PT, PT, RZ, UR15, RZ, P0, !PT ;  /* 0x0000000fff2b7c10 */ /* 0x000fca00087fe4ff */
[----:B------:R-:W2:Y:S04]  /*5870*/  LDG.E.128.CONSTANT R12, desc[UR10][R42.64] ;  /* 0x0000000a2a0c7981 */ /* 0x000ea8000c1e9d00 */
[----:B------:R-:W3:Y:S04]  /*5880*/  LDG.E.128.CONSTANT R16, desc[UR10][R42.64+0x10] ;  /* 0x0000100a2a107981 */ /* 0x000ee8000c1e9d00 */
[----:B------:R-:W4:Y:S01]  /*5890*/  LDG.E.128.CONSTANT R20, desc[UR10][R42.64+0x20] ;  /* 0x0000200a2a147981 */ /* 0x000f22000c1e9d00 */
[----:B------:R-:W-:Y:S01]  /*58a0*/  LOP3.LUT R36, R7, 0x1, RZ, 0xc0, !PT ;  /* 0x0000000107247812 */ /* 0x000fe200078ec0ff */
[----:B------:R-:W-:Y:S01]  /*58b0*/  DADD R28, R28, 1 ;  /* 0x3ff000001c1c7429 */ /* 0x000fe20000000000 */
[----:B------:R-:W-:Y:S01]  /*58c0*/  IMAD.MOV.U32 R37, RZ, RZ, 0x3da8ff83 ;  /* 0x3da8ff83ff257424 */ /* 0x000fe200078e00ff */
[----:B------:R-:W-:Y:S01]  /*58d0*/  DMUL R40, R34, R34 ;  /* 0x0000002222287228 */ /* 0x000fe20000000000 */
[----:B------:R-:W-:Y:S01]  /*58e0*/  ISETP.NE.U32.AND P0, PT, R36, 0x1, PT ;  /* 0x000000012400780c */ /* 0x000fe20003f05070 */
[----:B------:R-:W-:Y:S01]  /*58f0*/  IMAD.MOV.U32 R36, RZ, RZ, 0x20fd8164 ;  /* 0x20fd8164ff247424 */ /* 0x000fe200078e00ff */
[----:B------:R-:W-:Y:S01]  /*5900*/  BSSY.RECONVERGENT B3, `(.L_x_185) ;  /* 0x000002a000037945 */ /* 0x000fe20003800200 */
[----:B------:R-:W0:Y:S01]  /*5910*/  MUFU.RCP64H R39, R29 ;  /* 0x0000001d00277308 */ /* 0x000e220000001800 */
[----:B------:R-:W-:Y:S01]  /*5920*/  FSEL R37, -R37, 0.11223486810922622681, !P0 ;  /* 0x3de5db6525257808 */ /* 0x000fe20004000100 */
[----:B------:R-:W-:Y:S01]  /*5930*/  IMAD.MOV.U32 R38, RZ, RZ, 0x1 ;  /* 0x00000001ff267424 */ /* 0x000fe200078e00ff */
[----:B------:R-:W-:-:S06]  /*5940*/  FSEL R36, R36, -8.06006814911005101289e+34, !P0 ;  /* 0xf9785eba24247808 */ /* 0x000fcc0004000000 */
[----:B--2---:R-:W-:-:S08]  /*5950*/  DFMA R12, R40, R36, R12 ;  /* 0x00000024280c722b */ /* 0x004fd0000000000c */
[----:B------:R-:W-:Y:S02]  /*5960*/  DFMA R14, R40, R12, R14 ;  /* 0x0000000c280e722b */ /* 0x000fe4000000000e */
[----:B0-----:R-:W-:-:S06]  /*5970*/  DFMA R12, -R28, R38, 1 ;  /* 0x3ff000001c0c742b */ /* 0x001fcc0000000126 */
[----:B---3--:R-:W-:Y:S02]  /*5980*/  DFMA R14, R40, R14, R16 ;  /* 0x0000000e280e722b */ /* 0x008fe40000000010 */
[----:B------:R-:W-:-:S06]  /*5990*/  DFMA R12, R12, R12, R12 ;  /* 0x0000000c0c0c722b */ /* 0x000fcc000000000c */
[----:B------:R-:W-:Y:S02]  /*59a0*/  DFMA R14, R40, R14, R18 ;  /* 0x0000000e280e722b */ /* 0x000fe40000000012 */
[----:B------:R-:W-:Y:S01]  /*59b0*/  DFMA R38, R38, R12, R38 ;  /* 0x0000000c2626722b */ /* 0x000fe20000000026 */
[----:B------:R-:W-:-:S05]  /*59c0*/  IMAD.IADD R12, R5, 0x1, -R6 ;  /* 0x00000001050c7824 */ /* 0x000fca00078e0a06 */
[----:B----4-:R-:W-:Y:S02]  /*59d0*/  DFMA R14, R40, R14, R20 ;  /* 0x0000000e280e722b */ /* 0x010fe40000000014 */
[----:B------:R-:W-:Y:S01]  /*59e0*/  DFMA R16, -R28, R38, 1 ;  /* 0x3ff000001c10742b */ /* 0x000fe20000000126 */
[----:B------:R-:W0:Y:S05]  /*59f0*/  I2F.F64 R12, R12 ;  /* 0x0000000c000c7312 */ /* 0x000e2a0000201c00 */
[----:B------:R-:W-:Y:S02]  /*5a00*/  DFMA R14, R40, R14, R22 ;  /* 0x0000000e280e722b */ /* 0x000fe40000000016 */
[----:B------:R-:W-:-:S06]  /*5a10*/  DFMA R20, R38, R16, R38 ;  /* 0x000000102614722b */ /* 0x000fcc0000000026 */
[----:B------:R-:W-:Y:S02]  /*5a20*/  DFMA R34, R14, R34, R34 ;  /* 0x000000220e22722b */ /* 0x000fe40000000022 */
[----:B0-----:R-:W-:Y:S01]  /*5a30*/  DMUL R16, R12, R20 ;  /* 0x000000140c107228 */ /* 0x001fe20000000000 */
[----:B------:R-:W-:Y:S01]  /*5a40*/  FSETP.GEU.AND P1, PT, |R13|, 6.5827683646048100446e-37, PT ;  /* 0x036000000d00780b */ /* 0x000fe20003f2e200 */
[----:B------:R-:W-:-:S06]  /*5a50*/  DFMA R14, R40, R14, 1 ;  /* 0x3ff00000280e742b */ /* 0x000fcc000000000e */
[----:B------:R-:W-:-:S04]  /*5a60*/  DFMA R18, -R28, R16, R12 ;  /* 0x000000101c12722b */ /* 0x000fc8000000010c */
[----:B------:R-:W-:Y:S02]  /*5a70*/  FSEL R22, R14, R34, !P0 ;  /* 0x000000220e167208 */ /* 0x000fe40004000000 */
[----:B------:R-:W-:Y:S02]  /*5a80*/  FSEL R23, R15, R35, !P0 ;  /* 0x000000230f177208 */ /* 0x000fe40004000000 */
[----:B------:R-:W-:Y:S01]  /*5a90*/  DFMA R20, R20, R18, R16 ;  /* 0x000000121414722b */ /* 0x000fe20000000010 */
[----:B------:R-:W-:-:S03]  /*5aa0*/  LOP3.LUT P0, RZ, R7, 0x2, RZ, 0xc0, !PT ;  /* 0x0000000207ff7812 */ /* 0x000fc6000780c0ff */
[----:B------:R-:W-:-:S06]  /*5ab0*/  DADD R14, RZ, -R22 ;  /* 0x00000000ff0e7229 */ /* 0x000fcc0000000816 */
[----:B------:R-:W-:-:S04]  /*5ac0*/  FFMA R5, RZ, R29, R21 ;  /* 0x0000001dff057223 */ /* 0x000fc80000000015 */
[----:B------:R-:W-:Y:S02]  /*5ad0*/  FSEL R6, R22, R14, !P0 ;  /* 0x0000000e16067208 */ /* 0x000fe40004000000 */
[----:B------:R-:W-:Y:S02]  /*5ae0*/  FSEL R7, R23, R15, !P0 ;  /* 0x0000000f17077208 */ /* 0x000fe40004000000 */
[----:B------:R-:W-:-:S04]  /*5af0*/  FSETP.GT.AND P0, PT, |R5|, 1.469367938527859385e-39, PT ;  /* 0x001000000500780b */ /* 0x000fc80003f04200 */
[----:B------:R-:W-:-:S09]  /*5b00*/  DMUL R30, R30, -R6 ;  /* 0x800000061e1e7228 */ /* 0x000fd20000000000 */
[----:B------:R-:W-:Y:S05]  /*5b10*/  @P0 BRA P1, `(.L_x_186) ;  /* 0x0000000000200947 */ /* 0x000fea0000800000 */
[----:B------:R-:W-:Y:S01]  /*5b20*/  IMAD.MOV.U32 R17, RZ, RZ, R12 ;  /* 0x000000ffff117224 */ /* 0x000fe200078e000c */
[----:B------:R-:W-:Y:S01]  /*5b30*/  MOV R7, 0x5b80 ;  /* 0x00005b8000077802 */ /* 0x000fe20000000f00 */
[----:B------:R-:W-:Y:S01]  /*5b40*/  IMAD.MOV.U32 R16, RZ, RZ, R13 ;  /* 0x000000ffff107224 */ /* 0x000fe200078e000d */
[----:B------:R-:W-:Y:S01]  /*5b50*/  MOV R13, R29 ;  /* 0x0000001d000d7202 */ /* 0x000fe20000000f00 */
[----:B------:R-:W-:-:S07]  /*5b60*/  IMAD.MOV.U32 R12, RZ, RZ, R28 ;  /* 0x000000ffff0c7224 */ /* 0x000fce00078e001c */
[----:B------:R-:W-:Y:S05]  /*5b70*/  CALL.REL.NOINC `($__internal_0_$__cuda_sm20_div_rn_f64_full) ;  /* 0x0000000c005c7944 */ /* 0x000fea0003c00000 */
[----:B------:R-:W-:Y:S02]  /*5b80*/  IMAD.MOV.U32 R20, RZ, RZ, R13 ;  /* 0x000000ffff147224 */ /* 0x000fe400078e000d */
[----:B------:R-:W-:-:S07]  /*5b90*/  IMAD.MOV.U32 R21, RZ, RZ, R12 ;  /* 0x000000ffff157224 */ /* 0x000fce00078e000c */
.L_x_186:
[----:B------:R-:W-:Y:S05]  /*5ba0*/  BSYNC.RECONVERGENT B3 ;  /* 0x0000000000037941 */ /* 0x000fea0003800200 */
.L_x_185:
[----:B------:R-:W-:Y:S01]  /*5bb0*/  DADD R12, -RZ, |R20| ;  /* 0x00000000ff0c7229 */ /* 0x000fe20000000514 */
[----:B------:R-:W-:Y:S01]  /*5bc0*/  BSSY.RECONVERGENT B2, `(.L_x_187) ;  /* 0x0000005000027945 */ /* 0x000fe20003800200 */
[----:B------:R-:W-:-:S08]  /*5bd0*/  IMAD.MOV.U32 R7, RZ, RZ, 0x40000000 ;  /* 0x40000000ff077424 */ /* 0x000fd000078e00ff */
[----:B------:R-:W-:Y:S01]  /*5be0*/  IMAD.MOV.U32 R14, RZ, RZ, R12 ;  /* 0x000000ffff0e7224 */ /* 0x000fe200078e000c */
[----:B------:R-:W-:-:S07]  /*5bf0*/  MOV R12, 0x5c10 ;  /* 0x00005c10000c7802 */ /* 0x000fce0000000f00 */
[----:B------:R-:W-:Y:S05]  /*5c00*/  CALL.REL.NOINC `($_Z25CIEDE2000DifferenceKernelPhS_mS_mmPmPd$__internal_accurate_pow) ;  /* 0x0000001c00a07944 */ /* 0x000fea0003c00000 */
[----:B------:R-:W-:Y:S05]  /*5c10*/  BSYNC.RECONVERGENT B2 ;  /* 0x0000000000027941 */ /* 0x000fea0003800200 */
.L_x_187:
[----:B------:R-:W0:Y:S01]  /*5c20*/  MUFU.RCP64H R15, R27 ;  /* 0x0000001b000f7308 */ /* 0x000e220000001800 */
[----:B------:R-:W-:Y:S01]  /*5c30*/  IMAD.MOV.U32 R14, RZ, RZ, 0x1 ;  /* 0x00000001ff0e7424 */ /* 0x000fe200078e00ff */
[C---:B------:R-:W-:Y:S01]  /*5c40*/  DSETP.NEU.AND P3, PT, R20.reuse, RZ, PT ;  /* 0x000000ff1400722a */ /* 0x040fe20003f6d000 */
[----:B------:R-:W-:Y:S01]  /*5c50*/  BSSY.RECONVERGENT B2, `(.L_x_188) ;  /* 0x000001a000027945 */ /* 0x000fe20003800200 */
[----:B------:R-:W-:-:S04]  /*5c60*/  DSETP.NEU.AND P1, PT, R20, 1, PT ;  /* 0x3ff000001400742a */ /* 0x000fc80003f2d000 */
[----:B------:R-:W-:Y:S02]  /*5c70*/  FSEL R6, R13, RZ, P3 ;  /* 0x000000ff0d067208 */ /* 0x000fe40001800000 */
[----:B------:R-:W-:Y:S01]  /*5c80*/  FSEL R7, R7, RZ, P3 ;  /* 0x000000ff07077208 */ /* 0x000fe20001800000 */
[----:B0-----:R-:W-:-:S08]  /*5c90*/  DFMA R16, -R26, R14, 1 ;  /* 0x3ff000001a10742b */ /* 0x001fd0000000010e */
[----:B------:R-:W-:-:S08]  /*5ca0*/  DFMA R16, R16, R16, R16 ;  /* 0x000000101010722b */ /* 0x000fd00000000010 */
[----:B------:R-:W-:Y:S02]  /*5cb0*/  DFMA R16, R14, R16, R14 ;  /* 0x000000100e10722b */ /* 0x000fe4000000000e */
[----:B------:R-:W-:Y:S02]  /*5cc0*/  DADD R14, R8, -R10 ;  /* 0x00000000080e7229 */ /* 0x000fe4000000080a */
[----:B------:R-:W-:-:S04]  /*5cd0*/  DADD R8, R20, 2 ;  /* 0x4000000014087429 */ /* 0x000fc80000000000 */
[----:B------:R-:W-:-:S04]  /*5ce0*/  DFMA R18, -R26, R16, 1 ;  /* 0x3ff000001a12742b */ /* 0x000fc80000000110 */
[----:B------:R-:W-:Y:S02]  /*5cf0*/  FSETP.GEU.AND P2, PT, |R15|, 6.5827683646048100446e-37, PT ;  /* 0x036000000f00780b */ /* 0x000fe40003f4e200 */
[----:B------:R-:W-:Y:S02]  /*5d00*/  LOP3.LUT R8, R9, 0x7ff00000, RZ, 0xc0, !PT ;  /* 0x7ff0000009087812 */ /* 0x000fe400078ec0ff */
[----:B------:R-:W-:Y:S02]  /*5d10*/  DFMA R18, R16, R18, R16 ;  /* 0x000000121012722b */ /* 0x000fe40000000010 */
[----:B------:R-:W-:-:S06]  /*5d20*/  ISETP.NE.AND P4, PT, R8, 0x7ff00000, PT ;  /* 0x7ff000000800780c */ /* 0x000fcc0003f85270 */
[----:B------:R-:W-:-:S08]  /*5d30*/  DMUL R10, R14, R18 ;  /* 0x000000120e0a7228 */ /* 0x000fd00000000000 */
[----:B------:R-:W-:-:S08]  /*5d40*/  DFMA R16, -R26, R10, R14 ;  /* 0x0000000a1a10722b */ /* 0x000fd0000000010e */
[----:B------:R-:W-:-:S10]  /*5d50*/  DFMA R10, R18, R16, R10 ;  /* 0x00000010120a722b */ /* 0x000fd4000000000a */
[----:B------:R-:W-:-:S05]  /*5d60*/  FFMA R5, RZ, R27, R11 ;  /* 0x0000001bff057223 */ /* 0x000fca000000000b */
[----:B------:R-:W-:Y:S01]  /*5d70*/  FSETP.GT.AND P0, PT, |R5|, 1.469367938527859385e-39, PT ;  /* 0x001000000500780b */ /* 0x000fe20003f04200 */
[----:B------:R-:W-:-:S12]  /*5d80*/  @P4 BRA `(.L_x_189) ;  /* 0x0000000000184947 */ /* 0x000fd80003800000 */
[----:B------:R-:W-:-:S14]  /*5d90*/  DSETP.NAN.AND P3, PT, R20, R20, PT ;  /* 0x000000141400722a */ /* 0x000fdc0003f68000 */
[----:B------:R-:W-:Y:S01]  /*5da0*/  @P3 DADD R6, R20, 2 ;  /* 0x4000000014063429 */ /* 0x000fe20000000000 */
[----:B------:R-:W-:Y:S10]  /*5db0*/  @P3 BRA `(.L_x_189) ;  /* 0x00000000000c3947 */ /* 0x000ff40003800000 */
[----:B------:R-:W-:-:S14]  /*5dc0*/  DSETP.NEU.AND P3, PT, |R20|, +INF , PT ;  /* 0x7ff000001400742a */ /* 0x000fdc0003f6d200 */
[----:B------:R-:W-:Y:S02]  /*5dd0*/  @!P3 IMAD.MOV.U32 R6, RZ, RZ, 0x0 ;  /* 0x00000000ff06b424 */ /* 0x000fe400078e00ff */
[----:B------:R-:W-:-:S07]  /*5de0*/  @!P3 IMAD.MOV.U32 R7, RZ, RZ, 0x7ff00000 ;  /* 0x7ff00000ff07b424 */ /* 0x000fce00078e00ff */
.L_x_189:
[----:B------:R-:W-:Y:S05]  /*5df0*/  BSYNC.RECONVERGENT B2 ;  /* 0x0000000000027941 */ /* 0x000fea0003800200 */
.L_x_188:
[----:B------:R-:W-:Y:S01]  /*5e00*/  BSSY.RECONVERGENT B3, `(.L_x_190) ;  /* 0x000000c000037945 */ /* 0x000fe20003800200 */
[----:B------:R-:W-:Y:S02]  /*5e10*/  FSEL R8, R6, RZ, P1 ;  /* 0x000000ff06087208 */ /* 0x000fe40000800000 */
[----:B------:R-:W-:Y:S01]  /*5e20*/  FSEL R9, R7, 1.875, P1 ;  /* 0x3ff0000007097808 */ /* 0x000fe20000800000 */
[----:B------:R-:W-:Y:S06]  /*5e30*/  @P0 BRA P2, `(.L_x_191) ;  /* 0x0000000000200947 */ /* 0x000fec0001000000 */
[----:B------:R-:W-:Y:S01]  /*5e40*/  MOV R17, R14 ;  /* 0x0000000e00117202 */ /* 0x000fe20000000f00 */
[----:B------:R-:W-:Y:S01]  /*5e50*/  IMAD.MOV.U32 R16, RZ, RZ, R15 ;  /* 0x000000ffff107224 */ /* 0x000fe200078e000f */
[----:B------:R-:W-:Y:S01]  /*5e60*/  MOV R7, 0x5ea0 ;  /* 0x00005ea000077802 */ /* 0x000fe20000000f00 */
[----:B------:R-:W-:Y:S02]  /*5e70*/  IMAD.MOV.U32 R12, RZ, RZ, R26 ;  /* 0x000000ffff0c7224 */ /* 0x000fe400078e001a */
[----:B------:R-:W-:-:S07]  /*5e80*/  IMAD.MOV.U32 R13, RZ, RZ, R27 ;  /* 0x000000ffff0d7224 */ /* 0x000fce00078e001b */
[----:B------:R-:W-:Y:S05]  /*5e90*/  CALL.REL.NOINC `($__internal_0_$__cuda_sm20_div_rn_f64_full) ;  /* 0x0000000800947944 */ /* 0x000fea0003c00000 */
[----:B------:R-:W-:Y:S02]  /*5ea0*/  IMAD.MOV.U32 R10, RZ, RZ, R13 ;  /* 0x000000ffff0a7224 */ /* 0x000fe400078e000d */
[----:B------:R-:W-:-:S07]  /*5eb0*/  IMAD.MOV.U32 R11, RZ, RZ, R12 ;  /* 0x000000ffff0b7224 */ /* 0x000fce00078e000c */
.L_x_191:
[----:B------:R-:W-:Y:S05]  /*5ec0*/  BSYNC.RECONVERGENT B3 ;  /* 0x0000000000037941 */ /* 0x000fea0003800200 */
.L_x_190:
[----:B------:R-:W-:Y:S01]  /*5ed0*/  DADD R12, -RZ, |R10| ;  /* 0x00000000ff0c7229 */ /* 0x000fe2000000050a */
[----:B------:R-:W-:Y:S01]  /*5ee0*/  BSSY.RECONVERGENT B2, `(.L_x_192) ;  /* 0x0000005000027945 */ /* 0x000fe20003800200 */
[----:B------:R-:W-:-:S08]  /*5ef0*/  IMAD.MOV.U32 R7, RZ, RZ, 0x40000000 ;  /* 0x40000000ff077424 */ /* 0x000fd000078e00ff */
[----:B------:R-:W-:Y:S01]  /*5f00*/  IMAD.MOV.U32 R14, RZ, RZ, R12 ;  /* 0x000000ffff0e7224 */ /* 0x000fe200078e000c */
[----:B------:R-:W-:-:S07]  /*5f10*/  MOV R12, 0x5f30 ;  /* 0x00005f30000c7802 */ /* 0x000fce0000000f00 */
[----:B------:R-:W-:Y:S05]  /*5f20*/  CALL.REL.NOINC `($_Z25CIEDE2000DifferenceKernelPhS_mS_mmPmPd$__internal_accurate_pow) ;  /* 0x0000001800d87944 */ /* 0x000fea0003c00000 */
[----:B------:R-:W-:Y:S05]  /*5f30*/  BSYNC.RECONVERGENT B2 ;  /* 0x0000000000027941 */ /* 0x000fea0003800200 */
.L_x_192:
[----:B------:R-:W0:Y:S01]  /*5f40*/  MUFU.RCP64H R15, R33 ;  /* 0x00000021000f7308 */ /* 0x000e220000001800 */
[----:B------:R-:W-:Y:S01]  /*5f50*/  MOV R14, 0x1 ;  /* 0x00000001000e7802 */ /* 0x000fe20000000f00 */
[C---:B------:R-:W-:Y:S01]  /*5f60*/  DSETP.NEU.AND P0, PT, R10.reuse, RZ, PT ;  /* 0x000000ff0a00722a */ /* 0x040fe20003f0d000 */
[----:B------:R-:W-:Y:S01]  /*5f70*/  BSSY.RECONVERGENT B2, `(.L_x_193) ;  /* 0x0000017000027945 */ /* 0x000fe20003800200 */
[----:B------:R-:W-:-:S04]  /*5f80*/  DSETP.NEU.AND P2, PT, R10, 1, PT ;  /* 0x3ff000000a00742a */ /* 0x000fc80003f4d000 */
[----:B------:R-:W-:Y:S02]  /*5f90*/  FSEL R6, R13, RZ, P0 ;  /* 0x000000ff0d067208 */ /* 0x000fe40000000000 */
[----:B------:R-:W-:Y:S01]  /*5fa0*/  FSEL R7, R7, RZ, P0 ;  /* 0x000000ff07077208 */ /* 0x000fe20000000000 */
[----:B0-----:R-:W-:-:S08]  /*5fb0*/  DFMA R16, -R32, R14, 1 ;  /* 0x3ff000002010742b */ /* 0x001fd0000000010e */
[----:B------:R-:W-:-:S08]  /*5fc0*/  DFMA R16, R16, R16, R16 ;  /* 0x000000101010722b */ /* 0x000fd00000000010 */
[----:B------:R-:W-:-:S08]  /*5fd0*/  DFMA R16, R14, R16, R14 ;  /* 0x000000100e10722b */ /* 0x000fd0000000000e */
[----:B------:R-:W-:-:S08]  /*5fe0*/  DFMA R14, -R32, R16, 1 ;  /* 0x3ff00000200e742b */ /* 0x000fd00000000110 */
[----:B------:R-:W-:Y:S02]  /*5ff0*/  DFMA R16, R16, R14, R16 ;  /* 0x0000000e1010722b */ /* 0x000fe40000000010 */
[----:B------:R-:W-:-:S06]  /*6000*/  DADD R14, R10, 2 ;  /* 0x400000000a0e7429 */ /* 0x000fcc0000000000 */
[----:B------:R-:W-:-:S04]  /*6010*/  DMUL R20, R24, R16 ;  /* 0x0000001018147228 */ /* 0x000fc80000000000 */
[----:B------:R-:W-:-:S04]  /*6020*/  LOP3.LUT R14, R15, 0x7ff00000, RZ, 0xc0, !PT ;  /* 0x7ff000000f0e7812 */ /* 0x000fc800078ec0ff */
[----:B------:R-:W-:Y:S01]  /*6030*/  DFMA R18, -R32, R20, R24 ;  /* 0x000000142012722b */ /* 0x000fe20000000118 */
[----:B------:R-:W-:-:S07]  /*6040*/  ISETP.NE.AND P1, PT, R14, 0x7ff00000, PT ;  /* 0x7ff000000e00780c */ /* 0x000fce0003f25270 */
[----:B------:R-:W-:-:S10]  /*6050*/  DFMA R20, R16, R18, R20 ;  /* 0x000000121014722b */ /* 0x000fd40000000014 */
[----:B------:R-:W-:Y:S01]  /*6060*/  FFMA R5, RZ, R33, R21 ;  /* 0x00000021ff057223 */ /* 0x000fe20000000015 */
[----:B------:R-:W-:Y:S06]  /*6070*/  @P1 BRA `(.L_x_194) ;  /* 0x0000000000181947 */ /* 0x000fec0003800000 */
[----:B------:R-:W-:-:S14]  /*6080*/  DSETP.NAN.AND P0, PT, R10, R10, PT ;  /* 0x0000000a0a00722a */ /* 0x000fdc0003f08000 */
[----:B------:R-:W-:Y:S01]  /*6090*/  @P0 DADD R6, R10, 2 ;  /* 0x400000000a060429 */ /* 0x000fe20000000000 */
[----:B------:R-:W-:Y:S10]  /*60a0*/  @P0 BRA `(.L_x_194) ;  /* 0x00000000000c0947 */ /* 0x000ff40003800000 */
[----:B------:R-:W-:-:S14]  /*60b0*/  DSETP.NEU.AND P0, PT, |R10|, +INF , PT ;  /* 0x7ff000000a00742a */ /* 0x000fdc0003f0d200 */
[----:B------:R-:W-:Y:S02]  /*60c0*/  @!P0 IMAD.MOV.U32 R6, RZ, RZ, 0x0 ;  /* 0x00000000ff068424 */ /* 0x000fe400078e00ff */
[----:B------:R-:W-:-:S07]  /*60d0*/  @!P0 IMAD.MOV.U32 R7, RZ, RZ, 0x7ff00000 ;  /* 0x7ff00000ff078424 */ /* 0x000fce00078e00ff */
.L_x_194:
[----:B------:R-:W-:Y:S05]  /*60e0*/  BSYNC.RECONVERGENT B2 ;  /* 0x0000000000027941 */ /* 0x000fea0003800200 */
.L_x_193:
[----:B------:R-:W-:Y:S01]  /*60f0*/  FSETP.GT.AND P0, PT, |R5|, 1.469367938527859385e-39, PT ;  /* 0x001000000500780b */ /* 0x000fe20003f04200 */
[----:B------:R-:W-:Y:S01]  /*6100*/  BSSY.RECONVERGENT B3, `(.L_x_195) ;  /* 0x000000e000037945 */ /* 0x000fe20003800200 */
[----:B------:R-:W-:Y:S02]  /*6110*/  FSETP.GEU.AND P1, PT, |R25|, 6.5827683646048100446e-37, PT ;  /* 0x036000001900780b */ /* 0x000fe40003f2e200 */
[----:B------:R-:W-:Y:S02]  /*6120*/  FSEL R6, R6, RZ, P2 ;  /* 0x000000ff06067208 */ /* 0x000fe40001000000 */
[----:B------:R-:W-:-:S06]  /*6130*/  FSEL R7, R7, 1.875, P2 ;  /* 0x3ff0000007077808 */ /* 0x000fcc0001000000 */
[----:B------:R-:W-:-:S03]  /*6140*/  DADD R8, R8, R6 ;  /* 0x0000000008087229 */ /* 0x000fc60000000006 */
[----:B------:R-:W-:Y:S08]  /*6150*/  @P0 BRA P1, `(.L_x_196) ;  /* 0x0000000000200947 */ /* 0x000ff00000800000 */
[----:B------:R-:W-:Y:S01]  /*6160*/  IMAD.MOV.U32 R17, RZ, RZ, R24 ;  /* 0x000000ffff117224 */ /* 0x000fe200078e0018 */
[----:B------:R-:W-:Y:S01]  /*6170*/  MOV R7, 0x61c0 ;  /* 0x000061c000077802 */ /* 0x000fe20000000f00 */
[----:B------:R-:W-:Y:S02]  /*6180*/  IMAD.MOV.U32 R16, RZ, RZ, R25 ;  /* 0x000000ffff107224 */ /* 0x000fe400078e0019 */
[----:B------:R-:W-:Y:S02]  /*6190*/  IMAD.MOV.U32 R12, RZ, RZ, R32 ;  /* 0x000000ffff0c7224 */ /* 0x000fe400078e0020 */
[----:B------:R-:W-:-:S07]  /*61a0*/  IMAD.MOV.U32 R13, RZ, RZ, R33 ;  /* 0x000000ffff0d7224 */ /* 0x000fce00078e0021 */
[----:B------:R-:W-:Y:S05]  /*61b0*/  CALL.REL.NOINC `($__internal_0_$__cuda_sm20_div_rn_f64_full) ;  /* 0x0000000400cc7944 */ /* 0x000fea0003c00000 */
[----:B------:R-:W-:Y:S01]  /*61c0*/  IMAD.MOV.U32 R20, RZ, RZ, R13 ;  /* 0x000000ffff147224 */ /* 0x000fe200078e000d */
[----:B------:R-:W-:-:S07]  /*61d0*/  MOV R21, R12 ;  /* 0x0000000c00157202 */ /* 0x000fce0000000f00 */
.L_x_196:
[----:B------:R-:W-:Y:S05]  /*61e0*/  BSYNC.RECONVERGENT B3 ;  /* 0x0000000000037941 */ /* 0x000fea0003800200 */
.L_x_195:
[----:B------:R-:W-:Y:S01]  /*61f0*/  DADD R12, -RZ, |R20| ;  /* 0x00000000ff0c7229 */ /* 0x000fe20000000514 */
[----:B------:R-:W-:Y:S01]  /*6200*/  BSSY.RECONVERGENT B2, `(.L_x_197) ;  /* 0x0000005000027945 */ /* 0x000fe20003800200 */
[----:B------:R-:W-:-:S08]  /*6210*/  IMAD.MOV.U32 R7, RZ, RZ, 0x40000000 ;  /* 0x40000000ff077424 */ /* 0x000fd000078e00ff */
[----:B------:R-:W-:Y:S01]  /*6220*/  IMAD.MOV.U32 R14, RZ, RZ, R12 ;  /* 0x000000ffff0e7224 */ /* 0x000fe200078e000c */
[----:B------:R-:W-:-:S07]  /*6230*/  MOV R12, 0x6250 ;  /* 0x00006250000c7802 */ /* 0x000fce0000000f00 */
[----:B------:R-:W-:Y:S05]  /*6240*/  CALL.REL.NOINC `($_Z25CIEDE2000DifferenceKernelPhS_mS_mmPmPd$__internal_accurate_pow) ;  /* 0x0000001800107944 */ /* 0x000fea0003c00000 */
[----:B------:R-:W-:Y:S05]  /*6250*/  BSYNC.RECONVERGENT B2 ;  /* 0x0000000000027941 */ /* 0x000fea0003800200 */
.L_x_197:
[C---:B------:R-:W-:Y:S01]  /*6260*/  DADD R4, R20.reuse, 2 ;  /* 0x4000000014047429 */ /* 0x040fe20000000000 */
[----:B------:R-:W-:Y:S01]  /*6270*/  BSSY.RECONVERGENT B2, `(.L_x_198) ;  /* 0x000000e000027945 */ /* 0x000fe20003800200 */
[C---:B------:R-:W-:Y:S02]  /*6280*/  DSETP.NEU.AND P0, PT, R20.reuse, RZ, PT ;  /* 0x000000ff1400722a */ /* 0x040fe40003f0d000 */
[----:B------:R-:W-:-:S06]  /*6290*/  DSETP.NEU.AND P2, PT, R20, 1, PT ;  /* 0x3ff000001400742a */ /* 0x000fcc0003f4d000 */
[----:B------:R-:W-:Y:S02]  /*62a0*/  LOP3.LUT R4, R5, 0x7ff00000, RZ, 0xc0, !PT ;  /* 0x7ff0000005047812 */ /* 0x000fe400078ec0ff */
[----:B------:R-:W-:Y:S02]  /*62b0*/  FSEL R5, R7, RZ, P0 ;  /* 0x000000ff07057208 */ /* 0x000fe40000000000 */
[----:B------:R-:W-:Y:S02]  /*62c0*/  ISETP.NE.AND P1, PT, R4, 0x7ff00000, PT ;  /* 0x7ff000000400780c */ /* 0x000fe40003f25270 */
[----:B------:R-:W-:-:S11]  /*62d0*/  FSEL R4, R13, RZ, P0 ;  /* 0x000000ff0d047208 */ /* 0x000fd60000000000 */
[----:B------:R-:W-:Y:S05]  /*62e0*/  @P1 BRA `(.L_x_199) ;  /* 0x0000000000181947 */ /* 0x000fea0003800000 */
[----:B------:R-:W-:-:S14]  /*62f0*/  DSETP.NAN.AND P0, PT, R20, R20, PT ;  /* 0x000000141400722a */ /* 0x000fdc0003f08000 */
[----:B------:R-:W-:Y:S01]  /*6300*/  @P0 DADD R4, R20, 2 ;  /* 0x4000000014040429 */ /* 0x000fe20000000000 */
[----:B------:R-:W-:Y:S10]  /*6310*/  @P0 BRA `(.L_x_199) ;  /* 0x00000000000c0947 */ /* 0x000ff40003800000 */
[----:B------:R-:W-:-:S14]  /*6320*/  DSETP.NEU.AND P0, PT, |R20|, +INF , PT ;  /* 0x7ff000001400742a */ /* 0x000fdc0003f0d200 */
[----:B------:R-:W-:Y:S02]  /*6330*/  @!P0 IMAD.MOV.U32 R4, RZ, RZ, 0x0 ;  /* 0x00000000ff048424 */ /* 0x000fe400078e00ff */
[----:B------:R-:W-:-:S07]  /*6340*/  @!P0 IMAD.MOV.U32 R5, RZ, RZ, 0x7ff00000 ;  /* 0x7ff00000ff058424 */ /* 0x000fce00078e00ff */
.L_x_199:
[----:B------:R-:W-:Y:S05]  /*6350*/  BSYNC.RECONVERGENT B2 ;  /* 0x0000000000027941 */ /* 0x000fea0003800200 */
.L_x_198:
[----:B------:R-:W-:Y:S01]  /*6360*/  FSEL R4, R4, RZ, P2 ;  /* 0x000000ff04047208 */ /* 0x000fe20001000000 */
[----:B------:R-:W-:Y:S01]  /*6370*/  DMUL R30, R30, R10 ;  /* 0x0000000a1e1e7228 */ /* 0x000fe20000000000 */
[----:B------:R-:W-:Y:S01]  /*6380*/  FSEL R5, R5, 1.875, P2 ;  /* 0x3ff0000005057808 */ /* 0x000fe20001000000 */
[----:B------:R-:W-:Y:S05]  /*6390*/  BSSY.RECONVERGENT B2, `(.L_x_200) ;  /* 0x0000023000027945 */ /* 0x000fea0003800200 */
[----:B------:R-:W-:Y:S01]  /*63a0*/  DADD R8, R8, R4 ;  /* 0x0000000008087229 */ /* 0x000fe20000000004 */
[----:B------:R-:W-:-:S04]  /*63b0*/  LOP3.LUT R4, R3, UR24, RZ, 0xfc, !PT ;  /* 0x0000001803047c12 */ /* 0x000fc8000f8efcff */
[----:B------:R-:W-:-:S03]  /*63c0*/  ISETP.NE.U32.AND P0, PT, R4, RZ, PT ;  /* 0x000000ff0400720c */ /* 0x000fc60003f05070 */
[----:B------:R-:W-:-:S10]  /*63d0*/  DFMA R20, R30, R20, R8 ;  /* 0x000000141e14722b */ /* 0x000fd40000000008 */
[----:B------:R-:W-:Y:S05]  /*63e0*/  @P0 BRA `(.L_x_201) ;  /* 0x0000000000500947 */ /* 0x000fea0003800000 */
[----:B------:R-:W0:Y:S01]  /*63f0*/  I2F.U32.RP R6, UR25 ;  /* 0x0000001900067d06 */ /* 0x000e220008209000 */
[----:B------:R-:W-:Y:S01]  /*6400*/  IMAD.MOV.U32 R4, RZ, RZ, RZ ;  /* 0x000000ffff047224 */ /* 0x000fe200078e00ff */
[----:B------:R-:W-:-:S06]  /*6410*/  ISETP.NE.U32.AND P2, PT, RZ, UR25, PT ;  /* 0x00000019ff007c0c */ /* 0x000fcc000bf45070 */
[----:B0-----:R-:W0:Y:S02]  /*6420*/  MUFU.RCP R6, R6 ;  /* 0x0000000600067308 */ /* 0x001e240000001000 */
[----:B0-----:R-:W-:-:S06]  /*6430*/  VIADD R7, R6, 0xffffffe ;  /* 0x0ffffffe06077836 */ /* 0x001fcc0000000000 */
[----:B------:R-:W0:Y:S02]  /*6440*/  F2I.FTZ.U32.TRUNC.NTZ R5, R7 ;  /* 0x0000000700057305 */ /* 0x000e24000021f000 */
[----:B0-----:R-:W-:-:S04]  /*6450*/  IMAD.MOV R9, RZ, RZ, -R5 ;  /* 0x000000ffff097224 */ /* 0x001fc800078e0a05 */
[----:B------:R-:W-:-:S04]  /*6460*/  IMAD R9, R9, UR25, RZ ;  /* 0x0000001909097c24 */ /* 0x000fc8000f8e02ff */
[----:B------:R-:W-:-:S06]  /*6470*/  IMAD.HI.U32 R9, R5, R9, R4 ;  /* 0x0000000905097227 */ /* 0x000fcc00078e0004 */
[----:B------:R-:W-:-:S04]  /*6480*/  IMAD.HI.U32 R8, R9, R0, RZ ;  /* 0x0000000009087227 */ /* 0x000fc800078e00ff */
[----:B------:R-:W-:Y:S01]  /*6490*/  IMAD.MOV.U32 R9, RZ, RZ, RZ ;  /* 0x000000ffff097224 */ /* 0x000fe200078e00ff */
[----:B------:R-:W-:-:S05]  /*64a0*/  IADD3 R5, PT, PT, -R8, RZ, RZ ;  /* 0x000000ff08057210 */ /* 0x000fca0007ffe1ff */
[----:B------:R-:W-:-:S05]  /*64b0*/  IMAD R4, R5, UR25, R0 ;  /* 0x0000001905047c24 */ /* 0x000fca000f8e0200 */
[----:B------:R-:W-:-:S13]  /*64c0*/  ISETP.GE.U32.AND P0, PT, R4, UR25, PT ;  /* 0x0000001904007c0c */ /* 0x000fda000bf06070 */
[----:B------:R-:W-:Y:S02]  /*64d0*/  @P0 VIADD R4, R4, -UR25 ;  /* 0x8000001904040c36 */ /* 0x000fe40008000000 */
[----:B------:R-:W-:-:S03]  /*64e0*/  @P0 VIADD R8, R8, 0x1 ;  /* 0x0000000108080836 */ /* 0x000fc60000000000 */
[----:B------:R-:W-:-:S13]  /*64f0*/  ISETP.GE.U32.AND P1, PT, R4, UR25, PT ;  /* 0x0000001904007c0c */ /* 0x000fda000bf26070 */
[----:B------:R-:W-:Y:S01]  /*6500*/  @P1 VIADD R8, R8, 0x1 ;  /* 0x0000000108081836 */ /* 0x000fe20000000000 */
[----:B------:R-:W-:Y:S01]  /*6510*/  @!P2 LOP3.LUT R8, RZ, UR25, RZ, 0x33, !PT ;  /* 0x00000019ff08ac12 */ /* 0x000fe2000f8e33ff */
[----:B------:R-:W-:Y:S06]  /*6520*/  BRA `(.L_x_202) ;  /* 0x0000000000247947 */ /* 0x000fec0003800000 */
.L_x_201:
[----:B------:R-:W0:Y:S01]  /*6530*/  LDCU.64 UR8, c[0x0][0x3a8] ;  /* 0x00007500ff0877ac */ /* 0x000e220008000a00 */
[----:B------:R-:W-:Y:S01]  /*6540*/  IMAD.MOV.U32 R11, RZ, RZ, R0 ;  /* 0x000000ffff0b7224 */ /* 0x000fe200078e0000 */
[----:B------:R-:W-:Y:S02]  /*6550*/  MOV R12, R3 ;  /* 0x00000003000c7202 */ /* 0x000fe40000000f00 */
[----:B------:R-:W-:Y:S01]  /*6560*/  MOV R8, 0x65a0 ;  /* 0x000065a000087802 */ /* 0x000fe20000000f00 */
[----:B0-----:R-:W-:Y:S02]  /*6570*/  IMAD.U32 R10, RZ, RZ, UR8 ;  /* 0x00000008ff0a7e24 */ /* 0x001fe4000f8e00ff */
[----:B------:R-:W-:-:S07]  /*6580*/  IMAD.U32 R9, RZ, RZ, UR9 ;  /* 0x00000009ff097e24 */ /* 0x000fce000f8e00ff */
[----:B------:R-:W-:Y:S05]  /*6590*/  CALL.REL.NOINC `($__internal_1_$__cuda_sm20_div_u64) ;  /* 0x0000000800647944 */ /* 0x000fea0003c00000 */
[----:B------:R-:W-:Y:S02]  /*65a0*/  IMAD.MOV.U32 R8, RZ, RZ, R10 ;  /* 0x000000ffff087224 */ /* 0x000fe400078e000a */
[----:B------:R-:W-:-:S07]  /*65b0*/  IMAD.MOV.U32 R9, RZ, RZ, R11 ;  /* 0x000000ffff097224 */ /* 0x000fce00078e000b */
.L_x_202:
[----:B------:R-:W-:Y:S05]  /*65c0*/  BSYNC.RECONVERGENT B2 ;  /* 0x0000000000027941 */ /* 0x000fea0003800200 */
.L_x_200:
[----:B------:R-:W0:Y:S01]  /*65d0*/  MUFU.RSQ64H R7, R21 ;  /* 0x0000001500077308 */ /* 0x000e220000001c00 */
[----:B------:R-:W-:Y:S01]  /*65e0*/  VIADD R6, R21, 0xfcb00000 ;  /* 0xfcb0000015067836 */ /* 0x000fe20000000000 */
[----:B------:R-:W-:Y:S01]  /*65f0*/  BSSY.RECONVERGENT B2, `(.L_x_203) ;  /* 0x000001f000027945 */ /* 0x000fe20003800200 */
[----:B------:R-:W-:Y:S02]  /*6600*/  IMAD.MOV.U32 R10, RZ, RZ, 0x0 ;  /* 0x00000000ff0a7424 */ /* 0x000fe400078e00ff */
[----:B------:R-:W-:Y:S01]  /*6610*/  IMAD.MOV.U32 R11, RZ, RZ, 0x3fd80000 ;  /* 0x3fd80000ff0b7424 */ /* 0x000fe200078e00ff */
[----:B------:R-:W-:Y:S01]  /*6620*/  ISETP.GE.U32.AND P0, PT, R6, 0x7ca00000, PT ;  /* 0x7ca000000600780c */ /* 0x000fe20003f06070 */
[----:B0-----:R-:W-:-:S08]  /*6630*/  DMUL R4, R6, R6 ;  /* 0x0000000606047228 */ /* 0x001fd00000000000 */
[----:B------:R-:W-:-:S08]  /*6640*/  DFMA R4, R20, -R4, 1 ;  /* 0x3ff000001404742b */ /* 0x000fd00000000804 */
[----:B------:R-:W-:Y:S02]  /*6650*/  DFMA R10, R4, R10, 0.5 ;  /* 0x3fe00000040a742b */ /* 0x000fe4000000000a */
[----:B------:R-:W-:-:S08]  /*6660*/  DMUL R4, R6, R4 ;  /* 0x0000000406047228 */ /* 0x000fd00000000000 */
[----:B------:R-:W-:Y:S01]  /*6670*/  DFMA R14, R10, R4, R6 ;  /* 0x000000040a0e722b */ /* 0x000fe20000000006 */
[----:B------:R-:W-:-:S04]  /*6680*/  LEA R4, P1, R8, UR22, 0x3 ;  /* 0x0000001608047c11 */ /* 0x000fc8000f8218ff */
[----:B------:R-:W-:-:S03]  /*6690*/  LEA.HI.X R5, R8, UR23, R9, 0x3, P1 ;  /* 0x0000001708057c11 */ /* 0x000fc600088f1c09 */
        /* <DEDUP_REMOVED lines=11> */
[----:B------:R-:W-:Y:S01]  /*6750*/  IMAD.MOV.U32 R13, RZ, RZ, R20 ;  /* 0x000000ffff0d7224 */ /* 0x000fe200078e0014 */
[----:B------:R-:W-:Y:S01]  /*6760*/  MOV R20, R11 ;  /* 0x0000000b00147202 */ /* 0x000fe20000000f00 */
[----:B------:R-:W-:Y:S02]  /*6770*/  IMAD.MOV.U32 R18, RZ, RZ, R19 ;  /* 0x000000ffff127224 */ /* 0x000fe400078e0013 */
[----:B------:R-:W-:-:S02]  /*6780*/  IMAD.MOV.U32 R14, RZ, RZ, R21 ;  /* 0x000000ffff0e7224 */ /* 0x000fc400078e0015 */
[----:B------:R-:W-:-:S07]  /*6790*/  IMAD.MOV.U32 R19, RZ, RZ, R6 ;  /* 0x000000ffff137224 */ /* 0x000fce00078e0006 */
[----:B------:R-:W-:Y:S05]  /*67a0*/  CALL.REL.NOINC `($__internal_2_$__cuda_sm20_dsqrt_rn_f64_mediumpath_v1) ;  /* 0x0000000800f47944 */ /* 0x000fea0003c00000 */
[----:B------:R-:W-:-:S04]  /*67b0*/  LOP3.LUT R13, R13, R12, RZ, 0x3c, !PT ;  /* 0x0000000c0d0d7212 */ /* 0x000fc800078e3cff */
[----:B------:R-:W-:-:S04]  /*67c0*/  LOP3.LUT R12, R13, R12, RZ, 0x3c, !PT ;  /* 0x0000000c0d0c7212 */ /* 0x000fc800078e3cff */
[----:B------:R-:W-:-:S07]  /*67d0*/  LOP3.LUT R13, R13, R12, RZ, 0x3c, !PT ;  /* 0x0000000c0d0d7212 */ /* 0x000fce00078e3cff */
.L_x_204:
[----:B------:R-:W-:Y:S05]  /*67e0*/  BSYNC.RECONVERGENT B2 ;  /* 0x0000000000027941 */ /* 0x000fea0003800200 */
.L_x_203:
[----:B------:R0:W-:Y:S02]  /*67f0*/  STG.E.64 desc[UR10][R4.64], R12 ;  /* 0x0000000c04007986 */ /* 0x0001e4000c101b0a */
.L_x_115:
[----:B------:R-:W-:Y:S05]  /*6800*/  BSYNC.RECONVERGENT B1 ;  /* 0x0000000000017941 */ /* 0x000fea0003800200 */
.L_x_114:
[----:B------:R-:W1:Y:S01]  /*6810*/  LDCU UR8, c[0x0][0x360] ;  /* 0x00006c00ff0877ac */ /* 0x000e620008000800 */
[----:B------:R-:W2:Y:S01]  /*6820*/  LDC.64 R6, c[0x0][0x3a8] ;  /* 0x0000ea00ff067b82 */ /* 0x000ea20000000a00 */
[----:B0-----:R-:W-:Y:S01]  /*6830*/  IMAD.MOV.U32 R4, RZ, RZ, R0 ;  /* 0x000000ffff047224 */ /* 0x001fe200078e0000 */
[----:B------:R-:W1:Y:S01]  /*6840*/  LDCU UR9, c[0x0][0x370] ;  /* 0x00006e00ff0977ac */ /* 0x000e620008000800 */
[----:B------:R-:W-:Y:S01]  /*6850*/  IMAD.MOV.U32 R5, RZ, RZ, R3 ;  /* 0x000000ffff057224 */ /* 0x000fe200078e0003 */
[----:B-1----:R-:W-:-:S06]  /*6860*/  UIMAD UR8, UR8, UR9, URZ ;  /* 0x00000009080872a4 */ /* 0x002fcc000f8e02ff */
[----:B--2---:R-:W-:-:S04]  /*6870*/  IMAD.WIDE.U32 R4, R6, UR8, R4 ;  /* 0x0000000806047c25 */ /* 0x004fc8000f8e0004 */
[----:B------:R-:W-:Y:S01]  /*6880*/  IMAD R3, R7, UR8, R5 ;  /* 0x0000000807037c24 */ /* 0x000fe2000f8e0205 */
[----:B------:R-:W-:Y:S01]  /*6890*/  ISETP.GE.U32.AND P0, PT, R4, UR4, PT ;  /* 0x0000000404007c0c */ /* 0x000fe2000bf06070 */
[----:B------:R-:W-:-:S03]  /*68a0*/  IMAD.MOV.U32 R0, RZ, RZ, R4 ;  /* 0x000000ffff007224 */ /* 0x000fc600078e0004 */
[----:B------:R-:W-:-:S13]  /*68b0*/  ISETP.GE.U32.AND.EX P0, PT, R3, UR7, PT, P0 ;  /* 0x0000000703007c0c */ /* 0x000fda000bf06100 */
[----:B------:R-:W-:Y:S05]  /*68c0*/  @!P0 BRA `(.L_x_205) ;  /* 0xffffff9800688947 */ /* 0x000fea000383ffff */
[----:B------:R-:W-:Y:S05]  /*68d0*/  BSYNC.RECONVERGENT B0 ;  /* 0x0000000000007941 */ /* 0x000fea0003800200 */
.L_x_104:
[----:B------:R-:W-:Y:S05]  /*68e0*/  EXIT ;  /* 0x000000000000794d */ /* 0x000fea0003800000 */
        .weak           $__internal_0_$__cuda_sm20_div_rn_f64_full
        .type           $__internal_0_$__cuda_sm20_div_rn_f64_full,@function
        .size           $__internal_0_$__cuda_sm20_div_rn_f64_full,($__internal_1_$__cuda_sm20_div_u64 - $__internal_0_$__cuda_sm20_div_rn_f64_full)
$__internal_0_$__cuda_sm20_div_rn_f64_full:
[C---:B------:R-:W-:Y:S01]  /*68f0*/  FSETP.GEU.AND P0, PT, |R13|.reuse, 1.469367938527859385e-39, PT ;  /* 0x001000000d00780b */ /* 0x040fe20003f0e200 */
[----:B------:R-:W-:Y:S01]  /*6900*/  IMAD.MOV.U32 R35, RZ, RZ, R16 ;  /* 0x000000ffff237224 */ /* 0x000fe200078e0010 */
[C---:B------:R-:W-:Y:S01]  /*6910*/  LOP3.LUT R14, R13.reuse, 0x800fffff, RZ, 0xc0, !PT ;  /* 0x800fffff0d0e7812 */ /* 0x040fe200078ec0ff */
[----:B------:R-:W-:Y:S01]  /*6920*/  IMAD.MOV.U32 R40, RZ, RZ, 0x1 ;  /* 0x00000001ff287424 */ /* 0x000fe200078e00ff */
[----:B------:R-:W-:Y:S01]  /*6930*/  LOP3.LUT R18, R13, 0x7ff00000, RZ, 0xc0, !PT ;  /* 0x7ff000000d127812 */ /* 0x000fe200078ec0ff */
[----:B------:R-:W-:Y:S01]  /*6940*/  IMAD.MOV.U32 R34, RZ, RZ, R17 ;  /* 0x000000ffff227224 */ /* 0x000fe200078e0011 */
[----:B------:R-:W-:Y:S01]  /*6950*/  LOP3.LUT R15, R14, 0x3ff00000, RZ, 0xfc, !PT ;  /* 0x3ff000000e0f7812 */ /* 0x000fe200078efcff */
[----:B------:R-:W-:Y:S01]  /*6960*/  IMAD.MOV.U32 R14, RZ, RZ, R12 ;  /* 0x000000ffff0e7224 */ /* 0x000fe200078e000c */
[C---:B------:R-:W-:Y:S01]  /*6970*/  FSETP.GEU.AND P3, PT, |R35|.reuse, 1.469367938527859385e-39, PT ;  /* 0x001000002300780b */ /* 0x040fe20003f6e200 */
[----:B------:R-:W-:Y:S01]  /*6980*/  IMAD.MOV.U32 R36, RZ, RZ, R34 ;  /* 0x000000ffff247224 */ /* 0x000fe200078e0022 */
[----:B------:R-:W-:Y:S01]  /*6990*/  LOP3.LUT R16, R35, 0x7ff00000, RZ, 0xc0, !PT ;  /* 0x7ff0000023107812 */ /* 0x000fe200078ec0ff */
[----:B------:R-:W-:Y:S02]  /*69a0*/  BSSY.RECONVERGENT B2, `(.L_x_206) ;  /* 0x0000053000027945 */ /* 0x000fe40003800200 */
[----:B------:R-:W-:Y:S01]  /*69b0*/  @!P0 DMUL R14, R12, 8.98846567431157953865e+307 ;  /* 0x7fe000000c0e8828 */ /* 0x000fe20000000000 */
[----:B------:R-:W-:-:S05]  /*69c0*/  ISETP.GE.U32.AND P2, PT, R16, R18, PT ;  /* 0x000000121000720c */ /* 0x000fca0003f46070 */
[----:B------:R-:W0:Y:S02]  /*69d0*/  MUFU.RCP64H R41, R15 ;  /* 0x0000000f00297308 */ /* 0x000e240000001800 */
[----:B------:R-:W-:Y:S02]  /*69e0*/  @!P3 LOP3.LUT R17, R13, 0x7ff00000, RZ, 0xc0, !PT ;  /* 0x7ff000000d11b812 */ /* 0x000fe400078ec0ff */
[----:B------:R-:W-:Y:S02]  /*69f0*/  @!P0 LOP3.LUT R18, R15, 0x7ff00000, RZ, 0xc0, !PT ;  /* 0x7ff000000f128812 */ /* 0x000fe400078ec0ff */
[----:B------:R-:W-:Y:S02]  /*6a00*/  @!P3 ISETP.GE.U32.AND P4, PT, R16, R17, PT ;  /* 0x000000111000b20c */ /* 0x000fe40003f86070 */
[----:B------:R-:W-:-:S04]  /*6a10*/  MOV R17, 0x1ca00000 ;  /* 0x1ca0000000117802 */ /* 0x000fc80000000f00 */
[----:B------:R-:W-:-:S04]  /*6a20*/  SEL R19, R17, 0x63400000, !P2 ;  /* 0x6340000011137807 */ /* 0x000fc80005000000 */
[----:B------:R-:W-:Y:S01]  /*6a30*/  LOP3.LUT R37, R19, 0x800fffff, R35, 0xf8, !PT ;  /* 0x800fffff13257812 */ /* 0x000fe200078ef823 */
[----:B0-----:R-:W-:Y:S01]  /*6a40*/  DFMA R20, R40, -R14, 1 ;  /* 0x3ff000002814742b */ /* 0x001fe2000000080e */
[----:B------:R-:W-:-:S07]  /*6a50*/  IMAD.MOV.U32 R19, RZ, RZ, R16 ;  /* 0x000000ffff137224 */ /* 0x000fce00078e0010 */
[----:B------:R-:W-:-:S08]  /*6a60*/  DFMA R20, R20, R20, R20 ;  /* 0x000000141414722b */ /* 0x000fd00000000014 */
[----:B------:R-:W-:Y:S01]  /*6a70*/  DFMA R40, R40, R20, R40 ;  /* 0x000000142828722b */ /* 0x000fe20000000028 */
[----:B------:R-:W-:-:S04]  /*6a80*/  @!P3 SEL R20, R17, 0x63400000, !P4 ;  /* 0x634000001114b807 */ /* 0x000fc80006000000 */
[----:B------:R-:W-:-:S03]  /*6a90*/  @!P3 LOP3.LUT R20, R20, 0x80000000, R35, 0xf8, !PT ;  /* 0x800000001414b812 */ /* 0x000fc600078ef823 */
[----:B------:R-:W-:Y:S01]  /*6aa0*/  DFMA R38, R40, -R14, 1 ;  /* 0x3ff000002826742b */ /* 0x000fe2000000080e */
[----:B------:R-:W-:Y:S01]  /*6ab0*/  @!P3 LOP3.LUT R21, R20, 0x100000, RZ, 0xfc, !PT ;  /* 0x001000001415b812 */ /* 0x000fe200078efcff */
[----:B------:R-:W-:-:S06]  /*6ac0*/  @!P3 IMAD.MOV.U32 R20, RZ, RZ, RZ ;  /* 0x000000ffff14b224 */ /* 0x000fcc00078e00ff */
[----:B------:R-:W-:Y:S02]  /*6ad0*/  DFMA R40, R40, R38, R40 ;  /* 0x000000262828722b */ /* 0x000fe40000000028 */
[----:B------:R-:W-:-:S08]  /*6ae0*/  @!P3 DFMA R36, R36, 2, -R20 ;  /* 0x400000002424b82b */ /* 0x000fd00000000814 */
[----:B------:R-:W-:Y:S02]  /*6af0*/  DMUL R38, R40, R36 ;  /* 0x0000002428267228 */ /* 0x000fe40000000000 */
[----:B------:R-:W-:-:S05]  /*6b00*/  @!P3 LOP3.LUT R19, R37, 0x7ff00000, RZ, 0xc0, !PT ;  /* 0x7ff000002513b812 */ /* 0x000fca00078ec0ff */
[----:B------:R-:W-:Y:S01]  /*6b10*/  VIADD R20, R19, 0xffffffff ;  /* 0xffffffff13147836 */ /* 0x000fe20000000000 */
[----:B------:R-:W-:-:S04]  /*6b20*/  DFMA R42, R38, -R14, R36 ;  /* 0x8000000e262a722b */ /* 0x000fc80000000024 */
[----:B------:R-:W-:Y:S01]  /*6b30*/  ISETP.GT.U32.AND P0, PT, R20, 0x7feffffe, PT ;  /* 0x7feffffe1400780c */ /* 0x000fe20003f04070 */
[----:B------:R-:W-:-:S05]  /*6b40*/  VIADD R20, R18, 0xffffffff ;  /* 0xffffffff12147836 */ /* 0x000fca0000000000 */
[----:B------:R-:W-:Y:S01]  /*6b50*/  ISETP.GT.U32.OR P0, PT, R20, 0x7feffffe, P0 ;  /* 0x7feffffe1400780c */ /* 0x000fe20000704470 */
[----:B------:R-:W-:-:S12]  /*6b60*/  DFMA R20, R40, R42, R38 ;  /* 0x0000002a2814722b */ /* 0x000fd80000000026 */
[----:B------:R-:W-:Y:S05]  /*6b70*/  @P0 BRA `(.L_x_207) ;  /* 0x0000000000740947 */ /* 0x000fea0003800000 */
[----:B------:R-:W-:-:S04]  /*6b80*/  LOP3.LUT R18, R13, 0x7ff00000, RZ, 0xc0, !PT ;  /* 0x7ff000000d127812 */ /* 0x000fc800078ec0ff */
[CC--:B------:R-:W-:Y:S02]  /*6b90*/  VIADDMNMX R19, R16.reuse, -R18.reuse, 0xb9600000, !PT ;  /* 0xb960000010137446 */ /* 0x0c0fe40007800912 */
[----:B------:R-:W-:Y:S02]  /*6ba0*/  ISETP.GE.U32.AND P0, PT, R16, R18, PT ;  /* 0x000000121000720c */ /* 0x000fe40003f06070 */
[----:B------:R-:W-:Y:S02]  /*6bb0*/  VIMNMX R19, PT, PT, R19, 0x46a00000, PT ;  /* 0x46a0000013137848 */ /* 0x000fe40003fe0100 */
[----:B------:R-:W-:Y:S02]  /*6bc0*/  SEL R17, R17, 0x63400000, !P0 ;  /* 0x6340000011117807 */ /* 0x000fe40004000000 */
[----:B------:R-:W-:-:S03]  /*6bd0*/  MOV R18, RZ ;  /* 0x000000ff00127202 */ /* 0x000fc60000000f00 */
[----:B------:R-:W-:-:S04]  /*6be0*/  IMAD.IADD R17, R19, 0x1, -R17 ;  /* 0x0000000113117824 */ /* 0x000fc800078e0a11 */
[----:B------:R-:W-:-:S06]  /*6bf0*/  VIADD R19, R17, 0x7fe00000 ;  /* 0x7fe0000011137836 */ /* 0x000fcc0000000000 */
[----:B------:R-:W-:-:S10]  /*6c00*/  DMUL R38, R20, R18 ;  /* 0x0000001214267228 */ /* 0x000fd40000000000 */
[----:B------:R-:W-:-:S13]  /*6c10*/  FSETP.GTU.AND P0, PT, |R39|, 1.469367938527859385e-39, PT ;  /* 0x001000002700780b */ /* 0x000fda0003f0c200 */
[----:B------:R-:W-:Y:S05]  /*6c20*/  @P0 BRA `(.L_x_208) ;  /* 0x0000000000a80947 */ /* 0x000fea0003800000 */
[----:B------:R-:W-:Y:S01]  /*6c30*/  DFMA R14, R20, -R14, R36 ;  /* 0x8000000e140e722b */ /* 0x000fe20000000024 */
[----:B------:R-:W-:-:S09]  /*6c40*/  IMAD.MOV.U32 R18, RZ, RZ, RZ ;  /* 0x000000ffff127224 */ /* 0x000fd200078e00ff */
[C---:B------:R-:W-:Y:S02]  /*6c50*/  FSETP.NEU.AND P0, PT, R15.reuse, RZ, PT ;  /* 0x000000ff0f00720b */ /* 0x040fe40003f0d000 */
[----:B------:R-:W-:-:S04]  /*6c60*/  LOP3.LUT R12, R15, 0x80000000, R13, 0x48, !PT ;  /* 0x800000000f0c7812 */ /* 0x000fc800078e480d */
[----:B------:R-:W-:-:S07]  /*6c70*/  LOP3.LUT R19, R12, R19, RZ, 0xfc, !PT ;  /* 0x000000130c137212 */ /* 0x000fce00078efcff */
[----:B------:R-:W-:Y:S05]  /*6c80*/  @!P0 BRA `(.L_x_208) ;  /* 0x0000000000908947 */ /* 0x000fea0003800000 */
[----:B------:R-:W-:Y:S01]  /*6c90*/  IMAD.MOV R15, RZ, RZ, -R17 ;  /* 0x000000ffff0f7224 */ /* 0x000fe200078e0a11 */
[----:B------:R-:W-:Y:S01]  /*6ca0*/  IADD3 R17, PT, PT, -R17, -0x43300000, RZ ;  /* 0xbcd0000011117810 */ /* 0x000fe20007ffe1ff */
[----:B------:R-:W-:-:S06]  /*6cb0*/  IMAD.MOV.U32 R14, RZ, RZ, RZ ;  /* 0x000000ffff0e7224 */ /* 0x000fcc00078e00ff */
[----:B------:R-:W-:Y:S02]  /*6cc0*/  DFMA R14, R38, -R14, R20 ;  /* 0x8000000e260e722b */ /* 0x000fe40000000014 */
[----:B------:R-:W-:-:S08]  /*6cd0*/  DMUL.RP R20, R20, R18 ;  /* 0x0000001214147228 */ /* 0x000fd00000008000 */
[----:B------:R-:W-:Y:S02]  /*6ce0*/  FSETP.NEU.AND P0, PT, |R15|, R17, PT ;  /* 0x000000110f00720b */ /* 0x000fe40003f0d200 */
[----:B------:R-:W-:Y:S02]  /*6cf0*/  LOP3.LUT R13, R21, R12, RZ, 0x3c, !PT ;  /* 0x0000000c150d7212 */ /* 0x000fe400078e3cff */
[----:B------:R-:W-:Y:S02]  /*6d00*/  FSEL R12, R20, R38, !P0 ;  /* 0x00000026140c7208 */ /* 0x000fe40004000000 */
[----:B------:R-:W-:-:S03]  /*6d10*/  FSEL R13, R13, R39, !P0 ;  /* 0x000000270d0d7208 */ /* 0x000fc60004000000 */
[----:B------:R-:W-:Y:S02]  /*6d20*/  IMAD.MOV.U32 R38, RZ, RZ, R12 ;  /* 0x000000ffff267224 */ /* 0x000fe400078e000c */
[----:B------:R-:W-:Y:S01]  /*6d30*/  IMAD.MOV.U32 R39, RZ, RZ, R13 ;  /* 0x000000ffff277224 */ /* 0x000fe200078e000d */
[----:B------:R-:W-:Y:S06]  /*6d40*/  BRA `(.L_x_208) ;  /* 0x0000000000607947 */ /* 0x000fec0003800000 */
.L_x_207:
[----:B------:R-:W-:-:S14]  /*6d50*/  DSETP.NAN.AND P0, PT, R34, R34, PT ;  /* 0x000000222200722a */ /* 0x000fdc0003f08000 */
[----:B------:R-:W-:Y:S05]  /*6d60*/  @P0 BRA `(.L_x_209) ;  /* 0x00000000004c0947 */ /* 0x000fea0003800000 */
[----:B------:R-:W-:-:S14]  /*6d70*/  DSETP.NAN.AND P0, PT, R12, R12, PT ;  /* 0x0000000c0c00722a */ /* 0x000fdc0003f08000 */
[----:B------:R-:W-:Y:S05]  /*6d80*/  @P0 BRA `(.L_x_210) ;  /* 0x0000000000340947 */ /* 0x000fea0003800000 */
[----:B------:R-:W-:Y:S01]  /*6d90*/  ISETP.NE.AND P0, PT, R19, R18, PT ;  /* 0x000000121300720c */ /* 0x000fe20003f05270 */
[----:B------:R-:W-:Y:S02]  /*6da0*/  IMAD.MOV.U32 R38, RZ, RZ, 0x0 ;  /* 0x00000000ff267424 */ /* 0x000fe400078e00ff */
[----:B------:R-:W-:-:S10]  /*6db0*/  IMAD.MOV.U32 R39, RZ, RZ, -0x80000 ;  /* 0xfff80000ff277424 */ /* 0x000fd400078e00ff */
[----:B------:R-:W-:Y:S05]  /*6dc0*/  @!P0 BRA `(.L_x_208) ;  /* 0x0000000000408947 */ /* 0x000fea0003800000 */
[----:B------:R-:W-:Y:S02]  /*6dd0*/  ISETP.NE.AND P0, PT, R19, 0x7ff00000, PT ;  /* 0x7ff000001300780c */ /* 0x000fe40003f05270 */
[----:B------:R-:W-:Y:S02]  /*6de0*/  LOP3.LUT R12, R35, 0x80000000, R13, 0x48, !PT ;  /* 0x80000000230c7812 */ /* 0x000fe400078e480d */
[----:B------:R-:W-:-:S13]  /*6df0*/  ISETP.EQ.OR P0, PT, R18, RZ, !P0 ;  /* 0x000000ff1200720c */ /* 0x000fda0004702670 */
[----:B------:R-:W-:Y:S01]  /*6e00*/  @P0 LOP3.LUT R13, R12, 0x7ff00000, RZ, 0xfc, !PT ;  /* 0x7ff000000c0d0812 */ /* 0x000fe200078efcff */
[----:B------:R-:W-:Y:S01]  /*6e10*/  @!P0 IMAD.MOV.U32 R39, RZ, RZ, R12 ;  /* 0x000000ffff278224 */ /* 0x000fe200078e000c */
[----:B------:R-:W-:Y:S01]  /*6e20*/  @!P0 MOV R38, RZ ;  /* 0x000000ff00268202 */ /* 0x000fe20000000f00 */
[----:B------:R-:W-:Y:S02]  /*6e30*/  @P0 IMAD.MOV.U32 R38, RZ, RZ, RZ ;  /* 0x000000ffff260224 */ /* 0x000fe400078e00ff */
[----:B------:R-:W-:Y:S01]  /*6e40*/  @P0 IMAD.MOV.U32 R39, RZ, RZ, R13 ;  /* 0x000000ffff270224 */ /* 0x000fe200078e000d */
[----:B------:R-:W-:Y:S06]  /*6e50*/  BRA `(.L_x_208) ;  /* 0x00000000001c7947 */ /* 0x000fec0003800000 */
.L_x_210:
[----:B------:R-:W-:Y:S01]  /*6e60*/  LOP3.LUT R13, R13, 0x80000, RZ, 0xfc, !PT ;  /* 0x000800000d0d7812 */ /* 0x000fe200078efcff */
[----:B------:R-:W-:-:S04]  /*6e70*/  IMAD.MOV.U32 R38, RZ, RZ, R12 ;  /* 0x000000ffff267224 */ /* 0x000fc800078e000c */
[----:B------:R-:W-:Y:S01]  /*6e80*/  IMAD.MOV.U32 R39, RZ, RZ, R13 ;  /* 0x000000ffff277224 */ /* 0x000fe200078e000d */
[----:B------:R-:W-:Y:S06]  /*6e90*/  BRA `(.L_x_208) ;  /* 0x00000000000c7947 */ /* 0x000fec0003800000 */
.L_x_209:
[----:B------:R-:W-:Y:S01]  /*6ea0*/  LOP3.LUT R12, R35, 0x80000, RZ, 0xfc, !PT ;  /* 0x00080000230c7812 */ /* 0x000fe200078efcff */
[----:B------:R-:W-:-:S04]  /*6eb0*/  IMAD.MOV.U32 R38, RZ, RZ, R34 ;  /* 0x000000ffff267224 */ /* 0x000fc800078e0022 */
[----:B------:R-:W-:-:S07]  /*6ec0*/  IMAD.MOV.U32 R39, RZ, RZ, R12 ;  /* 0x000000ffff277224 */ /* 0x000fce00078e000c */
.L_x_208:
[----:B------:R-:W-:Y:S05]  /*6ed0*/  BSYNC.RECONVERGENT B2 ;  /* 0x0000000000027941 */ /* 0x000fea0003800200 */
.L_x_206:
[----:B------:R-:W-:Y:S01]  /*6ee0*/  IMAD.MOV.U32 R14, RZ, RZ, R7 ;  /* 0x000000ffff0e7224 */ /* 0x000fe200078e0007 */
[----:B------:R-:W-:Y:S01]  /*6ef0*/  MOV R13, R38 ;  /* 0x00000026000d7202 */ /* 0x000fe20000000f00 */
[----:B------:R-:W-:Y:S02]  /*6f00*/  IMAD.MOV.U32 R15, RZ, RZ, 0x0 ;  /* 0x00000000ff0f7424 */ /* 0x000fe400078e00ff */
[----:B------:R-:W-:Y:S02]  /*6f10*/  IMAD.MOV.U32 R12, RZ, RZ, R39 ;  /* 0x000000ffff0c7224 */ /* 0x000fe400078e0027 */
[----:B------:R-:W-:Y:S05]  /*6f20*/  RET.REL.NODEC R14 `(_Z25CIEDE2000DifferenceKernelPhS_mS_mmPmPd) ;  /* 0xffffff900e347950 */ /* 0x000fea0003c3ffff */
        .weak           $__internal_1_$__cuda_sm20_div_u64
        .type           $__internal_1_$__cuda_sm20_div_u64,@function
        .size           $__internal_1_$__cuda_sm20_div_u64,($__internal_2_$__cuda_sm20_dsqrt_rn_f64_mediumpath_v1 - $__internal_1_$__cuda_sm20_div_u64)
$__internal_1_$__cuda_sm20_div_u64:
[----:B------:R-:W-:Y:S02]  /*6f30*/  IMAD.MOV.U32 R18, RZ, RZ, R10 ;  /* 0x000000ffff127224 */ /* 0x000fe400078e000a */
[----:B------:R-:W-:-:S04]  /*6f40*/  IMAD.MOV.U32 R19, RZ, RZ, R9 ;  /* 0x000000ffff137224 */ /* 0x000fc800078e0009 */
[----:B------:R-:W0:Y:S08]  /*6f50*/  I2F.U64.RP R13, R18 ;  /* 0x00000012000d7312 */ /* 0x000e300000309000 */
[----:B0-----:R-:W0:Y:S02]  /*6f60*/  MUFU.RCP R13, R13 ;  /* 0x0000000d000d7308 */ /* 0x001e240000001000 */
[----:B0-----:R-:W-:-:S06]  /*6f70*/  VIADD R14, R13, 0x1ffffffe ;  /* 0x1ffffffe0d0e7836 */ /* 0x001fcc0000000000 */
[----:B------:R-:W0:Y:S02]  /*6f80*/  F2I.U64.TRUNC R14, R14 ;  /* 0x0000000e000e7311 */ /* 0x000e24000020d800 */
[----:B0-----:R-:W-:-:S04]  /*6f90*/  IMAD.WIDE.U32 R16, R14, R10, RZ ;  /* 0x0000000a0e107225 */ /* 0x001fc800078e00ff */
[----:B------:R-:W-:Y:S01]  /*6fa0*/  IMAD R17, R14, R9, R17 ;  /* 0x000000090e117224 */ /* 0x000fe200078e0211 */
[----:B------:R-:W-:-:S03]  /*6fb0*/  IADD3 R23, P0, PT, RZ, -R16, RZ ;  /* 0x80000010ff177210 */ /* 0x000fc60007f1e0ff */
[----:B------:R-:W-:Y:S02]  /*6fc0*/  IMAD R17, R15, R10, R17 ;  /* 0x0000000a0f117224 */ /* 0x000fe400078e0211 */
[----:B------:R-:W-:-:S04]  /*6fd0*/  IMAD.HI.U32 R16, R14, R23, RZ ;  /* 0x000000170e107227 */ /* 0x000fc800078e00ff */
[----:B------:R-:W-:Y:S01]  /*6fe0*/  IMAD.X R25, RZ, RZ, ~R17, P0 ;  /* 0x000000ffff197224 */ /* 0x000fe200000e0e11 */
[----:B------:R-:W-:-:S03]  /*6ff0*/  MOV R17, R14 ;  /* 0x0000000e00117202 */ /* 0x000fc60000000f00 */
[-C--:B------:R-:W-:Y:S02]  /*7000*/  IMAD R19, R15, R25.reuse, RZ ;  /* 0x000000190f137224 */ /* 0x080fe400078e02ff */
[----:B------:R-:W-:-:S04]  /*7010*/  IMAD.WIDE.U32 R16, P0, R14, R25, R16 ;  /* 0x000000190e107225 */ /* 0x000fc80007800010 */
[----:B------:R-:W-:-:S04]  /*7020*/  IMAD.HI.U32 R13, R15, R25, RZ ;  /* 0x000000190f0d7227 */ /* 0x000fc800078e00ff */
[----:B------:R-:W-:-:S04]  /*7030*/  IMAD.HI.U32 R16, P1, R15, R23, R16 ;  /* 0x000000170f107227 */ /* 0x000fc80007820010 */
[----:B------:R-:W-:Y:S01]  /*7040*/  IMAD.X R13, R13, 0x1, R15, P0 ;  /* 0x000000010d0d7824 */ /* 0x000fe200000e060f */
[----:B------:R-:W-:-:S04]  /*7050*/  IADD3 R17, P2, PT, R19, R16, RZ ;  /* 0x0000001013117210 */ /* 0x000fc80007f5e0ff */
[----:B------:R-:W-:Y:S01]  /*7060*/  IADD3.X R13, PT, PT, RZ, RZ, R13, P2, P1 ;  /* 0x000000ffff0d7210 */ /* 0x000fe200017e240d */
[----:B------:R-:W-:-:S04]  /*7070*/  IMAD.WIDE.U32 R14, R17, R10, RZ ;  /* 0x0000000a110e7225 */ /* 0x000fc800078e00ff */
[----:B------:R-:W-:Y:S01]  /*7080*/  IMAD R15, R17, R9, R15 ;  /* 0x00000009110f7224 */ /* 0x000fe200078e020f */
[----:B------:R-:W-:-:S03]  /*7090*/  IADD3 R19, P0, PT, RZ, -R14, RZ ;  /* 0x8000000eff137210 */ /* 0x000fc60007f1e0ff */
[----:B------:R-:W-:Y:S02]  /*70a0*/  IMAD R15, R13, R10, R15 ;  /* 0x0000000a0d0f7224 */ /* 0x000fe400078e020f */
[----:B------:R-:W-:-:S04]  /*70b0*/  IMAD.HI.U32 R16, R17, R19, RZ ;  /* 0x0000001311107227 */ /* 0x000fc800078e00ff */
[----:B------:R-:W-:Y:S02]  /*70c0*/  IMAD.X R14, RZ, RZ, ~R15, P0 ;  /* 0x000000ffff0e7224 */ /* 0x000fe400000e0e0f */
[----:B------:R-:W-:Y:S02]  /*70d0*/  IMAD.MOV.U32 R15, RZ, RZ, RZ ;  /* 0x000000ffff0f7224 */ /* 0x000fe400078e00ff */
[----:B------:R-:W-:-:S04]  /*70e0*/  IMAD.WIDE.U32 R16, P0, R17, R14, R16 ;  /* 0x0000000e11107225 */ /* 0x000fc80007800010 */
[C---:B------:R-:W-:Y:S02]  /*70f0*/  IMAD R18, R13.reuse, R14, RZ ;  /* 0x0000000e0d127224 */ /* 0x040fe400078e02ff */
[----:B------:R-:W-:-:S04]  /*7100*/  IMAD.HI.U32 R17, P1, R13, R19, R16 ;  /* 0x000000130d117227 */ /* 0x000fc80007820010 */
[----:B------:R-:W-:Y:S01]  /*7110*/  IMAD.HI.U32 R14, R13, R14, RZ ;  /* 0x0000000e0d0e7227 */ /* 0x000fe200078e00ff */
[----:B------:R-:W-:-:S03]  /*7120*/  IADD3 R17, P2, PT, R18, R17, RZ ;  /* 0x0000001112117210 */ /* 0x000fc60007f5e0ff */
[----:B------:R-:W-:Y:S02]  /*7130*/  IMAD.X R13, R14, 0x1, R13, P0 ;  /* 0x000000010e0d7824 */ /* 0x000fe400000e060d */
[----:B------:R-:W-:-:S03]  /*7140*/  IMAD.HI.U32 R14, R17, R11, RZ ;  /* 0x0000000b110e7227 */ /* 0x000fc600078e00ff */
[----:B------:R-:W-:Y:S01]  /*7150*/  IADD3.X R13, PT, PT, RZ, RZ, R13, P2, P1 ;  /* 0x000000ffff0d7210 */ /* 0x000fe200017e240d */
[----:B------:R-:W-:-:S04]  /*7160*/  IMAD.WIDE.U32 R14, R17, R12, R14 ;  /* 0x0000000c110e7225 */ /* 0x000fc800078e000e */
[C---:B------:R-:W-:Y:S02]  /*7170*/  IMAD R17, R13.reuse, R12, RZ ;  /* 0x0000000c0d117224 */ /* 0x040fe400078e02ff */
[----:B------:R-:W-:-:S04]  /*7180*/  IMAD.HI.U32 R14, P0, R13, R11, R14 ;  /* 0x0000000b0d0e7227 */ /* 0x000fc8000780000e */
[----:B------:R-:W-:Y:S01]  /*7190*/  IMAD.HI.U32 R13, R13, R12, RZ ;  /* 0x0000000c0d0d7227 */ /* 0x000fe200078e00ff */
[----:B------:R-:W-:-:S03]  /*71a0*/  IADD3 R17, P1, PT, R17, R14, RZ ;  /* 0x0000000e11117210 */ /* 0x000fc60007f3e0ff */
[----:B------:R-:W-:Y:S02]  /*71b0*/  IMAD.X R13, RZ, RZ, R13, P0 ;  /* 0x000000ffff0d7224 */ /* 0x000fe400000e060d */
[----:B------:R-:W-:-:S04]  /*71c0*/  IMAD.WIDE.U32 R14, R17, R10, RZ ;  /* 0x0000000a110e7225 */ /* 0x000fc800078e00ff */
[----:B------:R-:W-:Y:S01]  /*71d0*/  IMAD.X R13, RZ, RZ, R13, P1 ;  /* 0x000000ffff0d7224 */ /* 0x000fe200008e060d */
[----:B------:R-:W-:Y:S01]  /*71e0*/  IADD3 R19, P1, PT, -R14, R11, RZ ;  /* 0x0000000b0e137210 */ /* 0x000fe20007f3e1ff */
[C---:B------:R-:W-:Y:S01]  /*71f0*/  IMAD R15, R17.reuse, R9, R15 ;  /* 0x00000009110f7224 */ /* 0x040fe200078e020f */
[----:B------:R-:W-:Y:S02]  /*7200*/  IADD3 R14, P2, PT, R17, 0x1, RZ ;  /* 0x00000001110e7810 */ /* 0x000fe40007f5e0ff */
[-C--:B------:R-:W-:Y:S01]  /*7210*/  ISETP.GE.U32.AND P0, PT, R19, R10.reuse, PT ;  /* 0x0000000a1300720c */ /* 0x080fe20003f06070 */
[----:B------:R-:W-:-:S04]  /*7220*/  IMAD R15, R13, R10, R15 ;  /* 0x0000000a0d0f7224 */ /* 0x000fc800078e020f */
[----:B------:R-:W-:Y:S01]  /*7230*/  IMAD.X R18, R12, 0x1, ~R15, P1 ;  /* 0x000000010c127824 */ /* 0x000fe200008e0e0f */
[----:B------:R-:W-:Y:S01]  /*7240*/  IADD3 R11, P1, PT, -R10, R19, RZ ;  /* 0x000000130a0b7210 */ /* 0x000fe20007f3e1ff */
[----:B------:R-:W-:-:S03]  /*7250*/  IMAD.X R12, RZ, RZ, R13, P2 ;  /* 0x000000ffff0c7224 */ /* 0x000fc600010e060d */
[----:B------:R-:W-:Y:S02]  /*7260*/  ISETP.GE.U32.AND.EX P0, PT, R18, R9, PT, P0 ;  /* 0x000000091200720c */ /* 0x000fe40003f06100 */
[-C--:B------:R-:W-:Y:S02]  /*7270*/  IADD3.X R16, PT, PT, ~R9, R18.reuse, RZ, P1, !PT ;  /* 0x0000001209107210 */ /* 0x080fe40000ffe5ff */
[----:B------:R-:W-:Y:S02]  /*7280*/  SEL R11, R11, R19, P0 ;  /* 0x000000130b0b7207 */ /* 0x000fe40000000000 */
[----:B------:R-:W-:Y:S02]  /*7290*/  SEL R14, R14, R17, P0 ;  /* 0x000000110e0e7207 */ /* 0x000fe40000000000 */
[----:B------:R-:W-:Y:S02]  /*72a0*/  SEL R16, R16, R18, P0 ;  /* 0x0000001210107207 */ /* 0x000fe40000000000 */
[----:B------:R-:W-:-:S02]  /*72b0*/  SEL R13, R12, R13, P0 ;  /* 0x0000000d0c0d7207 */ /* 0x000fc40000000000 */
[----:B------:R-:W-:Y:S02]  /*72c0*/  ISETP.GE.U32.AND P0, PT, R11, R10, PT ;  /* 0x0000000a0b00720c */ /* 0x000fe40003f06070 */
[----:B------:R-:W-:Y:S02]  /*72d0*/  IADD3 R11, P2, PT, R14, 0x1, RZ ;  /* 0x000000010e0b7810 */ /* 0x000fe40007f5e0ff */
[----:B------:R-:W-:Y:S02]  /*72e0*/  ISETP.NE.U32.AND P1, PT, R10, RZ, PT ;  /* 0x000000ff0a00720c */ /* 0x000fe40003f25070 */
[----:B------:R-:W-:Y:S01]  /*72f0*/  ISETP.GE.U32.AND.EX P0, PT, R16, R9, PT, P0 ;  /* 0x000000091000720c */ /* 0x000fe20003f06100 */
[----:B------:R-:W-:Y:S01]  /*7300*/  IMAD.X R12, RZ, RZ, R13, P2 ;  /* 0x000000ffff0c7224 */ /* 0x000fe200010e060d */
[----:B------:R-:W-:Y:S01]  /*7310*/  ISETP.NE.AND.EX P1, PT, R9, RZ, PT, P1 ;  /* 0x000000ff0900720c */ /* 0x000fe20003f25310 */
[----:B------:R-:W-:Y:S01]  /*7320*/  IMAD.MOV.U32 R9, RZ, RZ, 0x0 ;  /* 0x00000000ff097424 */ /* 0x000fe200078e00ff */
[----:B------:R-:W-:-:S02]  /*7330*/  SEL R10, R11, R14, P0 ;  /* 0x0000000e0b0a7207 */ /* 0x000fc40000000000 */
[----:B------:R-:W-:Y:S02]  /*7340*/  SEL R11, R12, R13, P0 ;  /* 0x0000000d0c0b7207 */ /* 0x000fe40000000000 */
[----:B------:R-:W-:Y:S02]  /*7350*/  SEL R10, R10, 0xffffffff, P1 ;  /* 0xffffffff0a0a7807 */ /* 0x000fe40000800000 */
[----:B------:R-:W-:Y:S01]  /*7360*/  SEL R11, R11, 0xffffffff, P1 ;  /* 0xffffffff0b0b7807 */ /* 0x000fe20000800000 */
[----:B------:R-:W-:Y:S06]  /*7370*/  RET.REL.NODEC R8 `(_Z25CIEDE2000DifferenceKernelPhS_mS_mmPmPd) ;  /* 0xffffff8c08207950 */ /* 0x000fec0003c3ffff */
        .weak           $__internal_2_$__cuda_sm20_dsqrt_rn_f64_mediumpath_v1
        .type           $__internal_2_$__cuda_sm20_dsqrt_rn_f64_mediumpath_v1,@function
        .size           $__internal_2_$__cuda_sm20_dsqrt_rn_f64_mediumpath_v1,($__internal_3_$__cuda_sm20_rem_u64 - $__internal_2_$__cuda_sm20_dsqrt_rn_f64_mediumpath_v1)
$__internal_2_$__cuda_sm20_dsqrt_rn_f64_mediumpath_v1:
[----:B------:R-:W-:Y:S01]  /*7380*/  ISETP.GE.U32.AND P0, PT, R19, -0x3400000, PT ;  /* 0xfcc000001300780c */ /* 0x000fe20003f06070 */
[----:B------:R-:W-:Y:S01]  /*7390*/  BSSY.RECONVERGENT B3, `(.L_x_211) ;  /* 0x000002a000037945 */ /* 0x000fe20003800200 */
[----:B------:R-:W-:Y:S02]  /*73a0*/  IMAD.MOV.U32 R35, RZ, RZ, R14 ;  /* 0x000000ffff237224 */ /* 0x000fe400078e000e */
[----:B------:R-:W-:Y:S01]  /*73b0*/  IMAD.MOV.U32 R34, RZ, RZ, R13 ;  /* 0x000000ffff227224 */ /* 0x000fe200078e000d */
[----:B------:R-:W-:Y:S01]  /*73c0*/  MOV R13, R20 ;  /* 0x00000014000d7202 */ /* 0x000fe20000000f00 */
[----:B------:R-:W-:Y:S02]  /*73d0*/  IMAD.MOV.U32 R14, RZ, RZ, R15 ;  /* 0x000000ffff0e7224 */ /* 0x000fe400078e000f */
[----:B------:R-:W-:Y:S02]  /*73e0*/  IMAD.MOV.U32 R19, RZ, RZ, R18 ;  /* 0x000000ffff137224 */ /* 0x000fe400078e0012 */
[----:B------:R-:W-:-:S02]  /*73f0*/  IMAD.MOV.U32 R15, RZ, RZ, R16 ;  /* 0x000000ffff0f7224 */ /* 0x000fc400078e0010 */
[----:B------:R-:W-:Y:S01]  /*7400*/  IMAD.MOV.U32 R18, RZ, RZ, R17 ;  /* 0x000000ffff127224 */ /* 0x000fe200078e0011 */
[----:B------:R-:W-:Y:S06]  /*7410*/  @!P0 BRA `(.L_x_212) ;  /* 0x0000000000208947 */ /* 0x000fec0003800000 */
[----:B------:R-:W-:-:S10]  /*7420*/  DFMA.RM R14, R14, R12, R18 ;  /* 0x0000000c0e0e722b */ /* 0x000fd40000004012 */
[----:B------:R-:W-:-:S05]  /*7430*/  IADD3 R12, P0, PT, R14, 0x1, RZ ;  /* 0x000000010e0c7810 */ /* 0x000fca0007f1e0ff */
[----:B------:R-:W-:-:S06]  /*7440*/  IMAD.X R13, RZ, RZ, R15, P0 ;  /* 0x000000ffff0d7224 */ /* 0x000fcc00000e060f */
[----:B------:R-:W-:-:S08]  /*7450*/  DFMA.RP R34, -R14, R12, R34 ;  /* 0x0000000c0e22722b */ /* 0x000fd00000008122 */
[----:B------:R-:W-:-:S06]  /*7460*/  DSETP.GT.AND P0, PT, R34, RZ, PT ;  /* 0x000000ff2200722a */ /* 0x000fcc0003f04000 */
[----:B------:R-:W-:Y:S02]  /*7470*/  FSEL R14, R12, R14, P0 ;  /* 0x0000000e0c0e7208 */ /* 0x000fe40000000000 */
[----:B------:R-:W-:Y:S01]  /*7480*/  FSEL R15, R13, R15, P0 ;  /* 0x0000000f0d0f7208 */ /* 0x000fe20000000000 */
[----:B------:R-:W-:Y:S06]  /*7490*/  BRA `(.L_x_213) ;  /* 0x0000000000647947 */ /* 0x000fec0003800000 */
.L_x_212:
[----:B------:R-:W-:-:S14]  /*74a0*/  DSETP.NE.AND P0, PT, R34, RZ, PT ;  /* 0x000000ff2200722a */ /* 0x000fdc0003f05000 */
[----:B------:R-:W-:Y:S05]  /*74b0*/  @!P0 BRA `(.L_x_214) ;  /* 0x0000000000588947 */ /* 0x000fea0003800000 */
[----:B------:R-:W-:-:S13]  /*74c0*/  ISETP.GE.AND P0, PT, R35, RZ, PT ;  /* 0x000000ff2300720c */ /* 0x000fda0003f06270 */
[----:B------:R-:W-:Y:S02]  /*74d0*/  @!P0 IMAD.MOV.U32 R14, RZ, RZ, 0x0 ;  /* 0x00000000ff0e8424 */ /* 0x000fe400078e00ff */
[----:B------:R-:W-:Y:S01]  /*74e0*/  @!P0 IMAD.MOV.U32 R15, RZ, RZ, -0x80000 ;  /* 0xfff80000ff0f8424 */ /* 0x000fe200078e00ff */
[----:B------:R-:W-:Y:S06]  /*74f0*/  @!P0 BRA `(.L_x_213) ;  /* 0x00000000004c8947 */ /* 0x000fec0003800000 */
[----:B------:R-:W-:-:S13]  /*7500*/  ISETP.GT.AND P0, PT, R35, 0x7fefffff, PT ;  /* 0x7fefffff2300780c */ /* 0x000fda0003f04270 */
[----:B------:R-:W-:Y:S05]  /*7510*/  @P0 BRA `(.L_x_214) ;  /* 0x0000000000400947 */ /* 0x000fea0003800000 */
[----:B------:R-:W-:Y:S01]  /*7520*/  DMUL R34, R34, 8.11296384146066816958e+31 ;  /* 0x4690000022227828 */ /* 0x000fe20000000000 */
[----:B------:R-:W-:Y:S01]  /*7530*/  IMAD.MOV.U32 R16, RZ, RZ, RZ ;  /* 0x000000ffff107224 */ /* 0x000fe200078e00ff */
[----:B------:R-:W-:Y:S01]  /*7540*/  MOV R13, 0x3fd80000 ;  /* 0x3fd80000000d7802 */ /* 0x000fe20000000f00 */
[----:B------:R-:W-:-:S03]  /*7550*/  IMAD.MOV.U32 R12, RZ, RZ, 0x0 ;  /* 0x00000000ff0c7424 */ /* 0x000fc600078e00ff */
[----:B------:R-:W0:Y:S02]  /*7560*/  MUFU.RSQ64H R17, R35 ;  /* 0x0000002300117308 */ /* 0x000e240000001c00 */
[----:B0-----:R-:W-:-:S08]  /*7570*/  DMUL R14, R16, R16 ;  /* 0x00000010100e7228 */ /* 0x001fd00000000000 */
[----:B------:R-:W-:-:S08]  /*7580*/  DFMA R14, R34, -R14, 1 ;  /* 0x3ff00000220e742b */ /* 0x000fd0000000080e */
[----:B------:R-:W-:Y:S02]  /*7590*/  DFMA R12, R14, R12, 0.5 ;  /* 0x3fe000000e0c742b */ /* 0x000fe4000000000c */
[----:B------:R-:W-:-:S08]  /*75a0*/  DMUL R14, R16, R14 ;  /* 0x0000000e100e7228 */ /* 0x000fd00000000000 */
[----:B------:R-:W-:-:S08]  /*75b0*/  DFMA R14, R12, R14, R16 ;  /* 0x0000000e0c0e722b */ /* 0x000fd00000000010 */
[----:B------:R-:W-:Y:S02]  /*75c0*/  DMUL R12, R34, R14 ;  /* 0x0000000e220c7228 */ /* 0x000fe40000000000 */
[----:B------:R-:W-:-:S06]  /*75d0*/  VIADD R15, R15, 0xfff00000 ;  /* 0xfff000000f0f7836 */ /* 0x000fcc0000000000 */
[----:B------:R-:W-:-:S08]  /*75e0*/  DFMA R34, R12, -R12, R34 ;  /* 0x8000000c0c22722b */ /* 0x000fd00000000022 */
[----:B------:R-:W-:-:S10]  /*75f0*/  DFMA R14, R14, R34, R12 ;  /* 0x000000220e0e722b */ /* 0x000fd4000000000c */
[----:B------:R-:W-:Y:S01]  /*7600*/  VIADD R15, R15, 0xfcb00000 ;  /* 0xfcb000000f0f7836 */ /* 0x000fe20000000000 */
[----:B------:R-:W-:Y:S06]  /*7610*/  BRA `(.L_x_213) ;  /* 0x0000000000047947 */ /* 0x000fec0003800000 */
.L_x_214:
[----:B------:R-:W-:-:S11]  /*7620*/  DADD R14, R34, R34 ;  /* 0x00000000220e7229 */ /* 0x000fd60000000022 */
.L_x_213:
[----:B------:R-:W-:Y:S05]  /*7630*/  BSYNC.RECONVERGENT B3 ;  /* 0x0000000000037941 */ /* 0x000fea0003800200 */
.L_x_211:
[----:B------:R-:W-:Y:S02]  /*7640*/  IMAD.MOV.U32 R13, RZ, RZ, R14 ;  /* 0x000000ffff0d7224 */ /* 0x000fe400078e000e */
[----:B------:R-:W-:Y:S02]  /*7650*/  IMAD.MOV.U32 R12, RZ, RZ, R15 ;  /* 0x000000ffff0c7224 */ /* 0x000fe400078e000f */
[----:B------:R-:W-:Y:S02]  /*7660*/  IMAD.MOV.U32 R14, RZ, RZ, R7 ;  /* 0x000000ffff0e7224 */ /* 0x000fe400078e0007 */
[----:B------:R-:W-:-:S04]  /*7670*/  IMAD.MOV.U32 R15, RZ, RZ, 0x0 ;  /* 0x00000000ff0f7424 */ /* 0x000fc800078e00ff */
[----:B------:R-:W-:Y:S05]  /*7680*/  RET.REL.NODEC R14 `(_Z25CIEDE2000DifferenceKernelPhS_mS_mmPmPd) ;  /* 0xffffff880e5c7950 */ /* 0x000fea0003c3ffff */
        .weak           $__internal_3_$__cuda_sm20_rem_u64
        .type           $__internal_3_$__cuda_sm20_rem_u64,@function
        .size           $__internal_3_$__cuda_sm20_rem_u64,($_Z25CIEDE2000DifferenceKernelPhS_mS_mmPmPd$__internal_accurate_pow - $__internal_3_$__cuda_sm20_rem_u64)
$__internal_3_$__cuda_sm20_rem_u64:
[----:B------:R-:W-:-:S06]  /*7690*/  IMAD.MOV.U32 R13, RZ, RZ, R11 ;  /* 0x000000ffff0d7224 */ /* 0x000fcc00078e000b */
[----:B------:R-:W0:Y:S08]  /*76a0*/  I2F.U64.RP R13, R12 ;  /* 0x0000000c000d7312 */ /* 0x000e300000309000 */
[----:B0-----:R-:W0:Y:S02]  /*76b0*/  MUFU.RCP R14, R13 ;  /* 0x0000000d000e7308 */ /* 0x001e240000001000 */
[----:B0-----:R-:W-:-:S06]  /*76c0*/  IADD3 R14, PT, PT, R14, 0x1ffffffe, RZ ;  /* 0x1ffffffe0e0e7810 */ /* 0x001fcc0007ffe0ff */
[----:B------:R-:W0:Y:S02]  /*76d0*/  F2I.U64.TRUNC R14, R14 ;  /* 0x0000000e000e7311 */ /* 0x000e24000020d800 */
[----:B0-----:R-:W-:-:S04]  /*76e0*/  IMAD.WIDE.U32 R16, R14, R12, RZ ;  /* 0x0000000c0e107225 */ /* 0x001fc800078e00ff */
[----:B------:R-:W-:Y:S01]  /*76f0*/  IMAD R17, R14, R11, R17 ;  /* 0x0000000b0e117224 */ /* 0x000fe200078e0211 */
[----:B------:R-:W-:-:S03]  /*7700*/  IADD3 R19, P0, PT, RZ, -R16, RZ ;  /* 0x80000010ff137210 */ /* 0x000fc60007f1e0ff */
[----:B------:R-:W-:Y:S02]  /*7710*/  IMAD R17, R15, R12, R17 ;  /* 0x0000000c0f117224 */ /* 0x000fe400078e0211 */
[----:B------:R-:W-:-:S04]  /*7720*/  IMAD.HI.U32 R16, R14, R19, RZ ;  /* 0x000000130e107227 */ /* 0x000fc800078e00ff */
[----:B------:R-:W-:Y:S02]  /*7730*/  IMAD.X R21, RZ, RZ, ~R17, P0 ;  /* 0x000000ffff157224 */ /* 0x000fe400000e0e11 */
[----:B------:R-:W-:Y:S02]  /*7740*/  IMAD.MOV.U32 R17, RZ, RZ, R14 ;  /* 0x000000ffff117224 */ /* 0x000fe400078e000e */
        /* <DEDUP_REMOVED lines=28> */
[----:B------:R-:W-:-:S03]  /*7910*/  IMAD.WIDE.U32 R14, R17, R12, RZ ;  /* 0x0000000c110e7225 */ /* 0x000fc600078e00ff */
[----:B------:R-:W-:Y:S01]  /*7920*/  IADD3.X R13, PT, PT, RZ, R13, RZ, P1, !PT ;  /* 0x0000000dff0d7210 */ /* 0x000fe20000ffe4ff */
[----:B------:R-:W-:Y:S01]  /*7930*/  IMAD R17, R17, R11, R15 ;  /* 0x0000000b11117224 */ /* 0x000fe200078e020f */
[----:B------:R-:W-:-:S03]  /*7940*/  IADD3 R15, P1, PT, -R14, R8, RZ ;  /* 0x000000080e0f7210 */ /* 0x000fc60007f3e1ff */
[-C--:B------:R-:W-:Y:S01]  /*7950*/  IMAD R8, R13, R12.reuse, R17 ;  /* 0x0000000c0d087224 */ /* 0x080fe200078e0211 */
[----:B------:R-:W-:-:S03]  /*7960*/  ISETP.GE.U32.AND P0, PT, R15, R12, PT ;  /* 0x0000000c0f00720c */ /* 0x000fc60003f06070 */
[----:B------:R-:W-:Y:S01]  /*7970*/  IMAD.X R8, R9, 0x1, ~R8, P1 ;  /* 0x0000000109087824 */ /* 0x000fe200008e0e08 */
[----:B------:R-:W-:-:S04]  /*7980*/  IADD3 R13, P1, PT, -R12, R15, RZ ;  /* 0x0000000f0c0d7210 */ /* 0x000fc80007f3e1ff */
[C---:B------:R-:W-:Y:S01]  /*7990*/  ISETP.GE.U32.AND.EX P0, PT, R8.reuse, R11, PT, P0 ;  /* 0x0000000b0800720c */ /* 0x040fe20003f06100 */
[----:B------:R-:W-:Y:S01]  /*79a0*/  IMAD.X R14, R8, 0x1, ~R11, P1 ;  /* 0x00000001080e7824 */ /* 0x000fe200008e0e0b */
[----:B------:R-:W-:Y:S02]  /*79b0*/  ISETP.NE.U32.AND P1, PT, R12, RZ, PT ;  /* 0x000000ff0c00720c */ /* 0x000fe40003f25070 */
[----:B------:R-:W-:Y:S02]  /*79c0*/  SEL R13, R13, R15, P0 ;  /* 0x0000000f0d0d7207 */ /* 0x000fe40000000000 */
[----:B------:R-:W-:Y:S02]  /*79d0*/  SEL R14, R14, R8, P0 ;  /* 0x000000080e0e7207 */ /* 0x000fe40000000000 */
[----:B------:R-:W-:Y:S02]  /*79e0*/  IADD3 R8, P2, PT, -R12, R13, RZ ;  /* 0x0000000d0c087210 */ /* 0x000fe40007f5e1ff */
[----:B------:R-:W-:-:S02]  /*79f0*/  ISETP.GE.U32.AND P0, PT, R13, R12, PT ;  /* 0x0000000c0d00720c */ /* 0x000fc40003f06070 */
[----:B------:R-:W-:Y:S01]  /*7a00*/  ISETP.NE.AND.EX P1, PT, R11, RZ, PT, P1 ;  /* 0x000000ff0b00720c */ /* 0x000fe20003f25310 */
[C---:B------:R-:W-:Y:S01]  /*7a10*/  IMAD.X R9, R14.reuse, 0x1, ~R11, P2 ;  /* 0x000000010e097824 */ /* 0x040fe200010e0e0b */
[----:B------:R-:W-:Y:S01]  /*7a20*/  ISETP.GE.U32.AND.EX P0, PT, R14, R11, PT, P0 ;  /* 0x0000000b0e00720c */ /* 0x000fe20003f06100 */
[----:B------:R-:W-:-:S03]  /*7a30*/  IMAD.MOV.U32 R11, RZ, RZ, 0x0 ;  /* 0x00000000ff0b7424 */ /* 0x000fc600078e00ff */
[----:B------:R-:W-:Y:S02]  /*7a40*/  SEL R8, R8, R13, P0 ;  /* 0x0000000d08087207 */ /* 0x000fe40000000000 */
[----:B------:R-:W-:Y:S02]  /*7a50*/  SEL R9, R9, R14, P0 ;  /* 0x0000000e09097207 */ /* 0x000fe40000000000 */
[----:B------:R-:W-:Y:S02]  /*7a60*/  SEL R8, R8, 0xffffffff, P1 ;  /* 0xffffffff08087807 */ /* 0x000fe40000800000 */
[----:B------:R-:W-:Y:S01]  /*7a70*/  SEL R9, R9, 0xffffffff, P1 ;  /* 0xffffffff09097807 */ /* 0x000fe20000800000 */
[----:B------:R-:W-:Y:S06]  /*7a80*/  RET.REL.NODEC R10 `(_Z25CIEDE2000DifferenceKernelPhS_mS_mmPmPd) ;  /* 0xffffff840a5c7950 */ /* 0x000fec0003c3ffff */
        .type           $_Z25CIEDE2000DifferenceKernelPhS_mS_mmPmPd$__internal_accurate_pow,@function
        .size           $_Z25CIEDE2000DifferenceKernelPhS_mS_mmPmPd$__internal_accurate_pow,($_Z25CIEDE2000DifferenceKernelPhS_mS_mmPmPd$__internal_trig_reduction_slowpathd - $_Z25CIEDE2000DifferenceKernelPhS_mS_mmPmPd$__internal_accurate_pow)
$_Z25CIEDE2000DifferenceKernelPhS_mS_mmPmPd$__internal_accurate_pow:
[----:B------:R-:W-:Y:S01]  /*7a90*/  ISETP.GT.U32.AND P0, PT, R13, 0xfffff, PT ;  /* 0x000fffff0d00780c */ /* 0x000fe20003f04070 */
[----:B------:R-:W-:Y:S01]  /*7aa0*/  IMAD.MOV.U32 R15, RZ, RZ, R13 ;  /* 0x000000ffff0f7224 */ /* 0x000fe200078e000d */
[----:B------:R-:W-:Y:S01]  /*7ab0*/  UMOV UR8, 0x7d2cafe2 ;  /* 0x7d2cafe200087882 */ /* 0x000fe20000000000 */
[----:B------:R-:W-:Y:S01]  /*7ac0*/  UMOV UR9, 0x3eb0f5ff ;  /* 0x3eb0f5ff00097882 */ /* 0x000fe20000000000 */
[----:B------:R-:W-:Y:S01]  /*7ad0*/  UMOV UR28, 0x3b39803f ;  /* 0x3b39803f001c7882 */ /* 0x000fe20000000000 */
[----:B------:R-:W-:-:S08]  /*7ae0*/  UMOV UR29, 0x3c7abc9e ;  /* 0x3c7abc9e001d7882 */ /* 0x000fd00000000000 */
[----:B------:R-:W-:-:S10]  /*7af0*/  @!P0 DMUL R16, R14, 1.80143985094819840000e+16 ;  /* 0x435000000e108828 */ /* 0x000fd40000000000 */
[----:B------:R-:W-:Y:S02]  /*7b00*/  @!P0 IMAD.MOV.U32 R15, RZ, RZ, R17 ;  /* 0x000000ffff0f8224 */ /* 0x000fe400078e0011 */
[----:B------:R-:W-:-:S03]  /*7b10*/  @!P0 IMAD.MOV.U32 R14, RZ, RZ, R16 ;  /* 0x000000ffff0e8224 */ /* 0x000fc600078e0010 */
[----:B------:R-:W-:Y:S02]  /*7b20*/  LOP3.LUT R15, R15, 0x800fffff, RZ, 0xc0, !PT ;  /* 0x800fffff0f0f7812 */ /* 0x000fe400078ec0ff */
[----:B------:R-:W-:Y:S02]  /*7b30*/  MOV R38, R14 ;  /* 0x0000000e00267202 */ /* 0x000fe40000000f00 */
[----:B------:R-:W-:-:S04]  /*7b40*/  LOP3.LUT R15, R15, 0x3ff00000, RZ, 0xfc, !PT ;  /* 0x3ff000000f0f7812 */ /* 0x000fc800078efcff */
[----:B------:R-:W-:Y:S01]  /*7b50*/  ISETP.GE.U32.AND P1, PT, R15, 0x3ff6a09f, PT ;  /* 0x3ff6a09f0f00780c */ /* 0x000fe20003f26070 */
[----:B------:R-:W-:-:S12]  /*7b60*/  IMAD.MOV.U32 R39, RZ, RZ, R15 ;  /* 0x000000ffff277224 */ /* 0x000fd800078e000f */
[----:B------:R-:W-:-:S04]  /*7b70*/  @P1 VIADD R14, R39, 0xfff00000 ;  /* 0xfff00000270e1836 */ /* 0x000fc80000000000 */
[----:B------:R-:W-:Y:S02]  /*7b80*/  @P1 IMAD.MOV.U32 R39, RZ, RZ, R14 ;  /* 0x000000ffff271224 */ /* 0x000fe400078e000e */
[----:B------:R-:W-:-:S04]  /*7b90*/  IMAD.MOV.U32 R14, RZ, RZ, RZ ;  /* 0x000000ffff0e7224 */ /* 0x000fc800078e00ff */
[C---:B------:R-:W-:Y:S02]  /*7ba0*/  DADD R36, R38.reuse, 1 ;  /* 0x3ff0000026247429 */ /* 0x040fe40000000000 */
[----:B------:R-:W-:-:S04]  /*7bb0*/  DADD R38, R38, -1 ;  /* 0xbff0000026267429 */ /* 0x000fc80000000000 */
[----:B------:R-:W0:Y:S02]  /*7bc0*/  MUFU.RCP64H R15, R37 ;  /* 0x00000025000f7308 */ /* 0x000e240000001800 */
[----:B0-----:R-:W-:-:S08]  /*7bd0*/  DFMA R36, -R36, R14, 1 ;  /* 0x3ff000002424742b */ /* 0x001fd0000000010e */
[----:B------:R-:W-:-:S08]  /*7be0*/  DFMA R36, R36, R36, R36 ;  /* 0x000000242424722b */ /* 0x000fd00000000024 */
[----:B------:R-:W-:Y:S01]  /*7bf0*/  DFMA R36, R14, R36, R14 ;  /* 0x000000240e24722b */ /* 0x000fe2000000000e */
[----:B------:R-:W-:Y:S02]  /*7c00*/  IMAD.MOV.U32 R14, RZ, RZ, 0x41ad3b5a ;  /* 0x41ad3b5aff0e7424 */ /* 0x000fe400078e00ff */
[----:B------:R-:W-:-:S05]  /*7c10*/  IMAD.MOV.U32 R15, RZ, RZ, 0x3ed0f5d2 ;  /* 0x3ed0f5d2ff0f7424 */ /* 0x000fca00078e00ff */
[----:B------:R-:W-:-:S08]  /*7c20*/  DMUL R44, R38, R36 ;  /* 0x00000024262c7228 */ /* 0x000fd00000000000 */
[----:B------:R-:W-:-:S08]  /*7c30*/  DFMA R44, R38, R36, R44 ;  /* 0x00000024262c722b */ /* 0x000fd0000000002c */
[----:B------:R-:W-:Y:S02]  /*7c40*/  DMUL R34, R44, R44 ;  /* 0x0000002c2c227228 */ /* 0x000fe40000000000 */
[----:B------:R-:W-:-:S06]  /*7c50*/  DADD R18, R38, -R44 ;  /* 0x0000000026127229 */ /* 0x000fcc000000082c */
[----:B------:R-:W-:Y:S01]  /*7c60*/  DFMA R14, R34, UR8, R14 ;  /* 0x00000008220e7c2b */ /* 0x000fe2000800000e */
[----:B------:R-:W-:Y:S01]  /*7c70*/  UMOV UR8, 0x75488a3f ;  /* 0x75488a3f00087882 */ /* 0x000fe20000000000 */
[----:B------:R-:W-:Y:S01]  /*7c80*/  UMOV UR9, 0x3ef3b20a ;  /* 0x3ef3b20a00097882 */ /* 0x000fe20000000000 */
[----:B------:R-:W-:-:S05]  /*7c90*/  DADD R18, R18, R18 ;  /* 0x0000000012127229 */ /* 0x000fca0000000012 */
[----:B------:R-:W-:Y:S01]  /*7ca0*/  DFMA R14, R34, R14, UR8 ;  /* 0x00000008220e7e2b */ /* 0x000fe2000800000e */
[----:B------:R-:W-:Y:S01]  /*7cb0*/  UMOV UR8, 0xe4faecd5 ;  /* 0xe4faecd500087882 */ /* 0x000fe20000000000 */
[----:B------:R-:W-:Y:S01]  /*7cc0*/  UMOV UR9, 0x3f1745cd ;  /* 0x3f1745cd00097882 */ /* 0x000fe20000000000 */
[-C--:B------:R-:W-:Y:S02]  /*7cd0*/  DFMA R18, R38, -R44.reuse, R18 ;  /* 0x8000002c2612722b */ /* 0x080fe40000000012 */
[----:B------:R-:W-:-:S03]  /*7ce0*/  DMUL R38, R44, R44 ;  /* 0x0000002c2c267228 */ /* 0x000fc60000000000 */
[----:B------:R-:W-:Y:S01]  /*7cf0*/  DFMA R14, R34, R14, UR8 ;  /* 0x00000008220e7e2b */ /* 0x000fe2000800000e */
[----:B------:R-:W-:Y:S01]  /*7d00*/  UMOV UR8, 0x258a578b ;  /* 0x258a578b00087882 */ /* 0x000fe20000000000 */
[----:B------:R-:W-:Y:S01]  /*7d10*/  UMOV UR9, 0x3f3c71c7 ;  /* 0x3f3c71c700097882 */ /* 0x000fe20000000000 */
[----:B------:R-:W-:-:S05]  /*7d20*/  DMUL R18, R36, R18 ;  /* 0x0000001224127228 */ /* 0x000fca0000000000 */
[----:B------:R-:W-:Y:S01]  /*7d30*/  DFMA R14, R34, R14, UR8 ;  /* 0x00000008220e7e2b */ /* 0x000fe2000800000e */
[----:B------:R-:W-:Y:S01]  /*7d40*/  UMOV UR8, 0x9242b910 ;  /* 0x9242b91000087882 */ /* 0x000fe20000000000 */
[----:B------:R-:W-:-:S03]  /*7d50*/  UMOV UR9, 0x3f624924 ;  /* 0x3f62492400097882 */ /* 0x000fc60000000000 */
[----:B------:R-:W-:Y:S01]  /*7d60*/  VIADD R37, R19, 0x100000 ;  /* 0x0010000013257836 */ /* 0x000fe20000000000 */
[----:B------:R-:W-:Y:S02]  /*7d70*/  MOV R36, R18 ;  /* 0x0000001200247202 */ /* 0x000fe40000000f00 */
[----:B------:R-:W-:Y:S01]  /*7d80*/  DFMA R14, R34, R14, UR8 ;  /* 0x00000008220e7e2b */ /* 0x000fe2000800000e */
[----:B------:R-:W-:Y:S01]  /*7d90*/  UMOV UR8, 0x99999dfb ;  /* 0x99999dfb00087882 */ /* 0x000fe20000000000 */
[----:B------:R-:W-:-:S06]  /*7da0*/  UMOV UR9, 0x3f899999 ;  /* 0x3f89999900097882 */ /* 0x000fcc0000000000 */
[----:B------:R-:W-:Y:S01]  /*7db0*/  DFMA R14, R34, R14, UR8 ;  /* 0x00000008220e7e2b */ /* 0x000fe2000800000e */
[----:B------:R-:W-:Y:S01]  /*7dc0*/  UMOV UR8, 0x55555555 ;  /* 0x5555555500087882 */ /* 0x000fe20000000000 */
[----:B------:R-:W-:-:S06]  /*7dd0*/  UMOV UR9, 0x3fb55555 ;  /* 0x3fb5555500097882 */ /* 0x000fcc0000000000 */
[----:B------:R-:W-:-:S08]  /*7de0*/  DFMA R42, R34, R14, UR8 ;  /* 0x00000008222a7e2b */ /* 0x000fd0000800000e */
[----:B------:R-:W-:Y:S01]  /*7df0*/  DADD R40, -R42, UR8 ;  /* 0x000000082a287e29 */ /* 0x000fe20008000100 */
[----:B------:R-:W-:Y:S01]  /*7e00*/  UMOV UR8, 0xb9e7b0 ;  /* 0x00b9e7b000087882 */ /* 0x000fe20000000000 */
[----:B------:R-:W-:-:S06]  /*7e10*/  UMOV UR9, 0x3c46a4cb ;  /* 0x3c46a4cb00097882 */ /* 0x000fcc0000000000 */
[----:B------:R-:W-:Y:S02]  /*7e20*/  DFMA R40, R34, R14, R40 ;  /* 0x0000000e2228722b */ /* 0x000fe40000000028 */
[C---:B------:R-:W-:Y:S02]  /*7e30*/  DFMA R14, R44.reuse, R44, -R38 ;  /* 0x0000002c2c0e722b */ /* 0x040fe40000000826 */
[----:B------:R-:W-:-:S04]  /*7e40*/  DMUL R34, R44, R38 ;  /* 0x000000262c227228 */ /* 0x000fc80000000000 */
[----:B------:R-:W-:Y:S01]  /*7e50*/  DADD R40, R40, -UR8 ;  /* 0x8000000828287e29 */ /* 0x000fe20008000000 */
[----:B------:R-:W-:Y:S01]  /*7e60*/  UMOV UR8, 0x80000000 ;  /* 0x8000000000087882 */ /* 0x000fe20000000000 */
[C---:B------:R-:W-:Y:S01]  /*7e70*/  DFMA R36, R44.reuse, R36, R14 ;  /* 0x000000242c24722b */ /* 0x040fe2000000000e */
[----:B------:R-:W-:Y:S01]  /*7e80*/  UMOV UR9, 0x43300000 ;  /* 0x4330000000097882 */ /* 0x000fe20000000000 */
[----:B------:R-:W-:-:S08]  /*7e90*/  DFMA R14, R44, R38, -R34 ;  /* 0x000000262c0e722b */ /* 0x000fd00000000822 */
[----:B------:R-:W-:Y:S02]  /*7ea0*/  DFMA R14, R18, R38, R14 ;  /* 0x00000026120e722b */ /* 0x000fe4000000000e */
[----:B------:R-:W-:-:S06]  /*7eb0*/  DADD R38, R42, R40 ;  /* 0x000000002a267229 */ /* 0x000fcc0000000028 */
[----:B------:R-:W-:Y:S02]  /*7ec0*/  DFMA R14, R44, R36, R14 ;  /* 0x000000242c0e722b */ /* 0x000fe4000000000e */
[----:B------:R-:W-:Y:S02]  /*7ed0*/  DADD R42, R42, -R38 ;  /* 0x000000002a2a7229 */ /* 0x000fe40000000826 */
[----:B------:R-:W-:-:S06]  /*7ee0*/  DMUL R36, R38, R34 ;  /* 0x0000002226247228 */ /* 0x000fcc0000000000 */
[----:B------:R-:W-:Y:S02]  /*7ef0*/  DADD R42, R40, R42 ;  /* 0x00000000282a7229 */ /* 0x000fe4000000002a */
[----:B------:R-:W-:-:S08]  /*7f00*/  DFMA R40, R38, R34, -R36 ;  /* 0x000000222628722b */ /* 0x000fd00000000824 */
[----:B------:R-:W-:-:S08]  /*7f10*/  DFMA R14, R38, R14, R40 ;  /* 0x0000000e260e722b */ /* 0x000fd00000000028 */
[----:B------:R-:W-:-:S08]  /*7f20*/  DFMA R42, R42, R34, R14 ;  /* 0x000000222a2a722b */ /* 0x000fd0000000000e */
[----:B------:R-:W-:-:S08]  /*7f30*/  DADD R14, R36, R42 ;  /* 0x00000000240e7229 */ /* 0x000fd0000000002a */
[--C-:B------:R-:W-:Y:S02]  /*7f40*/  DADD R34, R44, R14.reuse ;  /* 0x000000002c227229 */ /* 0x100fe4000000000e */
[----:B------:R-:W-:-:S06]  /*7f50*/  DADD R36, R36, -R14 ;  /* 0x0000000024247229 */ /* 0x000fcc000000080e */
[----:B------:R-:W-:Y:S02]  /*7f60*/  DADD R44, R44, -R34 ;  /* 0x000000002c2c7229 */ /* 0x000fe40000000822 */
[----:B------:R-:W-:-:S06]  /*7f70*/  DADD R36, R42, R36 ;  /* 0x000000002a247229 */ /* 0x000fcc0000000024 */
[----:B------:R-:W-:Y:S01]  /*7f80*/  DADD R44, R14, R44 ;  /* 0x000000000e2c7229 */ /* 0x000fe2000000002c */
[----:B------:R-:W-:Y:S02]  /*7f90*/  SHF.R.U32.HI R14, RZ, 0x14, R13 ;  /* 0x00000014ff0e7819 */ /* 0x000fe4000001160d */
[----:B------:R-:W-:Y:S01]  /*7fa0*/  @!P0 LEA.HI R14, R17, 0xffffffca, RZ, 0xc ;  /* 0xffffffca110e8811 */ /* 0x000fe200078f60ff */
[----:B------:R-:W-:-:S04]  /*7fb0*/  IMAD.MOV.U32 R17, RZ, RZ, 0x43300000 ;  /* 0x43300000ff117424 */ /* 0x000fc800078e00ff */
[----:B------:R-:W-:Y:S01]  /*7fc0*/  DADD R36, R36, R44 ;  /* 0x0000000024247229 */ /* 0x000fe2000000002c */
[C---:B------:R-:W-:Y:S02]  /*7fd0*/  VIADD R13, R14.reuse, 0xfffffc01 ;  /* 0xfffffc010e0d7836 */ /* 0x040fe40000000000 */
[----:B------:R-:W-:-:S05]  /*7fe0*/  @P1 VIADD R13, R14, 0xfffffc02 ;  /* 0xfffffc020e0d1836 */ /* 0x000fca0000000000 */
[----:B------:R-:W-:Y:S01]  /*7ff0*/  DADD R18, R18, R36 ;  /* 0x0000000012127229 */ /* 0x000fe20000000024 */
[----:B------:R-:W-:-:S06]  /*8000*/  LOP3.LUT R16, R13, 0x80000000, RZ, 0x3c, !PT ;  /* 0x800000000d107812 */ /* 0x000fcc00078e3cff */
[----:B------:R-:W-:Y:S01]  /*8010*/  DADD R16, R16, -UR8 ;  /* 0x8000000810107e29 */ /* 0x000fe20008000000 */
[----:B------:R-:W-:Y:S01]  /*8020*/  UMOV UR8, 0xfefa39ef ;  /* 0xfefa39ef00087882 */ /* 0x000fe20000000000 */
[----:B------:R-:W-:Y:S01]  /*8030*/  DADD R36, R34, R18 ;  /* 0x0000000022247229 */ /* 0x000fe20000000012 */
[----:B------:R-:W-:-:S07]  /*8040*/  UMOV UR9, 0x3fe62e42 ;  /* 0x3fe62e4200097882 */ /* 0x000fce0000000000 */
[--C-:B------:R-:W-:Y:S02]  /*8050*/  DFMA R14, R16, UR8, R36.reuse ;  /* 0x00000008100e7c2b */ /* 0x100fe40008000024 */
[----:B------:R-:W-:-:S06]  /*8060*/  DADD R38, R34, -R36 ;  /* 0x0000000022267229 */ /* 0x000fcc0000000824 */
[----:B------:R-:W-:Y:S02]  /*8070*/  DFMA R34, R16, -UR8, R14 ;  /* 0x8000000810227c2b */ /* 0x000fe4000800000e */
[----:B------:R-:W-:Y:S01]  /*8080*/  DADD R38, R18, R38 ;  /* 0x0000000012267229 */ /* 0x000fe20000000026 */
[----:B------:R-:W-:Y:S02]  /*8090*/  IMAD.MOV.U32 R19, RZ, RZ, R7 ;  /* 0x000000ffff137224 */ /* 0x000fe400078e0007 */
[----:B------:R-:W-:-:S03]  /*80a0*/  IMAD.MOV.U32 R18, RZ, RZ, R4 ;  /* 0x000000ffff127224 */ /* 0x000fc600078e0004 */
[----:B------:R-:W-:Y:S01]  /*80b0*/  DADD R34, -R36, R34 ;  /* 0x0000000024227229 */ /* 0x000fe20000000122 */
[C---:B------:R-:W-:Y:S01]  /*80c0*/  IMAD.SHL.U32 R7, R19.reuse, 0x2, RZ ;  /* 0x0000000213077824 */ /* 0x040fe200078e00ff */
[----:B------:R-:W-:Y:S01]  /*80d0*/  LOP3.LUT R13, R19, 0xff0fffff, RZ, 0xc0, !PT ;  /* 0xff0fffff130d7812 */ /* 0x000fe200078ec0ff */
[----:B------:R-:W-:-:S03]  /*80e0*/  IMAD.MOV.U32 R36, RZ, RZ, R18 ;  /* 0x000000ffff247224 */ /* 0x000fc600078e0012 */
[----:B------:R-:W-:Y:S02]  /*80f0*/  ISETP.GT.U32.AND P0, PT, R7, -0x2000001, PT ;  /* 0xfdffffff0700780c */ /* 0x000fe40003f04070 */
[----:B------:R-:W-:Y:S02]  /*8100*/  DADD R34, R38, -R34 ;  /* 0x0000000026227229 */ /* 0x000fe40000000822 */
[----:B------:R-:W-:-:S06]  /*8110*/  SEL R37, R13, R19, P0 ;  /* 0x000000130d257207 */ /* 0x000fcc0000000000 */
[----:B------:R-:W-:-:S08]  /*8120*/  DFMA R16, R16, UR28, R34 ;  /* 0x0000001c10107c2b */ /* 0x000fd00008000022 */
[----:B------:R-:W-:-:S08]  /*8130*/  DADD R34, R14, R16 ;  /* 0x000000000e227229 */ /* 0x000fd00000000010 */
[----:B------:R-:W-:Y:S02]  /*8140*/  DADD R14, R14, -R34 ;  /* 0x000000000e0e7229 */ /* 0x000fe40000000822 */
[----:B------:R-:W-:-:S06]  /*8150*/  DMUL R18, R34, R36 ;  /* 0x0000002422127228 */ /* 0x000fcc0000000000 */
[----:B------:R-:W-:Y:S02]  /*8160*/  DADD R16, R16, R14 ;  /* 0x0000000010107229 */ /* 0x000fe4000000000e */
[----:B------:R-:W-:-:S08]  /*8170*/  DFMA R34, R34, R36, -R18 ;  /* 0x000000242222722b */ /* 0x000fd00000000812 */
[----:B------:R-:W-:Y:S01]  /*8180*/  DFMA R16, R16, R36, R34 ;  /* 0x000000241010722b */ /* 0x000fe20000000022 */
[----:B------:R-:W-:Y:S01]  /*8190*/  MOV R34, 0x652b82fe ;  /* 0x652b82fe00227802 */ /* 0x000fe20000000f00 */
[----:B------:R-:W-:-:S06]  /*81a0*/  IMAD.MOV.U32 R35, RZ, RZ, 0x3ff71547 ;  /* 0x3ff71547ff237424 */ /* 0x000fcc00078e00ff */
[----:B------:R-:W-:-:S08]  /*81b0*/  DADD R36, R18, R16 ;  /* 0x0000000012247229 */ /* 0x000fd00000000010 */
[----:B------:R-:W-:Y:S02]  /*81c0*/  DFMA R34, R36, R34, 6.75539944105574400000e+15 ;  /* 0x433800002422742b */ /* 0x000fe40000000022 */
[----:B------:R-:W-:Y:S01]  /*81d0*/  FSETP.GEU.AND P0, PT, |R37|, 4.1917929649353027344, PT ;  /* 0x4086232b2500780b */ /* 0x000fe20003f0e200 */
[----:B------:R-:W-:-:S05]  /*81e0*/  DADD R18, R18, -R36 ;  /* 0x0000000012127229 */ /* 0x000fca0000000824 */
[----:B------:R-:W-:-:S03]  /*81f0*/  DADD R14, R34, -6.75539944105574400000e+15 ;  /* 0xc3380000220e7429 */ /* 0x000fc60000000000 */
[----:B------:R-:W-:-:S05]  /*8200*/  DADD R16, R16, R18 ;  /* 0x0000000010107229 */ /* 0x000fca0000000012 */
        /* <DEDUP_REMOVED lines=34> */
[----:B------:R-:W-:-:S10]  /*8430*/  DFMA R14, R38, R14, 1 ;  /* 0x3ff00000260e742b */ /* 0x000fd4000000000e */
[----:B------:R-:W-:Y:S02]  /*8440*/  IMAD R19, R34, 0x100000, R15 ;  /* 0x0010000022137824 */ /* 0x000fe400078e020f */
[----:B------:R-:W-:Y:S01]  /*8450*/  IMAD.MOV.U32 R18, RZ, RZ, R14 ;  /* 0x000000ffff127224 */ /* 0x000fe200078e000e */
[----:B------:R-:W-:Y:S06]  /*8460*/  @!P0 BRA `(.L_x_215) ;  /* 0x0000000000308947 */ /* 0x000fec0003800000 */
[----:B------:R-:W-:Y:S01]  /*8470*/  FSETP.GEU.AND P1, PT, |R37|, 4.2275390625, PT ;  /* 0x408748002500780b */ /* 0x000fe20003f2e200 */
[C---:B------:R-:W-:Y:S02]  /*8480*/  DADD R18, R36.reuse, +INF ;  /* 0x7ff0000024127429 */ /* 0x040fe40000000000 */
[----:B------:R-:W-:-:S08]  /*8490*/  DSETP.GEU.AND P0, PT, R36, RZ, PT ;  /* 0x000000ff2400722a */ /* 0x000fd00003f0e000 */
[----:B------:R-:W-:Y:S02]  /*84a0*/  FSEL R18, R18, RZ, P0 ;  /* 0x000000ff12127208 */ /* 0x000fe40000000000 */
[----:B------:R-:W-:Y:S02]  /*84b0*/  @!P1 LEA.HI R7, R34, R34, RZ, 0x1 ;  /* 0x0000002222079211 */ /* 0x000fe400078f08ff */
[----:B------:R-:W-:Y:S02]  /*84c0*/  FSEL R19, R19, RZ, P0 ;  /* 0x000000ff13137208 */ /* 0x000fe40000000000 */
[----:B------:R-:W-:-:S05]  /*84d0*/  @!P1 SHF.R.S32.HI R7, RZ, 0x1, R7 ;  /* 0x00000001ff079819 */ /* 0x000fca0000011407 */
[----:B------:R-:W-:Y:S01]  /*84e0*/  @!P1 IMAD.IADD R13, R34, 0x1, -R7 ;  /* 0x00000001220d9824 */ /* 0x000fe200078e0a07 */
[----:B------:R-:W-:Y:S01]  /*84f0*/  @!P1 MOV R34, RZ ;  /* 0x000000ff00229202 */ /* 0x000fe20000000f00 */
[----:B------:R-:W-:-:S03]  /*8500*/  @!P1 IMAD R15, R7, 0x100000, R15 ;  /* 0x00100000070f9824 */ /* 0x000fc600078e020f */
[----:B------:R-:W-:-:S06]  /*8510*/  @!P1 LEA R35, R13, 0x3ff00000, 0x14 ;  /* 0x3ff000000d239811 */ /* 0x000fcc00078ea0ff */
[----:B------:R-:W-:-:S11]  /*8520*/  @!P1 DMUL R18, R14, R34 ;  /* 0x000000220e129228 */ /* 0x000fd60000000000 */
.L_x_215:
[----:B------:R-:W-:Y:S01]  /*8530*/  DFMA R16, R16, R18, R18 ;  /* 0x000000121010722b */ /* 0x000fe20000000012 */
[----:B------:R-:W-:Y:S01]  /*8540*/  IMAD.MOV.U32 R14, RZ, RZ, R12 ;  /* 0x000000ffff0e7224 */ /* 0x000fe200078e000c */
[----:B------:R-:W-:Y:S01]  /*8550*/  DSETP.NEU.AND P0, PT, |R18|, +INF , PT ;  /* 0x7ff000001200742a */ /* 0x000fe20003f0d200 */
[----:B------:R-:W-:-:S07]  /*8560*/  IMAD.MOV.U32 R15, RZ, RZ, 0x0 ;  /* 0x00000000ff0f7424 */ /* 0x000fce00078e00ff */
[----:B------:R-:W-:Y:S02]  /*8570*/  FSEL R13, R18, R16, !P0 ;  /* 0x00000010120d7208 */ /* 0x000fe40004000000 */
[----:B------:R-:W-:Y:S01]  /*8580*/  FSEL R7, R19, R17, !P0 ;  /* 0x0000001113077208 */ /* 0x000fe20004000000 */
[----:B------:R-:W-:Y:S06]  /*8590*/  RET.REL.NODEC R14 `(_Z25CIEDE2000DifferenceKernelPhS_mS_mmPmPd) ;  /* 0xffffff780e987950 */ /* 0x000fec0003c3ffff */
        .type           $_Z25CIEDE2000DifferenceKernelPhS_mS_mmPmPd$__internal_trig_reduction_slowpathd,@function
        .size           $_Z25CIEDE2000DifferenceKernelPhS_mS_mmPmPd$__internal_trig_reduction_slowpathd,(.L_x_259 - $_Z25CIEDE2000DifferenceKernelPhS_mS_mmPmPd$__internal_trig_reduction_slowpathd)
$_Z25CIEDE2000DifferenceKernelPhS_mS_mmPmPd$__internal_trig_reduction_slowpathd:
[----:B------:R-:W-:Y:S01]  /*85a0*/  SHF.R.U32.HI R35, RZ, 0x14, R34 ;  /* 0x00000014ff237819 */ /* 0x000fe20000011622 */
[----:B------:R-:W-:Y:S02]  /*85b0*/  IMAD.MOV.U32 R15, RZ, RZ, R12 ;  /* 0x000000ffff0f7224 */ /* 0x000fe400078e000c */
[----:B------:R-:W-:Y:S01]  /*85c0*/  IMAD.MOV.U32 R14, RZ, RZ, R34 ;  /* 0x000000ffff0e7224 */ /* 0x000fe200078e0022 */
[----:B------:R-:W-:Y:S01]  /*85d0*/  LOP3.LUT R7, R35, 0x7ff, RZ, 0xc0, !PT ;  /* 0x000007ff23077812 */ /* 0x000fe200078ec0ff */
[----:B------:R-:W-:-:S03]  /*85e0*/  IMAD.MOV.U32 R12, RZ, RZ, RZ ;  /* 0x000000ffff0c7224 */ /* 0x000fc600078e00ff */
[----:B------:R-:W-:-:S13]  /*85f0*/  ISETP.NE.AND P0, PT, R7, 0x7ff, PT ;  /* 0x000007ff0700780c */ /* 0x000fda0003f05270 */
[----:B------:R-:W-:Y:S05]  /*8600*/  @!P0 BRA `(.L_x_216) ;  /* 0x00000008005c8947 */ /* 0x000fea0003800000 */
[----:B------:R-:W-:Y:S01]  /*8610*/  VIADD R12, R7, 0xfffffc00 ;  /* 0xfffffc00070c7836 */ /* 0x000fe20000000000 */
[----:B------:R-:W-:Y:S01]  /*8620*/  BSSY.RECONVERGENT B2, `(.L_x_217) ;  /* 0x0000034000027945 */ /* 0x000fe20003800200 */
[----:B------:R-:W-:-:S03]  /*8630*/  CS2R R18, SRZ ;  /* 0x0000000000127805 */ /* 0x000fc6000001ff00 */
[----:B------:R-:W-:Y:S02]  /*8640*/  SHF.R.U32.HI R7, RZ, 0x6, R12 ;  /* 0x00000006ff077819 */ /* 0x000fe4000001160c */
[----:B------:R-:W-:Y:S02]  /*8650*/  ISETP.GE.U32.AND P0, PT, R12, 0x80, PT ;  /* 0x000000800c00780c */ /* 0x000fe40003f06070 */
[C---:B------:R-:W-:Y:S02]  /*8660*/  IADD3 R13, PT, PT, -R7.reuse, 0x13, RZ ;  /* 0x00000013070d7810 */ /* 0x040fe40007ffe1ff */
[----:B------:R-:W-:Y:S02]  /*8670*/  IADD3 R12, PT, PT, -R7, 0xf, RZ ;  /* 0x0000000f070c7810 */ /* 0x000fe40007ffe1ff */
[----:B------:R-:W-:-:S04]  /*8680*/  SEL R13, R13, 0x12, P0 ;  /* 0x000000120d0d7807 */ /* 0x000fc80000000000 */
[----:B------:R-:W-:-:S13]  /*8690*/  ISETP.GE.AND P0, PT, R12, R13, PT ;  /* 0x0000000d0c00720c */ /* 0x000fda0003f06270 */
[----:B------:R-:W-:Y:S05]  /*86a0*/  @P0 BRA `(.L_x_218) ;  /* 0x0000000000ac0947 */ /* 0x000fea0003800000 */
[----:B------:R-:W0:Y:S01]  /*86b0*/  LDC.64 R36, c[0x0][0x358] ;  /* 0x0000d600ff247b82 */ /* 0x000e220000000a00 */
[C---:B------:R-:W-:Y:S01]  /*86c0*/  SHF.L.U64.HI R14, R15.reuse, 0xb, R14 ;  /* 0x0000000b0f0e7819 */ /* 0x040fe2000001020e */
[----:B------:R-:W-:Y:S01]  /*86d0*/  BSSY.RECONVERGENT B3, `(.L_x_219) ;  /* 0x0000027000037945 */ /* 0x000fe20003800200 */
[----:B------:R-:W-:Y:S01]  /*86e0*/  MOV R17, R12 ;  /* 0x0000000c00117202 */ /* 0x000fe20000000f00 */
[----:B------:R-:W-:Y:S01]  /*86f0*/  IMAD.SHL.U32 R15, R15, 0x800, RZ ;  /* 0x000008000f0f7824 */ /* 0x000fe200078e00ff */
[----:B------:R-:W-:Y:S01]  /*8700*/  IADD3 R12, PT, PT, RZ, -R7, -R13 ;  /* 0x80000007ff0c7210 */ /* 0x000fe20007ffe80d */
[----:B------:R-:W-:Y:S01]  /*8710*/  IMAD.MOV.U32 R16, RZ, RZ, RZ ;  /* 0x000000ffff107224 */ /* 0x000fe200078e00ff */
[----:B------:R-:W-:Y:S02]  /*8720*/  CS2R R18, SRZ ;  /* 0x0000000000127805 */ /* 0x000fe4000001ff00 */
[----:B------:R-:W-:-:S07]  /*8730*/  LOP3.LUT R14, R14, 0x80000000, RZ, 0xfc, !PT ;  /* 0x800000000e0e7812 */ /* 0x000fce00078efcff */
.L_x_220:
[----:B------:R-:W1:Y:S01]  /*8740*/  LDC.64 R20, c[0x4][RZ] ;  /* 0x01000000ff147b82 */ /* 0x000e620000000a00 */
[----:B0-----:R-:W-:Y:S02]  /*8750*/  R2UR UR8, R36 ;  /* 0x00000000240872ca */ /* 0x001fe400000e0000 */
[----:B------:R-:W-:Y:S01]  /*8760*/  R2UR UR9, R37 ;  /* 0x00000000250972ca */ /* 0x000fe200000e0000 */
[----:B-1----:R-:W-:-:S12]  /*8770*/  IMAD.WIDE R20, R17, 0x8, R20 ;  /* 0x0000000811147825 */ /* 0x002fd800078e0214 */
[----:B------:R0:W2:Y:S01]  /*8780*/  LDG.E.64.CONSTANT R38, desc[UR8][R20.64] ;  /* 0x0000000814267981 */ /* 0x0000a2000c1e9b00 */
[----:B------:R-:W-:Y:S02]  /*8790*/  VIADD R12, R12, 0x1 ;  /* 0x000000010c0c7836 */ /* 0x000fe40000000000 */
[----:B------:R-:W-:Y:S02]  /*87a0*/  VIADD R17, R17, 0x1 ;  /* 0x0000000111117836 */ /* 0x000fe40000000000 */
[----:B0-----:R-:W-:Y:S02]  /*87b0*/  IMAD.MOV.U32 R20, RZ, RZ, R18 ;  /* 0x000000ffff147224 */ /* 0x001fe400078e0012 */
[----:B------:R-:W-:Y:S02]  /*87c0*/  IMAD.MOV.U32 R21, RZ, RZ, R19 ;  /* 0x000000ffff157224 */ /* 0x000fe400078e0013 */
[----:B--2---:R-:W-:-:S04]  /*87d0*/  IMAD.WIDE.U32 R20, P2, R38, R15, R20 ;  /* 0x0000000f26147225 */ /* 0x004fc80007840014 */
[CC--:B------:R-:W-:Y:S02]  /*87e0*/  IMAD R19, R38.reuse, R14.reuse, RZ ;  /* 0x0000000e26137224 */ /* 0x0c0fe400078e02ff */
[----:B------:R-:W-:Y:S02]  /*87f0*/  IMAD R18, R39, R15, RZ ;  /* 0x0000000f27127224 */ /* 0x000fe400078e02ff */
[----:B------:R-:W-:Y:S01]  /*8800*/  IMAD.MOV.U32 R40, RZ, RZ, R20 ;  /* 0x000000ffff287224 */ /* 0x000fe200078e0014 */
[----:B------:R-:W-:Y:S01]  /*8810*/  IADD3 R19, P0, PT, R19, R21, RZ ;  /* 0x0000001513137210 */ /* 0x000fe20007f1e0ff */
[----:B------:R-:W-:-:S03]  /*8820*/  IMAD.HI.U32 R21, R38, R14, RZ ;  /* 0x0000000e26157227 */ /* 0x000fc600078e00ff */
[----:B------:R-:W-:Y:S01]  /*8830*/  IADD3 R41, P1, PT, R18, R19, RZ ;  /* 0x0000001312297210 */ /* 0x000fe20007f3e0ff */
[----:B------:R-:W-:Y:S02]  /*8840*/  IMAD R18, R16, 0x8, R1 ;  /* 0x0000000810127824 */ /* 0x000fe400078e0201 */
[----:B------:R-:W-:-:S03]  /*8850*/  IMAD.HI.U32 R20, R39, R15, RZ ;  /* 0x0000000f27147227 */ /* 0x000fc600078e00ff */
[----:B------:R0:W-:Y:S01]  /*8860*/  STL.64 [R18], R40 ;  /* 0x0000002812007387 */ /* 0x0001e20000100a00 */
[----:B------:R-:W-:Y:S02]  /*8870*/  IMAD.X R21, RZ, RZ, R21, P2 ;  /* 0x000000ffff157224 */ /* 0x000fe400010e0615 */
[----:B------:R-:W-:Y:S02]  /*8880*/  IMAD R19, R39, R14, RZ ;  /* 0x0000000e27137224 */ /* 0x000fe400078e02ff */
[----:B------:R-:W-:Y:S01]  /*8890*/  VIADD R16, R16, 0x1 ;  /* 0x0000000110107836 */ /* 0x000fe20000000000 */
[----:B------:R-:W-:-:S04]  /*88a0*/  IADD3.X R20, P0, PT, R20, R21, RZ, P0, !PT ;  /* 0x0000001514147210 */ /* 0x000fc8000071e4ff */
[----:B------:R-:W-:Y:S01]  /*88b0*/  IADD3.X R19, P1, PT, R19, R20, RZ, P1, !PT ;  /* 0x0000001413137210 */ /* 0x000fe20000f3e4ff */
[----:B0-----:R-:W-:-:S05]  /*88c0*/  IMAD.HI.U32 R18, R39, R14, RZ ;  /* 0x0000000e27127227 */ /* 0x001fca00078e00ff */
[----:B------:R-:W-:Y:S02]  /*88d0*/  IADD3.X R18, PT, PT, R18, RZ, RZ, P0, !PT ;  /* 0x000000ff12127210 */ /* 0x000fe400007fe4ff */
[----:B------:R-:W-:-:S03]  /*88e0*/  ISETP.NE.AND P0, PT, R12, -0xf, PT ;  /* 0xfffffff10c00780c */ /* 0x000fc60003f05270 */
[----:B------:R-:W-:-:S05]  /*88f0*/  IMAD.X R18, RZ, RZ, R18, P1 ;  /* 0x000000ffff127224 */ /* 0x000fca00008e0612 */
[----:B------:R-:W-:-:S04]  /*8900*/  LOP3.LUT R19, R19, R18, RZ, 0x3c, !PT ;  /* 0x0000001213137212 */ /* 0x000fc800078e3cff */
[----:B------:R-:W-:-:S04]  /*8910*/  LOP3.LUT R18, R19, R18, RZ, 0x3c, !PT ;  /* 0x0000001213127212 */ /* 0x000fc800078e3cff */
[----:B------:R-:W-:Y:S01]  /*8920*/  LOP3.LUT R19, R19, R18, RZ, 0x3c, !PT ;  /* 0x0000001213137212 */ /* 0x000fe200078e3cff */
[----:B------:R-:W-:Y:S06]  /*8930*/  @P0 BRA `(.L_x_220) ;  /* 0xfffffffc00800947 */ /* 0x000fec000383ffff */
[----:B------:R-:W-:Y:S05]  /*8940*/  BSYNC.RECONVERGENT B3 ;  /* 0x0000000000037941 */ /* 0x000fea0003800200 */
.L_x_219:
[----:B------:R-:W-:-:S07]  /*8950*/  IMAD.MOV.U32 R12, RZ, RZ, R13 ;  /* 0x000000ffff0c7224 */ /* 0x000fce00078e000d */
.L_x_218:
[----:B------:R-:W-:Y:S05]  /*8960*/  BSYNC.RECONVERGENT B2 ;  /* 0x0000000000027941 */ /* 0x000fea0003800200 */
.L_x_217:
[----:B------:R-:W-:Y:S01]  /*8970*/  LOP3.LUT P0, R35, R35, 0x3f, RZ, 0xc0, !PT ;  /* 0x0000003f23237812 */ /* 0x000fe2000780c0ff */
[----:B------:R-:W-:-:S04]  /*8980*/  IMAD.IADD R12, R7, 0x1, R12 ;  /* 0x00000001070c7824 */ /* 0x000fc800078e020c */
[----:B------:R-:W-:-:S05]  /*8990*/  IMAD.U32 R21, R12, 0x8, R1 ;  /* 0x000000080c157824 */ /* 0x000fca00078e0001 */
[----:B------:R0:W-:Y:S04]  /*89a0*/  STL.64 [R21+-0x78], R18 ;  /* 0xffff881215007387 */ /* 0x0001e80000100a00 */
[----:B------:R-:W2:Y:S04]  /*89b0*/  @P0 LDL.64 R16, [R1+0x8] ;  /* 0x0000080001100983 */ /* 0x000ea80000100a00 */
[----:B------:R-:W0:Y:S04]  /*89c0*/  LDL.64 R14, [R1+0x10] ;  /* 0x00001000010e7983 */ /* 0x000e280000100a00 */
[----:B------:R-:W3:Y:S01]  /*89d0*/  LDL.64 R12, [R1+0x18] ;  /* 0x00001800010c7983 */ /* 0x000ee20000100a00 */
[----:B------:R-:W-:Y:S01]  /*89e0*/  @P0 LOP3.LUT R7, R35, 0x3f, RZ, 0x3c, !PT ;  /* 0x0000003f23070812 */ /* 0x000fe200078e3cff */
[----:B------:R-:W-:Y:S01]  /*89f0*/  BSSY.RECONVERGENT B2, `(.L_x_221) ;  /* 0x0000034000027945 */ /* 0x000fe20003800200 */
[----:B--2---:R-:W-:-:S02]  /*8a00*/  @P0 SHF.R.U64 R20, R16, 0x1, R17 ;  /* 0x0000000110140819 */ /* 0x004fc40000001211 */
[----:B------:R-:W-:Y:S02]  /*8a10*/  @P0 SHF.R.U32.HI R22, RZ, 0x1, R17 ;  /* 0x00000001ff160819 */ /* 0x000fe40000011611 */
[----:B0-----:R-:W-:Y:S02]  /*8a20*/  @P0 SHF.L.U32 R19, R14, R35, RZ ;  /* 0x000000230e130219 */ /* 0x001fe400000006ff */
[----:B------:R-:W-:Y:S02]  /*8a30*/  @P0 SHF.R.U64 R20, R20, R7, R22 ;  /* 0x0000000714140219 */ /* 0x000fe40000001216 */
[--C-:B------:R-:W-:Y:S02]  /*8a40*/  @P0 SHF.R.U32.HI R16, RZ, 0x1, R15.reuse ;  /* 0x00000001ff100819 */ /* 0x100fe4000001160f */
[C-C-:B------:R-:W-:Y:S02]  /*8a50*/  @P0 SHF.R.U64 R17, R14.reuse, 0x1, R15.reuse ;  /* 0x000000010e110819 */ /* 0x140fe4000000120f */
[----:B------:R-:W-:-:S02]  /*8a60*/  @P0 SHF.L.U64.HI R18, R14, R35, R15 ;  /* 0x000000230e120219 */ /* 0x000fc4000001020f */
[----:B------:R-:W-:Y:S02]  /*8a70*/  @P0 SHF.R.U32.HI R22, RZ, R7, R22 ;  /* 0x00000007ff160219 */ /* 0x000fe40000011616 */
[----:B------:R-:W-:Y:S02]  /*8a80*/  @P0 LOP3.LUT R14, R19, R20, RZ, 0xfc, !PT ;  /* 0x00000014130e0212 */ /* 0x000fe400078efcff */
[----:B---3--:R-:W-:Y:S02]  /*8a90*/  @P0 SHF.L.U32 R21, R12, R35, RZ ;  /* 0x000000230c150219 */ /* 0x008fe400000006ff */
[-CC-:B------:R-:W-:Y:S02]  /*8aa0*/  @P0 SHF.R.U64 R17, R17, R7.reuse, R16.reuse ;  /* 0x0000000711110219 */ /* 0x180fe40000001210 */
[----:B------:R-:W-:Y:S02]  /*8ab0*/  @P0 LOP3.LUT R15, R18, R22, RZ, 0xfc, !PT ;  /* 0x00000016120f0212 */ /* 0x000fe400078efcff */
[----:B------:R-:W-:Y:S01]  /*8ac0*/  @P0 SHF.R.U32.HI R16, RZ, R7, R16 ;  /* 0x00000007ff100219 */ /* 0x000fe20000011610 */
[----:B------:R-:W-:Y:S01]  /*8ad0*/  IMAD.SHL.U32 R7, R14, 0x4, RZ ;  /* 0x000000040e077824 */ /* 0x000fe200078e00ff */
[----:B------:R-:W-:-:S02]  /*8ae0*/  @P0 SHF.L.U64.HI R35, R12, R35, R13 ;  /* 0x000000230c230219 */ /* 0x000fc4000001020d */
[----:B------:R-:W-:Y:S02]  /*8af0*/  @P0 LOP3.LUT R12, R21, R17, RZ, 0xfc, !PT ;  /* 0x00000011150c0212 */ /* 0x000fe400078efcff */
[----:B------:R-:W-:Y:S02]  /*8b00*/  SHF.L.U64.HI R14, R14, 0x2, R15 ;  /* 0x000000020e0e7819 */ /* 0x000fe4000001020f */
[----:B------:R-:W-:Y:S02]  /*8b10*/  @P0 LOP3.LUT R13, R35, R16, RZ, 0xfc, !PT ;  /* 0x00000010230d0212 */ /* 0x000fe400078efcff */
[----:B------:R-:W-:Y:S02]  /*8b20*/  SHF.L.W.U32.HI R15, R15, 0x2, R12 ;  /* 0x000000020f0f7819 */ /* 0x000fe40000010e0c */
[----:B------:R-:W-:Y:S02]  /*8b30*/  IADD3 RZ, P0, PT, RZ, -R7, RZ ;  /* 0x80000007ffff7210 */ /* 0x000fe40007f1e0ff */
[----:B------:R-:W-:-:S02]  /*8b40*/  LOP3.LUT R17, RZ, R14, RZ, 0x33, !PT ;  /* 0x0000000eff117212 */ /* 0x000fc400078e33ff */
[----:B------:R-:W-:Y:S02]  /*8b50*/  SHF.L.W.U32.HI R12, R12, 0x2, R13 ;  /* 0x000000020c0c7819 */ /* 0x000fe40000010e0d */
[----:B------:R-:W-:Y:S02]  /*8b60*/  LOP3.LUT R18, RZ, R15, RZ, 0x33, !PT ;  /* 0x0000000fff127212 */ /* 0x000fe400078e33ff */
[----:B------:R-:W-:Y:S02]  /*8b70*/  IADD3.X R17, P0, PT, RZ, R17, RZ, P0, !PT ;  /* 0x00000011ff117210 */ /* 0x000fe4000071e4ff */
[----:B------:R-:W-:Y:S02]  /*8b80*/  LOP3.LUT R16, RZ, R12, RZ, 0x33, !PT ;  /* 0x0000000cff107212 */ /* 0x000fe400078e33ff */
[----:B------:R-:W-:Y:S02]  /*8b90*/  ISETP.GT.U32.AND P2, PT, R15, -0x1, PT ;  /* 0xffffffff0f00780c */ /* 0x000fe40003f44070 */
[----:B------:R-:W-:-:S02]  /*8ba0*/  IADD3.X R18, P1, PT, RZ, R18, RZ, P0, !PT ;  /* 0x00000012ff127210 */ /* 0x000fc4000073e4ff */
[C---:B------:R-:W-:Y:S02]  /*8bb0*/  ISETP.GT.AND.EX P0, PT, R12.reuse, -0x1, PT, P2 ;  /* 0xffffffff0c00780c */ /* 0x040fe40003f04320 */
[----:B------:R-:W-:Y:S02]  /*8bc0*/  IADD3.X R16, PT, PT, RZ, R16, RZ, P1, !PT ;  /* 0x00000010ff107210 */ /* 0x000fe40000ffe4ff */
[----:B------:R-:W-:Y:S02]  /*8bd0*/  SEL R15, R15, R18, P0 ;  /* 0x000000120f0f7207 */ /* 0x000fe40000000000 */
[----:B------:R-:W-:Y:S02]  /*8be0*/  SEL R16, R12, R16, P0 ;  /* 0x000000100c107207 */ /* 0x000fe40000000000 */
[----:B------:R-:W-:Y:S02]  /*8bf0*/  SEL R17, R14, R17, P0 ;  /* 0x000000110e117207 */ /* 0x000fe40000000000 */
[----:B------:R-:W-:-:S03]  /*8c00*/  ISETP.NE.U32.AND P1, PT, R16, RZ, PT ;  /* 0x000000ff1000720c */ /* 0x000fc60003f25070 */
[----:B------:R-:W-:Y:S01]  /*8c10*/  @!P0 IMAD.MOV R7, RZ, RZ, -R7 ;  /* 0x000000ffff078224 */ /* 0x000fe200078e0a07 */
[----:B------:R-:W-:-:S06]  /*8c20*/  SEL R18, R15, R16, !P1 ;  /* 0x000000100f127207 */ /* 0x000fcc0004800000 */
[----:B------:R-:W0:Y:S02]  /*8c30*/  FLO.U32 R18, R18 ;  /* 0x0000001200127300 */ /* 0x000e2400000e0000 */
[C---:B0-----:R-:W-:Y:S02]  /*8c40*/  IADD3 R19, PT, PT, -R18.reuse, 0x1f, RZ ;  /* 0x0000001f12137810 */ /* 0x041fe40007ffe1ff */
[----:B------:R-:W-:-:S03]  /*8c50*/  IADD3 R18, PT, PT, -R18, 0x3f, RZ ;  /* 0x0000003f12127810 */ /* 0x000fc60007ffe1ff */
[----:B------:R-:W-:-:S05]  /*8c60*/  @P1 IMAD.MOV R18, RZ, RZ, R19 ;  /* 0x000000ffff121224 */ /* 0x000fca00078e0213 */
[----:B------:R-:W-:-:S13]  /*8c70*/  ISETP.NE.AND P1, PT, R18, RZ, PT ;  /* 0x000000ff1200720c */ /* 0x000fda0003f25270 */
[----:B------:R-:W-:Y:S05]  /*8c80*/  @!P1 BRA `(.L_x_222) ;  /* 0x0000000000289947 */ /* 0x000fea0003800000 */
[C---:B------:R-:W-:Y:S02]  /*8c90*/  LOP3.LUT R14, R18.reuse, 0x3f, RZ, 0xc0, !PT ;  /* 0x0000003f120e7812 */ /* 0x040fe400078ec0ff */
[--C-:B------:R-:W-:Y:S02]  /*8ca0*/  SHF.R.U64 R7, R7, 0x1, R17.reuse ;  /* 0x0000000107077819 */ /* 0x100fe40000001211 */
[CC--:B------:R-:W-:Y:S02]  /*8cb0*/  SHF.L.U64.HI R16, R15.reuse, R14.reuse, R16 ;  /* 0x0000000e0f107219 */ /* 0x0c0fe40000010210 */
[----:B------:R-:W-:Y:S02]  /*8cc0*/  SHF.L.U32 R15, R15, R14, RZ ;  /* 0x0000000e0f0f7219 */ /* 0x000fe400000006ff */
[----:B------:R-:W-:Y:S02]  /*8cd0*/  SHF.R.U32.HI R17, RZ, 0x1, R17 ;  /* 0x00000001ff117819 */ /* 0x000fe40000011611 */
[----:B------:R-:W-:-:S04]  /*8ce0*/  LOP3.LUT R14, R18, 0x3f, RZ, 0xc, !PT ;  /* 0x0000003f120e7812 */ /* 0x000fc800078e0cff */
[-CC-:B------:R-:W-:Y:S02]  /*8cf0*/  SHF.R.U64 R7, R7, R14.reuse, R17.reuse ;  /* 0x0000000e07077219 */ /* 0x180fe40000001211 */
[----:B------:R-:W-:Y:S02]  /*8d00*/  SHF.R.U32.HI R14, RZ, R14, R17 ;  /* 0x0000000eff0e7219 */ /* 0x000fe40000011611 */
[----:B------:R-:W-:Y:S02]  /*8d10*/  LOP3.LUT R15, R15, R7, RZ, 0xfc, !PT ;  /* 0x000000070f0f7212 */ /* 0x000fe400078efcff */
[----:B------:R-:W-:-:S07]  /*8d20*/  LOP3.LUT R16, R16, R14, RZ, 0xfc, !PT ;  /* 0x0000000e10107212 */ /* 0x000fce00078efcff */
.L_x_222:
[----:B------:R-:W-:Y:S05]  /*8d30*/  BSYNC.RECONVERGENT B2 ;  /* 0x0000000000027941 */ /* 0x000fea0003800200 */
.L_x_221:
[----:B------:R-:W-:Y:S01]  /*8d40*/  IMAD.WIDE.U32 R20, R15, 0x2168c235, RZ ;  /* 0x2168c2350f147825 */ /* 0x000fe200078e00ff */
[----:B------:R-:W-:-:S03]  /*8d50*/  SHF.R.U32.HI R17, RZ, 0x1e, R13 ;  /* 0x0000001eff117819 */ /* 0x000fc6000001160d */
[----:B------:R-:W-:Y:S01]  /*8d60*/  IMAD.MOV.U32 R36, RZ, RZ, R21 ;  /* 0x000000ffff247224 */ /* 0x000fe200078e0015 */
[----:B------:R-:W-:Y:S01]  /*8d70*/  IADD3 RZ, P1, PT, R20, R20, RZ ;  /* 0x0000001414ff7210 */ /* 0x000fe20007f3e0ff */
[----:B------:R-:W-:Y:S01]  /*8d80*/  IMAD.MOV.U32 R37, RZ, RZ, RZ ;  /* 0x000000ffff257224 */ /* 0x000fe200078e00ff */
[----:B------:R-:W-:Y:S01]  /*8d90*/  LEA.HI R12, R12, R17, RZ, 0x1 ;  /* 0x000000110c0c7211 */ /* 0x000fe200078f08ff */
[----:B------:R-:W-:-:S04]  /*8da0*/  IMAD.HI.U32 R7, R16, -0x36f0255e, RZ ;  /* 0xc90fdaa210077827 */ /* 0x000fc800078e00ff */
[----:B------:R-:W-:-:S04]  /*8db0*/  IMAD.WIDE.U32 R14, R15, -0x36f0255e, R36 ;  /* 0xc90fdaa20f0e7825 */ /* 0x000fc800078e0024 */
[----:B------:R-:W-:-:S04]  /*8dc0*/  IMAD.WIDE.U32 R14, P2, R16, 0x2168c235, R14 ;  /* 0x2168c235100e7825 */ /* 0x000fc8000784000e */
[----:B------:R-:W-:Y:S01]  /*8dd0*/  IMAD R16, R16, -0x36f0255e, RZ ;  /* 0xc90fdaa210107824 */ /* 0x000fe200078e02ff */
[----:B------:R-:W-:Y:S01]  /*8de0*/  IADD3.X RZ, P1, PT, R14, R14, RZ, P1, !PT ;  /* 0x0000000e0eff7210 */ /* 0x000fe20000f3e4ff */
[----:B------:R-:W-:-:S03]  /*8df0*/  IMAD.X R7, RZ, RZ, R7, P2 ;  /* 0x000000ffff077224 */ /* 0x000fc600010e0607 */
[----:B------:R-:W-:-:S04]  /*8e00*/  IADD3 R16, P2, PT, R16, R15, RZ ;  /* 0x0000000f10107210 */ /* 0x000fc80007f5e0ff */
[C---:B------:R-:W-:Y:S01]  /*8e10*/  ISETP.GT.U32.AND P3, PT, R16.reuse, RZ, PT ;  /* 0x000000ff1000720c */ /* 0x040fe20003f64070 */
[----:B------:R-:W-:Y:S01]  /*8e20*/  IMAD.X R14, RZ, RZ, R7, P2 ;  /* 0x000000ffff0e7224 */ /* 0x000fe200010e0607 */
[----:B------:R-:W-:-:S04]  /*8e30*/  IADD3.X R15, P2, PT, R16, R16, RZ, P1, !PT ;  /* 0x00000010100f7210 */ /* 0x000fc80000f5e4ff */
[C---:B------:R-:W-:Y:S01]  /*8e40*/  ISETP.GT.AND.EX P1, PT, R14.reuse, RZ, PT, P3 ;  /* 0x000000ff0e00720c */ /* 0x040fe20003f24330 */
[----:B------:R-:W-:-:S03]  /*8e50*/  IMAD.X R7, R14, 0x1, R14, P2 ;  /* 0x000000010e077824 */ /* 0x000fc600010e060e */
[----:B------:R-:W-:Y:S02]  /*8e60*/  SEL R16, R15, R16, P1 ;  /* 0x000000100f107207 */ /* 0x000fe40000800000 */
[----:B------:R-:W-:Y:S02]  /*8e70*/  SEL R7, R7, R14, P1 ;  /* 0x0000000e07077207 */ /* 0x000fe40000800000 */
[----:B------:R-:W-:Y:S02]  /*8e80*/  IADD3 R16, P2, PT, R16, 0x1, RZ ;  /* 0x0000000110107810 */ /* 0x000fe40007f5e0ff */
[----:B------:R-:W-:Y:S02]  /*8e90*/  SEL R15, RZ, 0xffffffff, !P1 ;  /* 0xffffffffff0f7807 */ /* 0x000fe40004800000 */
[----:B------:R-:W-:Y:S02]  /*8ea0*/  IADD3.X R7, PT, PT, RZ, R7, RZ, P2, !PT ;  /* 0x00000007ff077210 */ /* 0x000fe400017fe4ff */
[----:B------:R-:W-:Y:S01]  /*8eb0*/  LOP3.LUT P1, R14, R34, 0x80000000, RZ, 0xc0, !PT ;  /* 0x80000000220e7812 */ /* 0x000fe2000782c0ff */
[----:B------:R-:W-:Y:S01]  /*8ec0*/  IMAD.IADD R15, R15, 0x1, -R18 ;  /* 0x000000010f0f7824 */ /* 0x000fe200078e0a12 */
[----:B------:R-:W-:-:S02]  /*8ed0*/  SHF.R.U64 R16, R16, 0xa, R7 ;  /* 0x0000000a10107819 */ /* 0x000fc40000001207 */
[----:B------:R-:W-:Y:S01]  /*8ee0*/  @!P0 LOP3.LUT R14, R14, 0x80000000, RZ, 0x3c, !PT ;  /* 0x800000000e0e8812 */ /* 0x000fe200078e3cff */
[----:B------:R-:W-:Y:S01]  /*8ef0*/  IMAD.SHL.U32 R13, R15, 0x100000, RZ ;  /* 0x001000000f0d7824 */ /* 0x000fe200078e00ff */
[----:B------:R-:W-:-:S04]  /*8f00*/  IADD3 R16, P2, PT, R16, 0x1, RZ ;  /* 0x0000000110107810 */ /* 0x000fc80007f5e0ff */
[----:B------:R-:W-:-:S03]  /*8f10*/  LEA.HI.X R7, R7, RZ, RZ, 0x16, P2 ;  /* 0x000000ff07077211 */ /* 0x000fc600010fb4ff */
[----:B------:R-:W-:Y:S01]  /*8f20*/  @P1 IMAD.MOV R12, RZ, RZ, -R12 ;  /* 0x000000ffff0c1224 */ /* 0x000fe200078e0a0c */
[--C-:B------:R-:W-:Y:S02]  /*8f30*/  SHF.R.U64 R16, R16, 0x1, R7.reuse ;  /* 0x0000000110107819 */ /* 0x100fe40000001207 */
[----:B------:R-:W-:Y:S02]  /*8f40*/  SHF.R.U32.HI R18, RZ, 0x1, R7 ;  /* 0x00000001ff127819 */ /* 0x000fe40000011607 */
[----:B------:R-:W-:-:S04]  /*8f50*/  IADD3 R15, P2, P3, RZ, RZ, R16 ;  /* 0x000000ffff0f7210 */ /* 0x000fc80007b5e010 */
[----:B------:R-:W-:-:S04]  /*8f60*/  IADD3.X R13, PT, PT, R13, 0x3fe00000, R18, P2, P3 ;  /* 0x3fe000000d0d7810 */ /* 0x000fc800017e6412 */
[----:B------:R-:W-:-:S07]  /*8f70*/  LOP3.LUT R14, R13, R14, RZ, 0xfc, !PT ;  /* 0x0000000e0d0e7212 */ /* 0x000fce00078efcff */
.L_x_216:
[-C--:B------:R-:W-:Y:S01]  /*8f80*/  LOP3.LUT R15, R15, R14.reuse, RZ, 0x3c, !PT ;  /* 0x0000000e0f0f7212 */ /* 0x080fe200078e3cff */
[----:B------:R-:W-:Y:S02]  /*8f90*/  IMAD.MOV.U32 R7, RZ, RZ, R12 ;  /* 0x000000ffff077224 */ /* 0x000fe400078e000c */
[----:B------:R-:W-:Y:S01]  /*8fa0*/  IMAD.MOV.U32 R12, RZ, RZ, R23 ;  /* 0x000000ffff0c7224 */ /* 0x000fe200078e0017 */
[----:B------:R-:W-:Y:S01]  /*8fb0*/  LOP3.LUT R14, R15, R14, RZ, 0x3c, !PT ;  /* 0x0000000e0f0e7212 */ /* 0x000fe200078e3cff */
[----:B------:R-:W-:-:S03]  /*8fc0*/  IMAD.MOV.U32 R13, RZ, RZ, 0x0 ;  /* 0x00000000ff0d7424 */ /* 0x000fc600078e00ff */
[----:B------:R-:W-:Y:S01]  /*8fd0*/  LOP3.LUT R15, R15, R14, RZ, 0x3c, !PT ;  /* 0x0000000e0f0f7212 */ /* 0x000fe200078e3cff */
[----:B------:R-:W-:Y:S06]  /*8fe0*/  RET.REL.NODEC R12 `(_Z25CIEDE2000DifferenceKernelPhS_mS_mmPmPd) ;  /* 0xffffff700c047950 */ /* 0x000fec0003c3ffff */
.L_x_223:
        /* <DEDUP_REMOVED lines=9> */
.L_x_259:


//--------------------- .text._Z25euclideanDifferenceKernelPhS_mS_mmPmPd --------------------------
	.section	.text._Z25euclideanDifferenceKernelPhS_mS_mmPmPd,"ax",@progbits
	.align	128
        .global         _Z25euclideanDifferenceKernelPhS_mS_mmPmPd
        .type           _Z25euclideanDifferenceKernelPhS_mS_mmPmPd,@function
        .size           _Z25euclideanDifferenceKernelPhS_mS_mmPmPd,(.L_x_263 - _Z25euclideanDifferenceKernelPhS_mS_mmPmPd)
        .other          _Z25euclideanDifferenceKernelPhS_mS_mmPmPd,@"STO_CUDA_ENTRY STV_DEFAULT"
_Z25euclideanDifferenceKernelPhS_mS_mmPmPd:
.text._Z25euclideanDifferenceKernelPhS_mS_mmPmPd:
[----:B------:R-:W-:Y:S01]  /*0000*/  LDC R1, c[0x0][0x37c] ;  /* 0x0000df00ff017b82 */ /* 0x000fe20000000800 */
[----:B------:R-:W0:Y:S01]  /*0010*/  LDCU.128 UR8, c[0x0][0x3a0] ;  /* 0x00007400ff0877ac */ /* 0x000e220008000c00 */
[----:B------:R-:W1:Y:S06]  /*0020*/  S2R R3, SR_TID.X ;  /* 0x0000000000037919 */ /* 0x000e6c0000002100 */
[----:B------:R-:W1:Y:S08]  /*0030*/  S2UR UR14, SR_CTAID.X ;  /* 0x00000000000e79c3 */ /* 0x000e700000002500 */
[----:B------:R-:W1:Y:S01]  /*0040*/  LDC R2, c[0x0][0x360] ;  /* 0x0000d800ff027b82 */ /* 0x000e620000000800 */
[----:B0-----:R-:W-:-:S02]  /*0050*/  UIMAD UR6, UR9, UR8, URZ ;  /* 0x00000008090672a4 */ /* 0x001fc4000f8e02ff */
[----:B------:R-:W-:Y:S02]  /*0060*/  UIMAD.WIDE.U32 UR4, UR8, UR8, URZ ;  /* 0x00000008080472a5 */ /* 0x000fe4000f8e00ff */
[----:B------:R-:W-:Y:S01]  /*0070*/  UIMAD UR6, UR8, UR9, UR6 ;  /* 0x00000009080672a4 */ /* 0x000fe2000f8e0206 */
[----:B------:R-:W0:Y:S03]  /*0080*/  LDCU.64 UR8, c[0x0][0x390] ;  /* 0x00007200ff0877ac */ /* 0x000e260008000a00 */
[----:B------:R-:W-:Y:S02]  /*0090*/  UIADD3 UR5, UPT, UPT, UR5, UR6, URZ ;  /* 0x0000000605057290 */ /* 0x000fe4000fffe0ff */
[----:B------:R-:W-:Y:S02]  /*00a0*/  UIMAD.WIDE.U32 UR12, UR4, UR10, URZ ;  /* 0x0000000a040c72a5 */ /* 0x000fe4000f8e00ff */
[----:B------:R-:W-:Y:S01]  /*00b0*/  UIMAD UR5, UR5, UR10, URZ ;  /* 0x0000000a050572a4 */ /* 0x000fe2000f8e02ff */
[----:B-1----:R-:W-:-:S03]  /*00c0*/  IMAD R3, R2, UR14, R3 ;  /* 0x0000000e02037c24 */ /* 0x002fc6000f8e0203 */
[----:B------:R-:W-:Y:S01]  /*00d0*/  UIMAD UR5, UR4, UR11, UR5 ;  /* 0x0000000b040572a4 */ /* 0x000fe2000f8e0205 */
[----:B------:R-:W-:-:S03]  /*00e0*/  IMAD.WIDE.U32 R4, R3, UR10, RZ ;  /* 0x0000000a03047c25 */ /* 0x000fc6000f8e00ff */
[----:B------:R-:W-:Y:S02]  /*00f0*/  UIADD3 UR6, UPT, UPT, UR13, UR5, URZ ;  /* 0x000000050d067290 */ /* 0x000fe4000fffe0ff */
[----:B0-----:R-:W-:Y:S01]  /*0100*/  UIMAD.WIDE.U32 UR4, UR12, UR8, URZ ;  /* 0x000000080c0472a5 */ /* 0x001fe2000f8e00ff */
[----:B------:R-:W-:Y:S01]  /*0110*/  IMAD R3, R3, UR11, R5 ;  /* 0x0000000b03037c24 */ /* 0x000fe2000f8e0205 */
[----:B------:R-:W-:Y:S01]  /*0120*/  UIMAD UR7, UR6, UR8, URZ ;  /* 0x00000008060772a4 */ /* 0x000fe2000f8e02ff */
[----:B------:R-:W0:Y:S03]  /*0130*/  LDCU UR8, c[0x0][0x370] ;  /* 0x00006e00ff0877ac */ /* 0x000e260008000800 */
[----:B------:R-:W-:Y:S01]  /*0140*/  ISETP.GE.U32.AND P0, PT, R4, UR4, PT ;  /* 0x0000000404007c0c */ /* 0x000fe2000bf06070 */
[----:B------:R-:W-:-:S04]  /*0150*/  UIMAD UR7, UR12, UR9, UR7 ;  /* 0x000000090c0772a4 */ /* 0x000fc8000f8e0207 */
[----:B------:R-:W-:-:S06]  /*0160*/  UIADD3 UR7, UPT, UPT, UR5, UR7, URZ ;  /* 0x0000000705077290 */ /* 0x000fcc000fffe0ff */
[----:B------:R-:W-:Y:S01]  /*0170*/  ISETP.GE.U32.AND.EX P0, PT, R3, UR7, PT, P0 ;  /* 0x0000000703007c0c */ /* 0x000fe2000bf06100 */
[----:B0-----:R-:W-:-:S12]  /*0180*/  IMAD R2, R2, UR8, RZ ;  /* 0x0000000802027c24 */ /* 0x001fd8000f8e02ff */
[----:B------:R-:W-:Y:S05]  /*0190*/  @P0 EXIT ;  /* 0x000000000000094d */ /* 0x000fea0003800000 */
[----:B------:R-:W-:Y:S01]  /*01a0*/  BSSY.RECONVERGENT B0, `(.L_x_224) ;  /* 0x0000139000007945 */ /* 0x000fe20003800200 */
        /* <DEDUP_REMOVED lines=9> */
[----:B------:R-:W0:Y:S02]  /*0240*/  LDCU.128 UR8, c[0x0][0x380] ;  /* 0x00007000ff0877ac */ /* 0x000e240008000c00 */
.L_x_247:
[----:B------:R-:W-:Y:S01]  /*0250*/  LOP3.LUT R0, R5, UR6, RZ, 0xfc, !PT ;  /* 0x0000000605007c12 */ /* 0x000fe2000f8efcff */
[----:B------:R-:W-:Y:S03]  /*0260*/  BSSY.RECONVERGENT B1, `(.L_x_225) ;  /* 0x0000020000017945 */ /* 0x000fe60003800200 */
[----:B------:R-:W-:-:S13]  /*0270*/  ISETP.NE.U32.AND P0, PT, R0, RZ, PT ;  /* 0x000000ff0000720c */ /* 0x000fda0003f05070 */
[----:B0-----:R-:W-:Y:S05]  /*0280*/  @P0 BRA `(.L_x_226) ;  /* 0x0000000000500947 */ /* 0x001fea0003800000 */
[----:B------:R-:W5:Y:S01]  /*0290*/  I2F.U32.RP R0, UR12 ;  /* 0x0000000c00007d06 */ /* 0x000f620008209000 */
[----:B------:R-:W-:-:S07]  /*02a0*/  ISETP.NE.U32.AND P1, PT, RZ, UR12, PT ;  /* 0x0000000cff007c0c */ /* 0x000fce000bf25070 */
[----:B-----5:R-:W5:Y:S02]  /*02b0*/  MUFU.RCP R0, R0 ;  /* 0x0000000000007308 */ /* 0x020f640000001000 */
[----:B-----5:R-:W-:-:S06]  /*02c0*/  VIADD R6, R0, 0xffffffe ;  /* 0x0ffffffe00067836 */ /* 0x020fcc0000000000 */
[----:B------:R5:W0:Y:S02]  /*02d0*/  F2I.FTZ.U32.TRUNC.NTZ R7, R6 ;  /* 0x0000000600077305 */ /* 0x000a24000021f000 */
[----:B-----5:R-:W-:Y:S02]  /*02e0*/  HFMA2 R6, -RZ, RZ, 0, 0 ;  /* 0x00000000ff067431 */ /* 0x020fe400000001ff */
        /* <DEDUP_REMOVED lines=10> */
[----:B------:R-:W-:Y:S01]  /*0390*/  @P0 VIADD R3, R3, -UR12 ;  /* 0x8000000c03030c36 */ /* 0x000fe20008000000 */
[----:B------:R-:W-:-:S04]  /*03a0*/  @!P1 LOP3.LUT R3, RZ, UR12, RZ, 0x33, !PT ;  /* 0x0000000cff039c12 */ /* 0x000fc8000f8e33ff */
[----:B------:R-:W-:Y:S01]  /*03b0*/  MOV R6, R3 ;  /* 0x0000000300067202 */ /* 0x000fe20000000f00 */
[----:B------:R-:W-:Y:S06]  /*03c0*/  BRA `(.L_x_227) ;  /* 0x0000000000247947 */ /* 0x000fec0003800000 */
.L_x_226:
[----:B------:R-:W-:Y:S01]  /*03d0*/  IMAD.U32 R12, RZ, RZ, UR12 ;  /* 0x0000000cff0c7e24 */ /* 0x000fe2000f8e00ff */
[----:B------:R-:W-:Y:S01]  /*03e0*/  MOV R0, R4 ;  /* 0x0000000400007202 */ /* 0x000fe20000000f00 */
[----:B------:R-:W-:Y:S01]  /*03f0*/  IMAD.U32 R13, RZ, RZ, UR13 ;  /* 0x0000000dff0d7e24 */ /* 0x000fe2000f8e00ff */
[----:B------:R-:W-:Y:S01]  /*0400*/  MOV R10, 0x440 ;  /* 0x00000440000a7802 */ /* 0x000fe20000000f00 */
[----:B------:R-:W-:Y:S02]  /*0410*/  IMAD.MOV.U32 R3, RZ, RZ, R5 ;  /* 0x000000ffff037224 */ /* 0x000fe400078e0005 */
[----:B------:R-:W-:-:S07]  /*0420*/  IMAD.U32 R11, RZ, RZ, UR6 ;  /* 0x00000006ff0b7e24 */ /* 0x000fce000f8e00ff */
[----:B01234-:R-:W-:Y:S05]  /*0430*/  CALL.REL.NOINC `($__internal_6_$__cuda_sm20_rem_u64) ;  /* 0x0000001800107944 */ /* 0x01ffea0003c00000 */
[----:B------:R-:W-:Y:S01]  /*0440*/  IMAD.MOV.U32 R6, RZ, RZ, R0 ;  /* 0x000000ffff067224 */ /* 0x000fe200078e0000 */
[----:B------:R-:W-:-:S07]  /*0450*/  MOV R7, R3 ;  /* 0x0000000300077202 */ /* 0x000fce0000000f00 */
.L_x_227:
[----:B-1234-:R-:W-:Y:S05]  /*0460*/  BSYNC.RECONVERGENT B1 ;  /* 0x0000000000017941 */ /* 0x01efea0003800200 */
.L_x_225:
        /* <DEDUP_REMOVED lines=14> */
[----:B------:R-:W-:Y:S01]  /*0550*/  HFMA2 R9, -RZ, RZ, 0, 0 ;  /* 0x00000000ff097431 */ /* 0x000fe200000001ff */
        /* <DEDUP_REMOVED lines=9> */
.L_x_229:
[----:B------:R-:W0:Y:S01]  /*05f0*/  LDCU.64 UR22, c[0x0][0x3a8] ;  /* 0x00007500ff1677ac */ /* 0x000e220008000a00 */
[----:B------:R-:W-:Y:S01]  /*0600*/  IMAD.MOV.U32 R11, RZ, RZ, R6 ;  /* 0x000000ffff0b7224 */ /* 0x000fe200078e0006 */
[----:B------:R-:W-:Y:S02]  /*0610*/  MOV R0, R7 ;  /* 0x0000000700007202 */ /* 0x000fe40000000f00 */
[----:B------:R-:W-:Y:S01]  /*0620*/  MOV R10, 0x660 ;  /* 0x00000660000a7802 */ /* 0x000fe20000000f00 */
[----:B0-----:R-:W-:Y:S02]  /*0630*/  IMAD.U32 R12, RZ, RZ, UR22 ;  /* 0x00000016ff0c7e24 */ /* 0x001fe4000f8e00ff */
[----:B------:R-:W-:-:S07]  /*0640*/  IMAD.U32 R3, RZ, RZ, UR23 ;  /* 0x00000017ff037e24 */ /* 0x000fce000f8e00ff */
[----:B------:R-:W-:Y:S05]  /*0650*/  CALL.REL.NOINC `($__internal_4_$__cuda_sm20_div_u64) ;  /* 0x0000000c00bc7944 */ /* 0x000fea0003c00000 */
[----:B------:R-:W-:Y:S02]  /*0660*/  IMAD.MOV.U32 R8, RZ, RZ, R0 ;  /* 0x000000ffff087224 */ /* 0x000fe400078e0000 */
[----:B------:R-:W-:-:S07]  /*0670*/  IMAD.MOV.U32 R9, RZ, RZ, R3 ;  /* 0x000000ffff097224 */ /* 0x000fce00078e0003 */
.L_x_230:
[----:B------:R-:W-:Y:S05]  /*0680*/  BSYNC.RECONVERGENT B1 ;  /* 0x0000000000017941 */ /* 0x000fea0003800200 */
.L_x_228:
        /* <DEDUP_REMOVED lines=9> */
[----:B0-----:R-:W-:Y:S01]  /*0720*/  IMAD.MOV.U32 R10, RZ, RZ, RZ ;  /* 0x000000ffff0a7224 */ /* 0x001fe200078e00ff */
[----:B-1----:R-:W-:-:S05]  /*0730*/  IADD3 R3, PT, PT, RZ, -R11, RZ ;  /* 0x8000000bff037210 */ /* 0x002fca0007ffe0ff */
[----:B------:R-:W-:-:S04]  /*0740*/  IMAD R3, R3, UR29, RZ ;  /* 0x0000001d03037c24 */ /* 0x000fc8000f8e02ff */
[----:B------:R-:W-:-:S06]  /*0750*/  IMAD.HI.U32 R11, R11, R3, R10 ;  /* 0x000000030b0b7227 */ /* 0x000fcc00078e000a */
[----:B------:R-:W-:-:S04]  /*0760*/  IMAD.HI.U32 R10, R11, R8, RZ ;  /* 0x000000080b0a7227 */ /* 0x000fc800078e00ff */
[----:B------:R-:W-:Y:S02]  /*0770*/  IMAD.MOV R3, RZ, RZ, -R10 ;  /* 0x000000ffff037224 */ /* 0x000fe400078e0a0a */
[----:B------:R-:W-:Y:S02]  /*0780*/  IMAD.MOV.U32 R11, RZ, RZ, RZ ;  /* 0x000000ffff0b7224 */ /* 0x000fe400078e00ff */
[----:B------:R-:W-:-:S05]  /*0790*/  IMAD R3, R3, UR29, R8 ;  /* 0x0000001d03037c24 */ /* 0x000fca000f8e0208 */
[----:B------:R-:W-:-:S13]  /*07a0*/  ISETP.GE.U32.AND P0, PT, R3, UR29, PT ;  /* 0x0000001d03007c0c */ /* 0x000fda000bf06070 */
[----:B------:R-:W-:Y:S01]  /*07b0*/  @P0 VIADD R3, R3, -UR29 ;  /* 0x8000001d03030c36 */ /* 0x000fe20008000000 */
[----:B------:R-:W-:-:S04]  /*07c0*/  @P0 IADD3 R10, PT, PT, R10, 0x1, RZ ;  /* 0x000000010a0a0810 */ /* 0x000fc80007ffe0ff */
[----:B------:R-:W-:-:S13]  /*07d0*/  ISETP.GE.U32.AND P1, PT, R3, UR29, PT ;  /* 0x0000001d03007c0c */ /* 0x000fda000bf26070 */
[----:B------:R-:W-:Y:S01]  /*07e0*/  @P1 VIADD R10, R10, 0x1 ;  /* 0x000000010a0a1836 */ /* 0x000fe20000000000 */
[----:B------:R-:W-:Y:S01]  /*07f0*/  @!P2 LOP3.LUT R10, RZ, UR29, RZ, 0x33, !PT ;  /* 0x0000001dff0aac12 */ /* 0x000fe2000f8e33ff */
[----:B------:R-:W-:Y:S06]  /*0800*/  BRA `(.L_x_233) ;  /* 0x0000000000247947 */ /* 0x000fec0003800000 */
.L_x_232:
[----:B------:R-:W0:Y:S01]  /*0810*/  LDCU.64 UR22, c[0x0][0x3a0] ;  /* 0x00007400ff1677ac */ /* 0x000e220008000a00 */
[----:B------:R-:W-:Y:S01]  /*0820*/  IMAD.MOV.U32 R11, RZ, RZ, R8 ;  /* 0x000000ffff0b7224 */ /* 0x000fe200078e0008 */
[----:B------:R-:W-:Y:S01]  /*0830*/  MOV R10, 0x880 ;  /* 0x00000880000a7802 */ /* 0x000fe20000000f00 */
[----:B------:R-:W-:Y:S01]  /*0840*/  IMAD.MOV.U32 R0, RZ, RZ, R9 ;  /* 0x000000ffff007224 */ /* 0x000fe200078e0009 */
[----:B0-----:R-:W-:Y:S01]  /*0850*/  MOV R12, UR22 ;  /* 0x00000016000c7c02 */ /* 0x001fe20008000f00 */
[----:B------:R-:W-:-:S07]  /*0860*/  IMAD.U32 R3, RZ, RZ, UR23 ;  /* 0x00000017ff037e24 */ /* 0x000fce000f8e00ff */
[----:B------:R-:W-:Y:S05]  /*0870*/  CALL.REL.NOINC `($__internal_4_$__cuda_sm20_div_u64) ;  /* 0x0000000c00347944 */ /* 0x000fea0003c00000 */
[----:B------:R-:W-:Y:S01]  /*0880*/  IMAD.MOV.U32 R10, RZ, RZ, R0 ;  /* 0x000000ffff0a7224 */ /* 0x000fe200078e0000 */
[----:B------:R-:W-:-:S07]  /*0890*/  MOV R11, R3 ;  /* 0x00000003000b7202 */ /* 0x000fce0000000f00 */
.L_x_233:
[----:B------:R-:W-:Y:S05]  /*08a0*/  BSYNC.RECONVERGENT B1 ;  /* 0x0000000000017941 */ /* 0x000fea0003800200 */
.L_x_231:
        /* <DEDUP_REMOVED lines=23> */
[----:B------:R-:W-:-:S05]  /*0a20*/  IMAD.HI.U32 R3, R3, R8, RZ ;  /* 0x0000000803037227 */ /* 0x000fca00078e00ff */
[----:B------:R-:W-:-:S05]  /*0a30*/  IADD3 R3, PT, PT, -R3, RZ, RZ ;  /* 0x000000ff03037210 */ /* 0x000fca0007ffe1ff */
        /* <DEDUP_REMOVED lines=8> */
.L_x_237:
[----:B------:R-:W0:Y:S01]  /*0ac0*/  LDCU.64 UR22, c[0x0][0x3a0] ;  /* 0x00007400ff1677ac */ /* 0x000e220008000a00 */
[----:B------:R-:W-:Y:S01]  /*0ad0*/  IMAD.MOV.U32 R0, RZ, RZ, R8 ;  /* 0x000000ffff007224 */ /* 0x000fe200078e0008 */
[----:B------:R-:W-:Y:S02]  /*0ae0*/  MOV R3, R9 ;  /* 0x0000000900037202 */ /* 0x000fe40000000f00 */
[----:B------:R-:W-:Y:S01]  /*0af0*/  MOV R10, 0xb30 ;  /* 0x00000b30000a7802 */ /* 0x000fe20000000f00 */
[----:B0-----:R-:W-:Y:S02]  /*0b00*/  IMAD.U32 R12, RZ, RZ, UR22 ;  /* 0x00000016ff0c7e24 */ /* 0x001fe4000f8e00ff */
[----:B------:R-:W-:-:S07]  /*0b10*/  IMAD.U32 R11, RZ, RZ, UR23 ;  /* 0x00000017ff0b7e24 */ /* 0x000fce000f8e00ff */
[----:B------:R-:W-:Y:S05]  /*0b20*/  CALL.REL.NOINC `($__internal_6_$__cuda_sm20_rem_u64) ;  /* 0x0000001000547944 */ /* 0x000fea0003c00000 */
[----:B------:R-:W-:Y:S02]  /*0b30*/  IMAD.MOV.U32 R10, RZ, RZ, R0 ;  /* 0x000000ffff0a7224 */ /* 0x000fe400078e0000 */
[----:B------:R-:W-:-:S07]  /*0b40*/  IMAD.MOV.U32 R11, RZ, RZ, R3 ;  /* 0x000000ffff0b7224 */ /* 0x000fce00078e0003 */
.L_x_238:
[----:B------:R-:W-:Y:S05]  /*0b50*/  BSYNC.RECONVERGENT B2 ;  /* 0x0000000000027941 */ /* 0x000fea0003800200 */
.L_x_236:
        /* <DEDUP_REMOVED lines=14> */
[----:B------:R-:W-:Y:S02]  /*0c40*/  IADD3 R10, P0, PT, R6, UR8, RZ ;  /* 0x00000008060a7c10 */ /* 0x000fe4000ff1e0ff */
[----:B------:R-:W-:Y:S02]  /*0c50*/  IADD3 R8, P1, PT, R4, UR10, RZ ;  /* 0x0000000a04087c10 */ /* 0x000fe4000ff3e0ff */
[----:B------:R-:W-:Y:S02]  /*0c60*/  IADD3.X R11, PT, PT, R7, UR9, RZ, P0, !PT ;  /* 0x00000009070b7c10 */ /* 0x000fe400087fe4ff */
[----:B------:R-:W-:-:S03]  /*0c70*/  IADD3.X R9, PT, PT, R5, UR11, RZ, P1, !PT ;  /* 0x0000000b05097c10 */ /* 0x000fc60008ffe4ff */
[----:B------:R-:W2:Y:S04]  /*0c80*/  LDG.E.U8 R12, desc[UR14][R10.64] ;  /* 0x0000000e0a0c7981 */ /* 0x000ea8000c1e1100 */
[----:B------:R-:W3:Y:S01]  /*0c90*/  LDG.E.U8 R13, desc[UR14][R8.64] ;  /* 0x0000000e080d7981 */ /* 0x000ee2000c1e1100 */
[----:B------:R-:W-:Y:S01]  /*0ca0*/  BSSY.RECONVERGENT B2, `(.L_x_239) ;  /* 0x000000b000027945 */ /* 0x000fe20003800200 */
[----:B------:R-:W-:Y:S01]  /*0cb0*/  IMAD.MOV.U32 R34, RZ, RZ, RZ ;  /* 0x000000ffff227224 */ /* 0x000fe200078e00ff */
[----:B------:R-:W-:Y:S01]  /*0cc0*/  MOV R0, 0xd50 ;  /* 0x00000d5000007802 */ /* 0x000fe20000000f00 */
[----:B------:R-:W-:Y:S01]  /*0cd0*/  IMAD.MOV.U32 R35, RZ, RZ, 0x40000000 ;  /* 0x40000000ff237424 */ /* 0x000fe200078e00ff */
[----:B--2---:R-:W-:Y:S08]  /*0ce0*/  I2F.F64.U16 R32, R12 ;  /* 0x0000000c00207312 */ /* 0x004ff00000101800 */
[----:B---3--:R-:W0:Y:S02]  /*0cf0*/  I2F.F64.U16 R6, R13 ;  /* 0x0000000d00067312 */ /* 0x008e240000101800 */
[----:B0-----:R-:W-:-:S08]  /*0d00*/  DADD R32, R32, -R6 ;  /* 0x0000000020207229 */ /* 0x001fd00000000806 */
[----:B------:R-:W-:-:S10]  /*0d10*/  DADD R6, -RZ, |R32| ;  /* 0x00000000ff067229 */ /* 0x000fd40000000520 */
[----:B------:R-:W-:Y:S01]  /*0d20*/  MOV R18, R6 ;  /* 0x0000000600127202 */ /* 0x000fe20000000f00 */
[----:B------:R-:W-:-:S07]  /*0d30*/  IMAD.MOV.U32 R3, RZ, RZ, R7 ;  /* 0x000000ffff037224 */ /* 0x000fce00078e0007 */
[----:B------:R-:W-:Y:S05]  /*0d40*/  CALL.REL.NOINC `($_Z25euclideanDifferenceKernelPhS_mS_mmPmPd$__internal_accurate_pow) ;  /* 0x0000001000cc7944 */ /* 0x000fea0003c00000 */
[----:B------:R-:W-:Y:S05]  /*0d50*/  BSYNC.RECONVERGENT B2 ;  /* 0x0000000000027941 */ /* 0x000fea0003800200 */
.L_x_239:
[----:B------:R-:W2:Y:S04]  /*0d60*/  LDG.E.U8 R17, desc[UR14][R10.64+0x1] ;  /* 0x0000010e0a117981 */ /* 0x000ea8000c1e1100 */
[----:B------:R-:W3:Y:S01]  /*0d70*/  LDG.E.U8 R14, desc[UR14][R8.64+0x1] ;  /* 0x0000010e080e7981 */ /* 0x000ee2000c1e1100 */
[C---:B------:R-:W-:Y:S01]  /*0d80*/  DADD R12, R32.reuse, 2 ;  /* 0x40000000200c7429 */ /* 0x040fe20000000000 */
[----:B------:R-:W-:Y:S01]  /*0d90*/  BSSY.RECONVERGENT B2, `(.L_x_240) ;  /* 0x0000014000027945 */ /* 0x000fe20003800200 */
[C---:B------:R-:W-:Y:S02]  /*0da0*/  DSETP.NEU.AND P1, PT, |R32|.reuse, +INF , PT ;  /* 0x7ff000002000742a */ /* 0x040fe40003f2d200 */
[----:B------:R-:W-:-:S06]  /*0db0*/  DSETP.NEU.AND P2, PT, R32, RZ, PT ;  /* 0x000000ff2000722a */ /* 0x000fcc0003f4d000 */
[----:B------:R-:W-:Y:S02]  /*0dc0*/  LOP3.LUT R0, R13, 0x7ff00000, RZ, 0xc0, !PT ;  /* 0x7ff000000d007812 */ /* 0x000fe400078ec0ff */
[----:B------:R-:W-:Y:S02]  /*0dd0*/  FSEL R16, R16, RZ, P2 ;  /* 0x000000ff10107208 */ /* 0x000fe40001000000 */
[----:B------:R-:W-:Y:S02]  /*0de0*/  ISETP.NE.AND P0, PT, R0, 0x7ff00000, PT ;  /* 0x7ff000000000780c */ /* 0x000fe40003f05270 */
[----:B------:R-:W-:Y:S01]  /*0df0*/  FSEL R0, R3, RZ, P2 ;  /* 0x000000ff03007208 */ /* 0x000fe20001000000 */
[----:B------:R-:W-:Y:S01]  /*0e00*/  DSETP.NEU.AND P2, PT, R32, 1, PT ;  /* 0x3ff000002000742a */ /* 0x000fe20003f4d000 */
[----:B------:R-:W-:Y:S02]  /*0e10*/  @!P1 FSEL R16, R16, +QNAN , P0 ;  /* 0x7ff0000010109808 */ /* 0x000fe40000000000 */
[----:B------:R-:W-:-:S03]  /*0e20*/  @!P1 FSEL R0, R0, RZ, P0 ;  /* 0x000000ff00009208 */ /* 0x000fc60000000000 */
[----:B------:R-:W-:Y:S02]  /*0e30*/  FSEL R33, R16, 1.875, P2 ;  /* 0x3ff0000010217808 */ /* 0x000fe40001000000 */
[----:B------:R-:W-:Y:S02]  /*0e40*/  FSEL R32, R0, RZ, P2 ;  /* 0x000000ff00207208 */ /* 0x000fe40001000000 */
[----:B------:R-:W-:Y:S01]  /*0e50*/  MOV R0, 0xed0 ;  /* 0x00000ed000007802 */ /* 0x000fe20000000f00 */
[----:B--2---:R-:W-:Y:S08]  /*0e60*/  I2F.F64.U16 R6, R17 ;  /* 0x0000001100067312 */ /* 0x004ff00000101800 */
[----:B---3--:R-:W0:Y:S02]  /*0e70*/  I2F.F64.U16 R14, R14 ;  /* 0x0000000e000e7312 */ /* 0x008e240000101800 */
[----:B0-----:R-:W-:-:S08]  /*0e80*/  DADD R6, R6, -R14 ;  /* 0x0000000006067229 */ /* 0x001fd0000000080e */
[----:B------:R-:W-:-:S10]  /*0e90*/  DADD R12, -RZ, |R6| ;  /* 0x00000000ff0c7229 */ /* 0x000fd40000000506 */
[----:B------:R-:W-:Y:S01]  /*0ea0*/  IMAD.MOV.U32 R18, RZ, RZ, R12 ;  /* 0x000000ffff127224 */ /* 0x000fe200078e000c */
[----:B------:R-:W-:-:S07]  /*0eb0*/  MOV R3, R13 ;  /* 0x0000000d00037202 */ /* 0x000fce0000000f00 */
[----:B------:R-:W-:Y:S05]  /*0ec0*/  CALL.REL.NOINC `($_Z25euclideanDifferenceKernelPhS_mS_mmPmPd$__internal_accurate_pow) ;  /* 0x00000010006c7944 */ /* 0x000fea0003c00000 */
[----:B------:R-:W-:Y:S05]  /*0ed0*/  BSYNC.RECONVERGENT B2 ;  /* 0x0000000000027941 */ /* 0x000fea0003800200 */
.L_x_240:
[----:B------:R-:W2:Y:S04]  /*0ee0*/  LDG.E.U8 R10, desc[UR14][R10.64+0x2] ;  /* 0x0000020e0a0a7981 */ /* 0x000ea8000c1e1100 */
[----:B------:R-:W3:Y:S01]  /*0ef0*/  LDG.E.U8 R14, desc[UR14][R8.64+0x2] ;  /* 0x0000020e080e7981 */ /* 0x000ee2000c1e1100 */
[C---:B------:R-:W-:Y:S01]  /*0f00*/  DADD R12, R6.reuse, 2 ;  /* 0x40000000060c7429 */ /* 0x040fe20000000000 */
[----:B------:R-:W-:Y:S01]  /*0f10*/  BSSY.RECONVERGENT B2, `(.L_x_241) ;  /* 0x0000015000027945 */ /* 0x000fe20003800200 */
[C---:B------:R-:W-:Y:S01]  /*0f20*/  DSETP.NEU.AND P1, PT, |R6|.reuse, +INF , PT ;  /* 0x7ff000000600742a */ /* 0x040fe20003f2d200 */
[----:B------:R-:W-:Y:S01]  /*0f30*/  MOV R0, 0x1060 ;  /* 0x0000106000007802 */ /* 0x000fe20000000f00 */
[----:B------:R-:W-:-:S06]  /*0f40*/  DSETP.NEU.AND P2, PT, R6, RZ, PT ;  /* 0x000000ff0600722a */ /* 0x000fcc0003f4d000 */
[----:B------:R-:W-:Y:S02]  /*0f50*/  LOP3.LUT R12, R13, 0x7ff00000, RZ, 0xc0, !PT ;  /* 0x7ff000000d0c7812 */ /* 0x000fe400078ec0ff */
        /* <DEDUP_REMOVED lines=8> */
[----:B------:R-:W-:Y:S01]  /*0fe0*/  DADD R32, R32, R6 ;  /* 0x0000000020207229 */ /* 0x000fe20000000006 */
[----:B--2---:R-:W-:Y:S08]  /*0ff0*/  I2F.F64.U16 R36, R10 ;  /* 0x0000000a00247312 */ /* 0x004ff00000101800 */
[----:B---3--:R-:W0:Y:S02]  /*1000*/  I2F.F64.U16 R14, R14 ;  /* 0x0000000e000e7312 */ /* 0x008e240000101800 */
[----:B0-----:R-:W-:-:S08]  /*1010*/  DADD R36, R36, -R14 ;  /* 0x0000000024247229 */ /* 0x001fd0000000080e */
[----:B------:R-:W-:-:S10]  /*1020*/  DADD R8, -RZ, |R36| ;  /* 0x00000000ff087229 */ /* 0x000fd40000000524 */
[----:B------:R-:W-:Y:S02]  /*1030*/  IMAD.MOV.U32 R18, RZ, RZ, R8 ;  /* 0x000000ffff127224 */ /* 0x000fe400078e0008 */
[----:B------:R-:W-:-:S07]  /*1040*/  IMAD.MOV.U32 R3, RZ, RZ, R9 ;  /* 0x000000ffff037224 */ /* 0x000fce00078e0009 */
[----:B------:R-:W-:Y:S05]  /*1050*/  CALL.REL.NOINC `($_Z25euclideanDifferenceKernelPhS_mS_mmPmPd$__internal_accurate_pow) ;  /* 0x0000001000087944 */ /* 0x000fea0003c00000 */
[----:B------:R-:W-:Y:S05]  /*1060*/  BSYNC.RECONVERGENT B2 ;  /* 0x0000000000027941 */ /* 0x000fea0003800200 */
.L_x_241:
[C---:B------:R-:W-:Y:S01]  /*1070*/  DADD R6, R36.reuse, 2 ;  /* 0x4000000024067429 */ /* 0x040fe20000000000 */
[----:B------:R-:W-:Y:S01]  /*1080*/  LOP3.LUT R0, R5, UR26, RZ, 0xfc, !PT ;  /* 0x0000001a05007c12 */ /* 0x000fe2000f8efcff */
[C---:B------:R-:W-:Y:S01]  /*1090*/  DSETP.NEU.AND P1, PT, |R36|.reuse, +INF , PT ;  /* 0x7ff000002400742a */ /* 0x040fe20003f2d200 */
[----:B------:R-:W-:Y:S01]  /*10a0*/  BSSY.RECONVERGENT B2, `(.L_x_242) ;  /* 0x000002b000027945 */ /* 0x000fe20003800200 */
[----:B------:R-:W-:-:S06]  /*10b0*/  DSETP.NEU.AND P2, PT, R36, RZ, PT ;  /* 0x000000ff2400722a */ /* 0x000fcc0003f4d000 */
[----:B------:R-:W-:Y:S02]  /*10c0*/  LOP3.LUT R6, R7, 0x7ff00000, RZ, 0xc0, !PT ;  /* 0x7ff0000007067812 */ /* 0x000fe400078ec0ff */
[----:B------:R-:W-:Y:S02]  /*10d0*/  FSEL R3, R3, RZ, P2 ;  /* 0x000000ff03037208 */ /* 0x000fe40001000000 */
[----:B------:R-:W-:Y:S02]  /*10e0*/  ISETP.NE.AND P0, PT, R6, 0x7ff00000, PT ;  /* 0x7ff000000600780c */ /* 0x000fe40003f05270 */
[----:B------:R-:W-:Y:S01]  /*10f0*/  FSEL R16, R16, RZ, P2 ;  /* 0x000000ff10107208 */ /* 0x000fe20001000000 */
[----:B------:R-:W-:Y:S01]  /*1100*/  DSETP.NEU.AND P2, PT, R36, 1, PT ;  /* 0x3ff000002400742a */ /* 0x000fe20003f4d000 */
[----:B------:R-:W-:Y:S02]  /*1110*/  @!P1 FSEL R3, R3, RZ, P0 ;  /* 0x000000ff03039208 */ /* 0x000fe40000000000 */
[----:B------:R-:W-:-:S02]  /*1120*/  @!P1 FSEL R16, R16, +QNAN , P0 ;  /* 0x7ff0000010109808 */ /* 0x000fc40000000000 */
[----:B------:R-:W-:Y:S02]  /*1130*/  ISETP.NE.U32.AND P0, PT, R0, RZ, PT ;  /* 0x000000ff0000720c */ /* 0x000fe40003f05070 */
[----:B------:R-:W-:Y:S02]  /*1140*/  FSEL R6, R3, RZ, P2 ;  /* 0x000000ff03067208 */ /* 0x000fe40001000000 */
[----:B------:R-:W-:-:S06]  /*1150*/  FSEL R7, R16, 1.875, P2 ;  /* 0x3ff0000010077808 */ /* 0x000fcc0001000000 */
[----:B------:R-:W-:-:S03]  /*1160*/  DADD R32, R32, R6 ;  /* 0x0000000020207229 */ /* 0x000fc60000000006 */
[----:B------:R-:W-:Y:S08]  /*1170*/  @P0 BRA `(.L_x_243) ;  /* 0x0000000000500947 */ /* 0x000ff00003800000 */
[----:B------:R-:W0:Y:S01]  /*1180*/  I2F.U32.RP R9, UR27 ;  /* 0x0000001b00097d06 */ /* 0x000e220008209000 */
[----:B------:R-:W-:-:S07]  /*1190*/  ISETP.NE.U32.AND P2, PT, RZ, UR27, PT ;  /* 0x0000001bff007c0c */ /* 0x000fce000bf45070 */
[----:B0-----:R-:W0:Y:S02]  /*11a0*/  MUFU.RCP R9, R9 ;  /* 0x0000000900097308 */ /* 0x001e240000001000 */
[----:B0-----:R-:W-:Y:S02]  /*11b0*/  VIADD R6, R9, 0xffffffe ;  /* 0x0ffffffe09067836 */ /* 0x001fe40000000000 */
[----:B------:R-:W-:-:S04]  /*11c0*/  IMAD.MOV.U32 R9, RZ, RZ, RZ ;  /* 0x000000ffff097224 */ /* 0x000fc800078e00ff */
[----:B------:R0:W1:Y:S02]  /*11d0*/  F2I.FTZ.U32.TRUNC.NTZ R7, R6 ;  /* 0x0000000600077305 */ /* 0x000064000021f000 */
[----:B0-----:R-:W-:Y:S01]  /*11e0*/  IMAD.MOV.U32 R6, RZ, RZ, RZ ;  /* 0x000000ffff067224 */ /* 0x001fe200078e00ff */
[----:B-1----:R-:W-:-:S05]  /*11f0*/  IADD3 R3, PT, PT, RZ, -R7, RZ ;  /* 0x80000007ff037210 */ /* 0x002fca0007ffe0ff */
[----:B------:R-:W-:-:S04]  /*1200*/  IMAD R3, R3, UR27, RZ ;  /* 0x0000001b03037c24 */ /* 0x000fc8000f8e02ff */
[----:B------:R-:W-:-:S06]  /*1210*/  IMAD.HI.U32 R3, R7, R3, R6 ;  /* 0x0000000307037227 */ /* 0x000fcc00078e0006 */
[----:B------:R-:W-:-:S04]  /*1220*/  IMAD.HI.U32 R8, R3, R4, RZ ;  /* 0x0000000403087227 */ /* 0x000fc800078e00ff */
[----:B------:R-:W-:-:S04]  /*1230*/  IMAD.MOV R3, RZ, RZ, -R8 ;  /* 0x000000ffff037224 */ /* 0x000fc800078e0a08 */
        /* <DEDUP_REMOVED lines=8> */
.L_x_243:
        /* <DEDUP_REMOVED lines=9> */
.L_x_244:
[----:B------:R-:W-:Y:S05]  /*1350*/  BSYNC.RECONVERGENT B2 ;  /* 0x0000000000027941 */ /* 0x000fea0003800200 */
.L_x_242:
        /* <DEDUP_REMOVED lines=14> */
[----:B------:R-:W-:Y:S01]  /*1440*/  IADD3 R15, PT, PT, R17, -0x100000, RZ ;  /* 0xfff00000110f7810 */ /* 0x000fe20007ffe0ff */
[----:B------:R-:W-:-:S05]  /*1450*/  IMAD.MOV.U32 R14, RZ, RZ, R16 ;  /* 0x000000ffff0e7224 */ /* 0x000fca00078e0010 */
[----:B------:R-:W-:-:S08]  /*1460*/  DFMA R20, R18, -R18, R32 ;  /* 0x800000121214722b */ /* 0x000fd00000000020 */
[----:B------:R-:W-:Y:S01]  /*1470*/  DFMA R12, R20, R14, R18 ;  /* 0x0000000e140c722b */ /* 0x000fe20000000012 */
[----:B------:R-:W-:Y:S10]  /*1480*/  @!P0 BRA `(.L_x_246) ;  /* 0x0000000000088947 */ /* 0x000ff40003800000 */
[----:B------:R-:W-:-:S07]  /*1490*/  MOV R0, 0x14b0 ;  /* 0x000014b000007802 */ /* 0x000fce0000000f00 */
[----:B------:R-:W-:Y:S05]  /*14a0*/  CALL.REL.NOINC `($__internal_5_$__cuda_sm20_dsqrt_rn_f64_mediumpath_v1) ;  /* 0x0000000400387944 */ /* 0x000fea0003c00000 */
.L_x_246:
[----:B------:R-:W-:Y:S05]  /*14b0*/  BSYNC.RECONVERGENT B2 ;  /* 0x0000000000027941 */ /* 0x000fea0003800200 */
.L_x_245:
[----:B------:R0:W-:Y:S02]  /*14c0*/  STG.E.64 desc[UR14][R6.64], R12 ;  /* 0x0000000c06007986 */ /* 0x0001e4000c101b0e */
.L_x_235:
[----:B------:R-:W-:Y:S05]  /*14d0*/  BSYNC.RECONVERGENT B1 ;  /* 0x0000000000017941 */ /* 0x000fea0003800200 */
.L_x_234:
[----:B------:R-:W-:-:S04]  /*14e0*/  IMAD.WIDE.U32 R4, R2, UR20, R4 ;  /* 0x0000001402047c25 */ /* 0x000fc8000f8e0004 */
[----:B------:R-:W-:Y:S01]  /*14f0*/  IMAD R5, R2, UR21, R5 ;  /* 0x0000001502057c24 */ /* 0x000fe2000f8e0205 */
[----:B------:R-:W-:-:S04]  /*1500*/  ISETP.GE.U32.AND P0, PT, R4, UR4, PT ;  /* 0x0000000404007c0c */ /* 0x000fc8000bf06070 */
[----:B------:R-:W-:-:S13]  /*1510*/  ISETP.GE.U32.AND.EX P0, PT, R5, UR7, PT, P0 ;  /* 0x0000000705007c0c */ /* 0x000fda000bf06100 */
[----:B------:R-:W-:Y:S05]  /*1520*/  @!P0 BRA `(.L_x_247) ;  /* 0xffffffec00488947 */ /* 0x000fea000383ffff */
[----:B------:R-:W-:Y:S05]  /*1530*/  BSYNC.RECONVERGENT B0 ;  /* 0x0000000000007941 */ /* 0x000fea0003800200 */
.L_x_224:
[----:B------:R-:W-:Y:S05]  /*1540*/  EXIT ;  /* 0x000000000000794d */ /* 0x000fea0003800000 */
        .weak           $__internal_4_$__cuda_sm20_div_u64
        .type           $__internal_4_$__cuda_sm20_div_u64,@function
        .size           $__internal_4_$__cuda_sm20_div_u64,($__internal_5_$__cuda_sm20_dsqrt_rn_f64_mediumpath_v1 - $__internal_4_$__cuda_sm20_div_u64)
$__internal_4_$__cuda_sm20_div_u64:
[----:B------:R-:W-:-:S06]  /*1550*/  IMAD.MOV.U32 R13, RZ, RZ, R3 ;  /* 0x000000ffff0d7224 */ /* 0x000fcc00078e0003 */
        /* <DEDUP_REMOVED lines=8> */
[----:B------:R-:W-:-:S03]  /*15e0*/  IMAD.HI.U32 R16, R14, R19, RZ ;  /* 0x000000130e107227 */ /* 0x000fc600078e00ff */
[----:B------:R-:W-:Y:S01]  /*15f0*/  IADD3.X R21, PT, PT, RZ, ~R17, RZ, P0, !PT ;  /* 0x80000011ff157210 */ /* 0x000fe200007fe4ff */
[----:B------:R-:W-:-:S04]  /*1600*/  IMAD.MOV.U32 R17, RZ, RZ, R14 ;  /* 0x000000ffff117224 */ /* 0x000fc800078e000e */
[----:B------:R-:W-:-:S04]  /*1610*/  IMAD.WIDE.U32 R16, P0, R14, R21, R16 ;  /* 0x000000150e107225 */ /* 0x000fc80007800010 */
[C---:B------:R-:W-:Y:S02]  /*1620*/  IMAD R23, R15.reuse, R21, RZ ;  /* 0x000000150f177224 */ /* 0x040fe400078e02ff */
[----:B------:R-:W-:-:S04]  /*1630*/  IMAD.HI.U32 R16, P1, R15, R19, R16 ;  /* 0x000000130f107227 */ /* 0x000fc80007820010 */
[----:B------:R-:W-:Y:S01]  /*1640*/  IMAD.HI.U32 R13, R15, R21, RZ ;  /* 0x000000150f0d7227 */ /* 0x000fe200078e00ff */
[----:B------:R-:W-:-:S03]  /*1650*/  IADD3 R17, P2, PT, R23, R16, RZ ;  /* 0x0000001017117210 */ /* 0x000fc60007f5e0ff */
[----:B------:R-:W-:Y:S02]  /*1660*/  IMAD.X R13, R13, 0x1, R15, P0 ;  /* 0x000000010d0d7824 */ /* 0x000fe400000e060f */
[----:B------:R-:W-:-:S03]  /*1670*/  IMAD.WIDE.U32 R14, R17, R12, RZ ;  /* 0x0000000c110e7225 */ /* 0x000fc600078e00ff */
[----:B------:R-:W-:Y:S01]  /*1680*/  IADD3.X R13, PT, PT, RZ, RZ, R13, P2, P1 ;  /* 0x000000ffff0d7210 */ /* 0x000fe200017e240d */
        /* <DEDUP_REMOVED lines=10> */
[----:B------:R-:W-:-:S04]  /*1730*/  IADD3 R17, P2, PT, R20, R17, RZ ;  /* 0x0000001114117210 */ /* 0x000fc80007f5e0ff */
[----:B------:R-:W-:Y:S01]  /*1740*/  IADD3.X R13, PT, PT, R14, R13, RZ, P0, !PT ;  /* 0x0000000d0e0d7210 */ /* 0x000fe200007fe4ff */
        /* <DEDUP_REMOVED lines=11> */
[----:B------:R-:W-:-:S03]  /*1800*/  IMAD R15, R17, R3, R15 ;  /* 0x00000003110f7224 */ /* 0x000fc600078e020f */
[-C--:B------:R-:W-:Y:S01]  /*1810*/  ISETP.GE.U32.AND P0, PT, R19, R12.reuse, PT ;  /* 0x0000000c1300720c */ /* 0x080fe20003f06070 */
[----:B------:R-:W-:Y:S01]  /*1820*/  IMAD R15, R13, R12, R15 ;  /* 0x0000000c0d0f7224 */ /* 0x000fe200078e020f */
[----:B------:R-:W-:-:S04]  /*1830*/  IADD3 R11, P2, PT, -R12, R19, RZ ;  /* 0x000000130c0b7210 */ /* 0x000fc80007f5e1ff */
[----:B------:R-:W-:Y:S02]  /*1840*/  IADD3.X R20, PT, PT, ~R15, R0, RZ, P1, !PT ;  /* 0x000000000f147210 */ /* 0x000fe40000ffe5ff */
[----:B------:R-:W-:Y:S02]  /*1850*/  IADD3 R0, P1, PT, R17, 0x1, RZ ;  /* 0x0000000111007810 */ /* 0x000fe40007f3e0ff */
[C---:B------:R-:W-:Y:S01]  /*1860*/  ISETP.GE.U32.AND.EX P0, PT, R20.reuse, R3, PT, P0 ;  /* 0x000000031400720c */ /* 0x040fe20003f06100 */
[----:B------:R-:W-:Y:S02]  /*1870*/  IMAD.X R16, R20, 0x1, ~R3, P2 ;  /* 0x0000000114107824 */ /* 0x000fe400010e0e03 */
[----:B------:R-:W-:Y:S01]  /*1880*/  IMAD.X R14, RZ, RZ, R13, P1 ;  /* 0x000000ffff0e7224 */ /* 0x000fe200008e060d */
[----:B------:R-:W-:Y:S02]  /*1890*/  SEL R17, R0, R17, P0 ;  /* 0x0000001100117207 */ /* 0x000fe40000000000 */
[----:B------:R-:W-:-:S02]  /*18a0*/  SEL R11, R11, R19, P0 ;  /* 0x000000130b0b7207 */ /* 0x000fc40000000000 */
[----:B------:R-:W-:Y:S02]  /*18b0*/  SEL R14, R14, R13, P0 ;  /* 0x0000000d0e0e7207 */ /* 0x000fe40000000000 */
[----:B------:R-:W-:Y:S02]  /*18c0*/  IADD3 R0, P2, PT, R17, 0x1, RZ ;  /* 0x0000000111007810 */ /* 0x000fe40007f5e0ff */
[----:B------:R-:W-:Y:S02]  /*18d0*/  SEL R16, R16, R20, P0 ;  /* 0x0000001410107207 */ /* 0x000fe40000000000 */
[----:B------:R-:W-:Y:S01]  /*18e0*/  ISETP.GE.U32.AND P0, PT, R11, R12, PT ;  /* 0x0000000c0b00720c */ /* 0x000fe20003f06070 */
[----:B------:R-:W-:Y:S01]  /*18f0*/  IMAD.X R11, RZ, RZ, R14, P2 ;  /* 0x000000ffff0b7224 */ /* 0x000fe200010e060e */
[----:B------:R-:W-:Y:S02]  /*1900*/  ISETP.NE.U32.AND P1, PT, R12, RZ, PT ;  /* 0x000000ff0c00720c */ /* 0x000fe40003f25070 */
[----:B------:R-:W-:-:S02]  /*1910*/  ISETP.GE.U32.AND.EX P0, PT, R16, R3, PT, P0 ;  /* 0x000000031000720c */ /* 0x000fc40003f06100 */
[----:B------:R-:W-:Y:S02]  /*1920*/  ISETP.NE.AND.EX P1, PT, R3, RZ, PT, P1 ;  /* 0x000000ff0300720c */ /* 0x000fe40003f25310 */
[----:B------:R-:W-:Y:S02]  /*1930*/  SEL R3, R11, R14, P0 ;  /* 0x0000000e0b037207 */ /* 0x000fe40000000000 */
[----:B------:R-:W-:Y:S02]  /*1940*/  MOV R11, 0x0 ;  /* 0x00000000000b7802 */ /* 0x000fe40000000f00 */
[----:B------:R-:W-:Y:S02]  /*1950*/  SEL R0, R0, R17, P0 ;  /* 0x0000001100007207 */ /* 0x000fe40000000000 */
[----:B------:R-:W-:Y:S02]  /*1960*/  SEL R3, R3, 0xffffffff, P1 ;  /* 0xffffffff03037807 */ /* 0x000fe40000800000 */
[----:B------:R-:W-:Y:S01]  /*1970*/  SEL R0, R0, 0xffffffff, P1 ;  /* 0xffffffff00007807 */ /* 0x000fe20000800000 */
[----:B------:R-:W-:Y:S06]  /*1980*/  RET.REL.NODEC R10 `(_Z25euclideanDifferenceKernelPhS_mS_mmPmPd) ;  /* 0xffffffe40a9c7950 */ /* 0x000fec0003c3ffff */
        .weak           $__internal_5_$__cuda_sm20_dsqrt_rn_f64_mediumpath_v1
        .type           $__internal_5_$__cuda_sm20_dsqrt_rn_f64_mediumpath_v1,@function
        .size           $__internal_5_$__cuda_sm20_dsqrt_rn_f64_mediumpath_v1,($__internal_6_$__cuda_sm20_rem_u64 - $__internal_5_$__cuda_sm20_dsqrt_rn_f64_mediumpath_v1)
$__internal_5_$__cuda_sm20_dsqrt_rn_f64_mediumpath_v1:
[----:B------:R-:W-:Y:S01]  /*1990*/  ISETP.GE.U32.AND P0, PT, R10, -0x3400000, PT ;  /* 0xfcc000000a00780c */ /* 0x000fe20003f06070 */
[----:B------:R-:W-:Y:S01]  /*19a0*/  BSSY.RECONVERGENT B3, `(.L_x_248) ;  /* 0x0000028000037945 */ /* 0x000fe20003800200 */
[----:B------:R-:W-:Y:S01]  /*19b0*/  IMAD.MOV.U32 R14, RZ, RZ, R16 ;  /* 0x000000ffff0e7224 */ /* 0x000fe200078e0010 */
[----:B------:R-:W-:Y:S01]  /*19c0*/  MOV R8, R20 ;  /* 0x0000001400087202 */ /* 0x000fe20000000f00 */
[----:B------:R-:W-:Y:S02]  /*19d0*/  IMAD.MOV.U32 R10, RZ, RZ, R32 ;  /* 0x000000ffff0a7224 */ /* 0x000fe400078e0020 */
[----:B------:R-:W-:Y:S02]  /*19e0*/  IMAD.MOV.U32 R11, RZ, RZ, R33 ;  /* 0x000000ffff0b7224 */ /* 0x000fe400078e0021 */
[----:B------:R-:W-:-:S05]  /*19f0*/  IMAD.MOV.U32 R9, RZ, RZ, R21 ;  /* 0x000000ffff097224 */ /* 0x000fca00078e0015 */
[----:B------:R-:W-:Y:S05]  /*1a00*/  @!P0 BRA `(.L_x_249) ;  /* 0x0000000000208947 */ /* 0x000fea0003800000 */
        /* <DEDUP_REMOVED lines=8> */
.L_x_249:
[----:B------:R-:W-:-:S14]  /*1a90*/  DSETP.NE.AND P0, PT, R10, RZ, PT ;  /* 0x000000ff0a00722a */ /* 0x000fdc0003f05000 */
[----:B------:R-:W-:Y:S05]  /*1aa0*/  @!P0 BRA `(.L_x_251) ;  /* 0x0000000000588947 */ /* 0x000fea0003800000 */
[----:B------:R-:W-:-:S13]  /*1ab0*/  ISETP.GE.AND P0, PT, R11, RZ, PT ;  /* 0x000000ff0b00720c */ /* 0x000fda0003f06270 */
[----:B------:R-:W-:Y:S01]  /*1ac0*/  @!P0 IMAD.MOV.U32 R8, RZ, RZ, 0x0 ;  /* 0x00000000ff088424 */ /* 0x000fe200078e00ff */
[----:B------:R-:W-:Y:S01]  /*1ad0*/  @!P0 MOV R9, 0xfff80000 ;  /* 0xfff8000000098802 */ /* 0x000fe20000000f00 */
[----:B------:R-:W-:Y:S06]  /*1ae0*/  @!P0 BRA `(.L_x_250) ;  /* 0x00000000004c8947 */ /* 0x000fec0003800000 */
[----:B------:R-:W-:-:S13]  /*1af0*/  ISETP.GT.AND P0, PT, R11, 0x7fefffff, PT ;  /* 0x7fefffff0b00780c */ /* 0x000fda0003f04270 */
[----:B------:R-:W-:Y:S05]  /*1b00*/  @P0 BRA `(.L_x_251) ;  /* 0x0000000000400947 */ /* 0x000fea0003800000 */
[----:B------:R-:W-:Y:S01]  /*1b10*/  DMUL R8, R10, 8.11296384146066816958e+31 ;  /* 0x469000000a087828 */ /* 0x000fe20000000000 */
[----:B------:R-:W-:Y:S02]  /*1b20*/  IMAD.MOV.U32 R14, RZ, RZ, 0x0 ;  /* 0x00000000ff0e7424 */ /* 0x000fe400078e00ff */
[----:B------:R-:W-:Y:S02]  /*1b30*/  IMAD.MOV.U32 R10, RZ, RZ, RZ ;  /* 0x000000ffff0a7224 */ /* 0x000fe400078e00ff */
[----:B------:R-:W-:Y:S01]  /*1b40*/  IMAD.MOV.U32 R15, RZ, RZ, 0x3fd80000 ;  /* 0x3fd80000ff0f7424 */ /* 0x000fe200078e00ff */
[----:B------:R-:W0:Y:S03]  /*1b50*/  MUFU.RSQ64H R11, R9 ;  /* 0x00000009000b7308 */ /* 0x000e260000001c00 */
[----:B0-----:R-:W-:-:S08]  /*1b60*/  DMUL R12, R10, R10 ;  /* 0x0000000a0a0c7228 */ /* 0x001fd00000000000 */
[----:B------:R-:W-:-:S08]  /*1b70*/  DFMA R12, R8, -R12, 1 ;  /* 0x3ff00000080c742b */ /* 0x000fd0000000080c */
[----:B------:R-:W-:Y:S02]  /*1b80*/  DFMA R14, R12, R14, 0.5 ;  /* 0x3fe000000c0e742b */ /* 0x000fe4000000000e */
[----:B------:R-:W-:-:S08]  /*1b90*/  DMUL R12, R10, R12 ;  /* 0x0000000c0a0c7228 */ /* 0x000fd00000000000 */
[----:B------:R-:W-:-:S08]  /*1ba0*/  DFMA R12, R14, R12, R10 ;  /* 0x0000000c0e0c722b */ /* 0x000fd0000000000a */
[----:B------:R-:W-:Y:S02]  /*1bb0*/  DMUL R10, R8, R12 ;  /* 0x0000000c080a7228 */ /* 0x000fe40000000000 */
[----:B------:R-:W-:-:S06]  /*1bc0*/  IADD3 R13, PT, PT, R13, -0x100000, RZ ;  /* 0xfff000000d0d7810 */ /* 0x000fcc0007ffe0ff */
[----:B------:R-:W-:-:S08]  /*1bd0*/  DFMA R14, R10, -R10, R8 ;  /* 0x8000000a0a0e722b */ /* 0x000fd00000000008 */
[----:B------:R-:W-:-:S10]  /*1be0*/  DFMA R8, R12, R14, R10 ;  /* 0x0000000e0c08722b */ /* 0x000fd4000000000a */
[----:B------:R-:W-:Y:S01]  /*1bf0*/  VIADD R9, R9, 0xfcb00000 ;  /* 0xfcb0000009097836 */ /* 0x000fe20000000000 */
[----:B------:R-:W-:Y:S06]  /*1c00*/  BRA `(.L_x_250) ;  /* 0x0000000000047947 */ /* 0x000fec0003800000 */
.L_x_251:
[----:B------:R-:W-:-:S11]  /*1c10*/  DADD R8, R10, R10 ;  /* 0x000000000a087229 */ /* 0x000fd6000000000a */
.L_x_250:
[----:B------:R-:W-:Y:S05]  /*1c20*/  BSYNC.RECONVERGENT B3 ;  /* 0x0000000000037941 */ /* 0x000fea0003800200 */
.L_x_248:
[----:B------:R-:W-:Y:S01]  /*1c30*/  IMAD.MOV.U32 R12, RZ, RZ, R8 ;  /* 0x000000ffff0c7224 */ /* 0x000fe200078e0008 */
[----:B------:R-:W-:Y:S01]  /*1c40*/  MOV R8, R0 ;  /* 0x0000000000087202 */ /* 0x000fe20000000f00 */
[----:B------:R-:W-:Y:S02]  /*1c50*/  IMAD.MOV.U32 R13, RZ, RZ, R9 ;  /* 0x000000ffff0d7224 */ /* 0x000fe400078e0009 */
[----:B------:R-:W-:-:S04]  /*1c60*/  IMAD.MOV.U32 R9, RZ, RZ, 0x0 ;  /* 0x00000000ff097424 */ /* 0x000fc800078e00ff */
[----:B------:R-:W-:Y:S05]  /*1c70*/  RET.REL.NODEC R8 `(_Z25euclideanDifferenceKernelPhS_mS_mmPmPd) ;  /* 0xffffffe008e07950 */ /* 0x000fea0003c3ffff */
        .weak           $__internal_6_$__cuda_sm20_rem_u64
        .type           $__internal_6_$__cuda_sm20_rem_u64,@function
        .size           $__internal_6_$__cuda_sm20_rem_u64,($_Z25euclideanDifferenceKernelPhS_mS_mmPmPd$__internal_accurate_pow - $__internal_6_$__cuda_sm20_rem_u64)
$__internal_6_$__cuda_sm20_rem_u64:
        /* <DEDUP_REMOVED lines=41> */
[----:B------:R-:W-:Y:S02]  /*1f10*/  IMAD.X R13, RZ, RZ, R13, P1 ;  /* 0x000000ffff0d7224 */ /* 0x000fe400008e060d */
[----:B------:R-:W-:Y:S01]  /*1f20*/  IMAD R17, R17, R11, R15 ;  /* 0x0000000b11117224 */ /* 0x000fe200078e020f */
[----:B------:R-:W-:-:S03]  /*1f30*/  IADD3 R15, P1, PT, -R14, R0, RZ ;  /* 0x000000000e0f7210 */ /* 0x000fc60007f3e1ff */
[-C--:B------:R-:W-:Y:S01]  /*1f40*/  IMAD R0, R13, R12.reuse, R17 ;  /* 0x0000000c0d007224 */ /* 0x080fe200078e0211 */
[----:B------:R-:W-:-:S04]  /*1f50*/  ISETP.GE.U32.AND P0, PT, R15, R12, PT ;  /* 0x0000000c0f00720c */ /* 0x000fc80003f06070 */
[----:B------:R-:W-:Y:S02]  /*1f60*/  IADD3.X R0, PT, PT, ~R0, R3, RZ, P1, !PT ;  /* 0x0000000300007210 */ /* 0x000fe40000ffe5ff */
[----:B------:R-:W-:Y:S02]  /*1f70*/  IADD3 R13, P1, PT, -R12, R15, RZ ;  /* 0x0000000f0c0d7210 */ /* 0x000fe40007f3e1ff */
[----:B------:R-:W-:-:S03]  /*1f80*/  ISETP.GE.U32.AND.EX P0, PT, R0, R11, PT, P0 ;  /* 0x0000000b0000720c */ /* 0x000fc60003f06100 */
[--C-:B------:R-:W-:Y:S01]  /*1f90*/  IMAD.X R14, R0, 0x1, ~R11.reuse, P1 ;  /* 0x00000001000e7824 */ /* 0x100fe200008e0e0b */
[----:B------:R-:W-:Y:S02]  /*1fa0*/  SEL R13, R13, R15, P0 ;  /* 0x0000000f0d0d7207 */ /* 0x000fe40000000000 */
[----:B------:R-:W-:Y:S02]  /*1fb0*/  ISETP.NE.U32.AND P1, PT, R12, RZ, PT ;  /* 0x000000ff0c00720c */ /* 0x000fe40003f25070 */
[----:B------:R-:W-:Y:S02]  /*1fc0*/  SEL R14, R14, R0, P0 ;  /* 0x000000000e0e7207 */ /* 0x000fe40000000000 */
[----:B------:R-:W-:Y:S02]  /*1fd0*/  IADD3 R0, P2, PT, -R12, R13, RZ ;  /* 0x0000000d0c007210 */ /* 0x000fe40007f5e1ff */
[----:B------:R-:W-:Y:S02]  /*1fe0*/  ISETP.GE.U32.AND P0, PT, R13, R12, PT ;  /* 0x0000000c0d00720c */ /* 0x000fe40003f06070 */
        /* <DEDUP_REMOVED lines=8> */
[----:B------:R-:W-:Y:S06]  /*2070*/  RET.REL.NODEC R10 `(_Z25euclideanDifferenceKernelPhS_mS_mmPmPd) ;  /* 0xffffffdc0ae07950 */ /* 0x000fec0003c3ffff */
        .type           $_Z25euclideanDifferenceKernelPhS_mS_mmPmPd$__internal_accurate_pow,@function
        .size           $_Z25euclideanDifferenceKernelPhS_mS_mmPmPd$__internal_accurate_pow,(.L_x_263 - $_Z25euclideanDifferenceKernelPhS_mS_mmPmPd$__internal_accurate_pow)
$_Z25euclideanDifferenceKernelPhS_mS_mmPmPd$__internal_accurate_pow:
[----:B------:R-:W-:Y:S01]  /*2080*/  ISETP.GT.U32.AND P0, PT, R3, 0xfffff, PT ;  /* 0x000fffff0300780c */ /* 0x000fe20003f04070 */
[--C-:B------:R-:W-:Y:S01]  /*2090*/  IMAD.MOV.U32 R13, RZ, RZ, R3.reuse ;  /* 0x000000ffff0d7224 */ /* 0x100fe200078e0003 */
[----:B------:R-:W-:Y:S01]  /*20a0*/  MOV R12, R18 ;  /* 0x00000012000c7202 */ /* 0x000fe20000000f00 */
[--C-:B------:R-:W-:Y:S01]  /*20b0*/  IMAD.MOV.U32 R14, RZ, RZ, R3.reuse ;  /* 0x000000ffff0e7224 */ /* 0x100fe200078e0003 */
[----:B------:R-:W-:Y:S01]  /*20c0*/  MOV R16, 0x41ad3b5a ;  /* 0x41ad3b5a00107802 */ /* 0x000fe20000000f00 */
[----:B------:R-:W-:Y:S01]  /*20d0*/  IMAD.MOV.U32 R28, RZ, RZ, RZ ;  /* 0x000000ffff1c7224 */ /* 0x000fe200078e00ff */
[----:B------:R-:W-:Y:S01]  /*20e0*/  UMOV UR22, 0x7d2cafe2 ;  /* 0x7d2cafe200167882 */ /* 0x000fe20000000000 */
[----:B------:R-:W-:Y:S01]  /*20f0*/  IMAD.MOV.U32 R17, RZ, RZ, 0x3ed0f5d2 ;  /* 0x3ed0f5d2ff117424 */ /* 0x000fe200078e00ff */
[----:B------:R-:W-:Y:S01]  /*2100*/  UMOV UR23, 0x3eb0f5ff ;  /* 0x3eb0f5ff00177882 */ /* 0x000fe20000000000 */
[----:B------:R-:W-:Y:S01]  /*2110*/  SHF.R.U32.HI R3, RZ, 0x14, R3 ;  /* 0x00000014ff037819 */ /* 0x000fe20000011603 */
[----:B------:R-:W-:Y:S01]  /*2120*/  UMOV UR24, 0x3b39803f ;  /* 0x3b39803f00187882 */ /* 0x000fe20000000000 */
[----:B------:R-:W-:-:S02]  /*2130*/  UMOV UR25, 0x3c7abc9e ;  /* 0x3c7abc9e00197882 */ /* 0x000fc40000000000 */
[----:B------:R-:W-:-:S10]  /*2140*/  @!P0 DMUL R12, R12, 1.80143985094819840000e+16 ;  /* 0x435000000c0c8828 */ /* 0x000fd40000000000 */
[----:B------:R-:W-:Y:S01]  /*2150*/  @!P0 IMAD.MOV.U32 R14, RZ, RZ, R13 ;  /* 0x000000ffff0e8224 */ /* 0x000fe200078e000d */
[----:B------:R-:W-:Y:S02]  /*2160*/  @!P0 MOV R18, R12 ;  /* 0x0000000c00128202 */ /* 0x000fe40000000f00 */
[----:B------:R-:W-:Y:S02]  /*2170*/  @!P0 LEA.HI R3, R13, 0xffffffca, RZ, 0xc ;  /* 0xffffffca0d038811 */ /* 0x000fe400078f60ff */
[----:B------:R-:W-:Y:S02]  /*2180*/  LOP3.LUT R14, R14, 0x800fffff, RZ, 0xc0, !PT ;  /* 0x800fffff0e0e7812 */ /* 0x000fe400078ec0ff */
[----:B------:R-:W-:Y:S02]  /*2190*/  IADD3 R12, PT, PT, R3, -0x3ff, RZ ;  /* 0xfffffc01030c7810 */ /* 0x000fe40007ffe0ff */
[----:B------:R-:W-:-:S04]  /*21a0*/  LOP3.LUT R19, R14, 0x3ff00000, RZ, 0xfc, !PT ;  /* 0x3ff000000e137812 */ /* 0x000fc800078efcff */
[----:B------:R-:W-:-:S13]  /*21b0*/  ISETP.GE.U32.AND P1, PT, R19, 0x3ff6a09f, PT ;  /* 0x3ff6a09f1300780c */ /* 0x000fda0003f26070 */
[----:B------:R-:W-:Y:S02]  /*21c0*/  @P1 VIADD R15, R19, 0xfff00000 ;  /* 0xfff00000130f1836 */ /* 0x000fe40000000000 */
[----:B------:R-:W-:Y:S02]  /*21d0*/  @P1 VIADD R12, R3, 0xfffffc02 ;  /* 0xfffffc02030c1836 */ /* 0x000fe40000000000 */
[----:B------:R-:W-:Y:S02]  /*21e0*/  @P1 IMAD.MOV.U32 R19, RZ, RZ, R15 ;  /* 0x000000ffff131224 */ /* 0x000fe400078e000f */
[----:B------:R-:W-:-:S04]  /*21f0*/  IMAD.SHL.U32 R3, R35, 0x2, RZ ;  /* 0x0000000223037824 */ /* 0x000fc800078e00ff */
[C---:B------:R-:W-:Y:S01]  /*2200*/  DADD R20, R18.reuse, 1 ;  /* 0x3ff0000012147429 */ /* 0x040fe20000000000 */
[----:B------:R-:W-:Y:S01]  /*2210*/  ISETP.GT.U32.AND P0, PT, R3, -0x2000001, PT ;  /* 0xfdffffff0300780c */ /* 0x000fe20003f04070 */
[----:B------:R-:W-:-:S04]  /*2220*/  DADD R18, R18, -1 ;  /* 0xbff0000012127429 */ /* 0x000fc80000000000 */
[----:B------:R-:W0:Y:S02]  /*2230*/  MUFU.RCP64H R29, R21 ;  /* 0x00000015001d7308 */ /* 0x000e240000001800 */
[----:B0-----:R-:W-:-:S08]  /*2240*/  DFMA R14, -R20, R28, 1 ;  /* 0x3ff00000140e742b */ /* 0x001fd0000000011c */
[----:B------:R-:W-:-:S08]  /*2250*/  DFMA R14, R14, R14, R14 ;  /* 0x0000000e0e0e722b */ /* 0x000fd0000000000e */
[----:B------:R-:W-:-:S08]  /*2260*/  DFMA R28, R28, R14, R28 ;  /* 0x0000000e1c1c722b */ /* 0x000fd0000000001c */
        /* <DEDUP_REMOVED lines=20> */
[----:B------:R-:W-:Y:S02]  /*23b0*/  VIADD R31, R21, 0x100000 ;  /* 0x00100000151f7836 */ /* 0x000fe40000000000 */
[----:B------:R-:W-:Y:S01]  /*23c0*/  IMAD.MOV.U32 R30, RZ, RZ, R20 ;  /* 0x000000ffff1e7224 */ /* 0x000fe200078e0014 */
        /* <DEDUP_REMOVED lines=11> */
[C---:B------:R-:W-:Y:S02]  /*2480*/  DMUL R22, R14.reuse, R18 ;  /* 0x000000120e167228 */ /* 0x040fe40000000000 */
[----:B------:R-:W-:-:S04]  /*2490*/  DFMA R24, R14, R14, -R18 ;  /* 0x0000000e0e18722b */ /* 0x000fc80000000812 */
[----:B------:R-:W-:Y:S01]  /*24a0*/  DADD R26, R26, -UR22 ;  /* 0x800000161a1a7e29 */ /* 0x000fe20008000000 */
[----:B------:R-:W-:Y:S01]  /*24b0*/  UMOV UR22, 0x80000000 ;  /* 0x8000000000167882 */ /* 0x000fe20000000000 */
[C---:B------:R-:W-:Y:S01]  /*24c0*/  DFMA R28, R14.reuse, R18, -R22 ;  /* 0x000000120e1c722b */ /* 0x040fe20000000816 */
[----:B------:R-:W-:Y:S01]  /*24d0*/  UMOV UR23, 0x43300000 ;  /* 0x4330000000177882 */ /* 0x000fe20000000000 */
[----:B------:R-:W-:-:S06]  /*24e0*/  DFMA R24, R14, R30, R24 ;  /* 0x0000001e0e18722b */ /* 0x000fcc0000000018 */
[----:B------:R-:W-:Y:S02]  /*24f0*/  DFMA R28, R20, R18, R28 ;  /* 0x00000012141c722b */ /* 0x000fe4000000001c */
[----:B------:R-:W-:-:S06]  /*2500*/  DADD R18, R16, R26 ;  /* 0x0000000010127229 */ /* 0x000fcc000000001a */
[----:B------:R-:W-:Y:S02]  /*2510*/  DFMA R28, R14, R24, R28 ;  /* 0x000000180e1c722b */ /* 0x000fe4000000001c */
[----:B------:R-:W-:Y:S02]  /*2520*/  DMUL R24, R18, R22 ;  /* 0x0000001612187228 */ /* 0x000fe40000000000 */
[----:B------:R-:W-:-:S06]  /*2530*/  DADD R30, R16, -R18 ;  /* 0x00000000101e7229 */ /* 0x000fcc0000000812 */
[----:B------:R-:W-:Y:S02]  /*2540*/  DFMA R16, R18, R22, -R24 ;  /* 0x000000161210722b */ /* 0x000fe40000000818 */
[----:B------:R-:W-:-:S06]  /*2550*/  DADD R30, R26, R30 ;  /* 0x000000001a1e7229 */ /* 0x000fcc000000001e */
[----:B------:R-:W-:-:S08]  /*2560*/  DFMA R16, R18, R28, R16 ;  /* 0x0000001c1210722b */ /* 0x000fd00000000010 */
[----:B------:R-:W-:-:S08]  /*2570*/  DFMA R22, R30, R22, R16 ;  /* 0x000000161e16722b */ /* 0x000fd00000000010 */
[----:B------:R-:W-:-:S08]  /*2580*/  DADD R18, R24, R22 ;  /* 0x0000000018127229 */ /* 0x000fd00000000016 */
[--C-:B------:R-:W-:Y:S02]  /*2590*/  DADD R16, R14, R18.reuse ;  /* 0x000000000e107229 */ /* 0x100fe40000000012 */
[----:B------:R-:W-:-:S06]  /*25a0*/  DADD R24, R24, -R18 ;  /* 0x0000000018187229 */ /* 0x000fcc0000000812 */
[----:B------:R-:W-:Y:S02]  /*25b0*/  DADD R14, R14, -R16 ;  /* 0x000000000e0e7229 */ /* 0x000fe40000000810 */
[----:B------:R-:W-:-:S06]  /*25c0*/  DADD R24, R22, R24 ;  /* 0x0000000016187229 */ /* 0x000fcc0000000018 */
[----:B------:R-:W-:-:S08]  /*25d0*/  DADD R14, R18, R14 ;  /* 0x00000000120e7229 */ /* 0x000fd0000000000e */
[----:B------:R-:W-:-:S08]  /*25e0*/  DADD R14, R24, R14 ;  /* 0x00000000180e7229 */ /* 0x000fd0000000000e */
[----:B------:R-:W-:Y:S01]  /*25f0*/  DADD R20, R20, R14 ;  /* 0x0000000014147229 */ /* 0x000fe2000000000e */
[----:B------:R-:W-:Y:S01]  /*2600*/  LOP3.LUT R14, R12, 0x80000000, RZ, 0x3c, !PT ;  /* 0x800000000c0e7812 */ /* 0x000fe200078e3cff */
[----:B------:R-:W-:-:S06]  /*2610*/  IMAD.MOV.U32 R15, RZ, RZ, 0x43300000 ;  /* 0x43300000ff0f7424 */ /* 0x000fcc00078e00ff */
[----:B------:R-:W-:Y:S02]  /*2620*/  DADD R18, R16, R20 ;  /* 0x0000000010127229 */ /* 0x000fe40000000014 */
[----:B------:R-:W-:Y:S01]  /*2630*/  DADD R14, R14, -UR22 ;  /* 0x800000160e0e7e29 */ /* 0x000fe20008000000 */
[----:B------:R-:W-:Y:S01]  /*2640*/  UMOV UR22, 0xfefa39ef ;  /* 0xfefa39ef00167882 */ /* 0x000fe20000000000 */
[----:B------:R-:W-:-:S04]  /*2650*/  UMOV UR23, 0x3fe62e42 ;  /* 0x3fe62e4200177882 */ /* 0x000fc80000000000 */
[--C-:B------:R-:W-:Y:S02]  /*2660*/  DADD R22, R16, -R18.reuse ;  /* 0x0000000010167229 */ /* 0x100fe40000000812 */
[----:B------:R-:W-:-:S06]  /*2670*/  DFMA R12, R14, UR22, R18 ;  /* 0x000000160e0c7c2b */ /* 0x000fcc0008000012 */
[----:B------:R-:W-:Y:S02]  /*2680*/  DADD R22, R20, R22 ;  /* 0x0000000014167229 */ /* 0x000fe40000000016 */
[----:B------:R-:W-:-:S08]  /*2690*/  DFMA R16, R14, -UR22, R12 ;  /* 0x800000160e107c2b */ /* 0x000fd0000800000c */
[----:B------:R-:W-:-:S08]  /*26a0*/  DADD R16, -R18, R16 ;  /* 0x0000000012107229 */ /* 0x000fd00000000110 */
[----:B------:R-:W-:-:S08]  /*26b0*/  DADD R16, R22, -R16 ;  /* 0x0000000016107229 */ /* 0x000fd00000000810 */
[----:B------:R-:W-:Y:S01]  /*26c0*/  DFMA R18, R14, UR24, R16 ;  /* 0x000000180e127c2b */ /* 0x000fe20008000010 */
[----:B------:R-:W-:Y:S02]  /*26d0*/  LOP3.LUT R17, R35, 0xff0fffff, RZ, 0xc0, !PT ;  /* 0xff0fffff23117812 */ /* 0x000fe400078ec0ff */
[----:B------:R-:W-:Y:S02]  /*26e0*/  MOV R16, R34 ;  /* 0x0000002200107202 */ /* 0x000fe40000000f00 */
[----:B------:R-:W-:-:S03]  /*26f0*/  SEL R17, R17, R35, P0 ;  /* 0x0000002311117207 */ /* 0x000fc60000000000 */
[----:B------:R-:W-:-:S08]  /*2700*/  DADD R14, R12, R18 ;  /* 0x000000000c0e7229 */ /* 0x000fd00000000012 */
[----:B------:R-:W-:Y:S02]  /*2710*/  DADD R12, R12, -R14 ;  /* 0x000000000c0c7229 */ /* 0x000fe4000000080e */
[----:B------:R-:W-:-:S06]  /*2720*/  DMUL R22, R14, R16 ;  /* 0x000000100e167228 */ /* 0x000fcc0000000000 */
[----:B------:R-:W-:Y:S02]  /*2730*/  DADD R12, R18, R12 ;  /* 0x00000000120c7229 */ /* 0x000fe4000000000c */
[----:B------:R-:W-:-:S08]  /*2740*/  DFMA R14, R14, R16, -R22 ;  /* 0x000000100e0e722b */ /* 0x000fd00000000816 */
[----:B------:R-:W-:Y:S01]  /*2750*/  DFMA R16, R12, R16, R14 ;  /* 0x000000100c10722b */ /* 0x000fe2000000000e */
[----:B------:R-:W-:Y:S02]  /*2760*/  IMAD.MOV.U32 R12, RZ, RZ, 0x652b82fe ;  /* 0x652b82feff0c7424 */ /* 0x000fe400078e00ff */
[----:B------:R-:W-:-:S05]  /*2770*/  IMAD.MOV.U32 R13, RZ, RZ, 0x3ff71547 ;  /* 0x3ff71547ff0d7424 */ /* 0x000fca00078e00ff */
[----:B------:R-:W-:-:S08]  /*2780*/  DADD R14, R22, R16 ;  /* 0x00000000160e7229 */ /* 0x000fd00000000010 */
[----:B------:R-:W-:Y:S02]  /*2790*/  DFMA R12, R14, R12, 6.75539944105574400000e+15 ;  /* 0x433800000e0c742b */ /* 0x000fe4000000000c */
[----:B------:R-:W-:-:S06]  /*27a0*/  FSETP.GEU.AND P0, PT, |R15|, 4.1917929649353027344, PT ;  /* 0x4086232b0f00780b */ /* 0x000fcc0003f0e200 */
[----:B------:R-:W-:-:S08]  /*27b0*/  DADD R20, R12, -6.75539944105574400000e+15 ;  /* 0xc33800000c147429 */ /* 0x000fd00000000000 */
[----:B------:R-:W-:Y:S01]  /*27c0*/  DFMA R18, R20, -UR22, R14 ;  /* 0x8000001614127c2b */ /* 0x000fe2000800000e */
[----:B------:R-:W-:Y:S01]  /*27d0*/  UMOV UR22, 0x3b39803f ;  /* 0x3b39803f00167882 */ /* 0x000fe20000000000 */
[----:B------:R-:W-:-:S06]  /*27e0*/  UMOV UR23, 0x3c7abc9e ;  /* 0x3c7abc9e00177882 */ /* 0x000fcc0000000000 */
[----:B------:R-:W-:Y:S01]  /*27f0*/  DFMA R18, R20, -UR22, R18 ;  /* 0x8000001614127c2b */ /* 0x000fe20008000012 */
[----:B------:R-:W-:Y:S01]  /*2800*/  UMOV UR22, 0x69ce2bdf ;  /* 0x69ce2bdf00167882 */ /* 0x000fe20000000000 */
[----:B------:R-:W-:Y:S01]  /*2810*/  IMAD.MOV.U32 R20, RZ, RZ, -0x35dec16 ;  /* 0xfca213eaff147424 */ /* 0x000fe200078e00ff */
[----:B------:R-:W-:Y:S01]  /*2820*/  MOV R21, 0x3e928af3 ;  /* 0x3e928af300157802 */ /* 0x000fe20000000f00 */
[----:B------:R-:W-:-:S05]  /*2830*/  UMOV UR23, 0x3e5ade15 ;  /* 0x3e5ade1500177882 */ /* 0x000fca0000000000 */
        /* <DEDUP_REMOVED lines=27> */
[----:B------:R-:W-:-:S08]  /*29f0*/  DADD R18, R22, -R14 ;  /* 0x0000000016127229 */ /* 0x000fd0000000080e */
[----:B------:R-:W-:Y:S01]  /*2a00*/  DADD R18, R16, R18 ;  /* 0x0000000010127229 */ /* 0x000fe20000000012 */
[----:B------:R-:W-:Y:S02]  /*2a10*/  IMAD R17, R12, 0x100000, R21 ;  /* 0x001000000c117824 */ /* 0x000fe400078e0215 */
[----:B------:R-:W-:Y:S01]  /*2a20*/  IMAD.MOV.U32 R16, RZ, RZ, R20 ;  /* 0x000000ffff107224 */ /* 0x000fe200078e0014 */
[----:B------:R-:W-:Y:S07]  /*2a30*/  @!P0 BRA `(.L_x_252) ;  /* 0x0000000000308947 */ /* 0x000fee0003800000 */
[----:B------:R-:W-:Y:S01]  /*2a40*/  FSETP.GEU.AND P1, PT, |R15|, 4.2275390625, PT ;  /* 0x408748000f00780b */ /* 0x000fe20003f2e200 */
[C---:B------:R-:W-:Y:S02]  /*2a50*/  DADD R16, R14.reuse, +INF ;  /* 0x7ff000000e107429 */ /* 0x040fe40000000000 */
[----:B------:R-:W-:-:S08]  /*2a60*/  DSETP.GEU.AND P0, PT, R14, RZ, PT ;  /* 0x000000ff0e00722a */ /* 0x000fd00003f0e000 */
[----:B------:R-:W-:Y:S02]  /*2a70*/  FSEL R16, R16, RZ, P0 ;  /* 0x000000ff10107208 */ /* 0x000fe40000000000 */
[----:B------:R-:W-:Y:S02]  /*2a80*/  @!P1 LEA.HI R3, R12, R12, RZ, 0x1 ;  /* 0x0000000c0c039211 */ /* 0x000fe400078f08ff */
[----:B------:R-:W-:Y:S02]  /*2a90*/  FSEL R17, R17, RZ, P0 ;  /* 0x000000ff11117208 */ /* 0x000fe40000000000 */
[----:B------:R-:W-:-:S04]  /*2aa0*/  @!P1 SHF.R.S32.HI R3, RZ, 0x1, R3 ;  /* 0x00000001ff039819 */ /* 0x000fc80000011403 */
[----:B------:R-:W-:Y:S01]  /*2ab0*/  @!P1 IADD3 R12, PT, PT, R12, -R3, RZ ;  /* 0x800000030c0c9210 */ /* 0x000fe20007ffe0ff */
[----:B------:R-:W-:-:S03]  /*2ac0*/  @!P1 IMAD R21, R3, 0x100000, R21 ;  /* 0x0010000003159824 */ /* 0x000fc600078e0215 */
[----:B------:R-:W-:Y:S01]  /*2ad0*/  @!P1 LEA R13, R12, 0x3ff00000, 0x14 ;  /* 0x3ff000000c0d9811 */ /* 0x000fe200078ea0ff */
[----:B------:R-:W-:-:S06]  /*2ae0*/  @!P1 IMAD.MOV.U32 R12, RZ, RZ, RZ ;  /* 0x000000ffff0c9224 */ /* 0x000fcc00078e00ff */
[----:B------:R-:W-:-:S11]  /*2af0*/  @!P1 DMUL R16, R20, R12 ;  /* 0x0000000c14109228 */ /* 0x000fd60000000000 */
.L_x_252:
[----:B------:R-:W-:Y:S01]  /*2b00*/  DFMA R18, R18, R16, R16 ;  /* 0x000000101212722b */ /* 0x000fe20000000010 */
[----:B------:R-:W-:Y:S01]  /*2b10*/  MOV R12, R0 ;  /* 0x00000000000c7202 */ /* 0x000fe20000000f00 */
[----:B------:R-:W-:Y:S01]  /*2b20*/  DSETP.NEU.AND P0, PT, |R16|, +INF , PT ;  /* 0x7ff000001000742a */ /* 0x000fe20003f0d200 */
[----:B------:R-:W-:-:S07]  /*2b30*/  IMAD.MOV.U32 R13, RZ, RZ, 0x0 ;  /* 0x00000000ff0d7424 */ /* 0x000fce00078e00ff */
[----:B------:R-:W-:Y:S02]  /*2b40*/  FSEL R3, R16, R18, !P0 ;  /* 0x0000001210037208 */ /* 0x000fe40004000000 */
[----:B------:R-:W-:Y:S01]  /*2b50*/  FSEL R16, R17, R19, !P0 ;  /* 0x0000001311107208 */ /* 0x000fe20004000000 */
[----:B------:R-:W-:Y:S06]  /*2b60*/  RET.REL.NODEC R12 `(_Z25euclideanDifferenceKernelPhS_mS_mmPmPd) ;  /* 0xffffffd40c247950 */ /* 0x000fec0003c3ffff */
.L_x_253:
        /* <DEDUP_REMOVED lines=9> */
.L_x_263:


//--------------------- .nv.global.init           --------------------------
	.section	.nv.global.init,"aw",@progbits
	.align	16
.nv.global.init:
	.type		__cudart_sin_cos_coeffs,@object
	.size		__cudart_sin_cos_coeffs,(__cudart_i2opi_d - __cudart_sin_cos_coeffs)
__cudart_sin_cos_coeffs:
        /*0000*/ 	.byte	0x46, 0xd2, 0xb0, 0x2c, 0xf1, 0xe5, 0x5a, 0xbe, 0x92, 0xe3, 0xac, 0x69, 0xe3, 0x1d, 0xc7, 0x3e
        /*0010*/ 	.byte	0xa1, 0x62, 0xdb, 0x19, 0xa0, 0x01, 0x2a, 0xbf, 0x18, 0x08, 0x11, 0x11, 0x11, 0x11, 0x81, 0x3f
        /*0020*/ 	.byte	0x54, 0x55, 0x55, 0x55, 0x55, 0x55, 0xc5, 0xbf, 0x00, 0x00, 0x00, 0x00, 0x00, 0x00, 0x00, 0x00
        /*0030*/ 	.byte	0x00, 0x00, 0x00, 0x00, 0x00, 0x00, 0x00, 0x00, 0x64, 0x81, 0xfd, 0x20, 0x83, 0xff, 0xa8, 0xbd
        /*0040*/ 	.byte	0x28, 0x85, 0xef, 0xc1, 0xa7, 0xee, 0x21, 0x3e, 0xd9, 0xe6, 0x06, 0x8e, 0x4f, 0x7e, 0x92, 0xbe
        /*0050*/ 	.byte	0xe9, 0xbc, 0xdd, 0x19, 0xa0, 0x01, 0xfa, 0x3e, 0x47, 0x5d, 0xc1, 0x16, 0x6c, 0xc1, 0x56, 0xbf
        /*0060*/ 	.byte	0x51, 0x55, 0x55, 0x55, 0x55, 0x55, 0xa5, 0x3f, 0x00, 0x00, 0x00, 0x00, 0x00, 0x00, 0xe0, 0xbf
        /*0070*/ 	.byte	0x00, 0x00, 0x00, 0x00, 0x00, 0x00, 0xf0, 0x3f, 0x00, 0x00, 0x00, 0x00, 0x00, 0x00, 0x00, 0x00
	.type		__cudart_i2opi_d,@object
	.size		__cudart_i2opi_d,(.L_0 - __cudart_i2opi_d)
__cudart_i2opi_d:
        /* <DEDUP_REMOVED lines=9> */
.L_0:


//--------------------- .nv.shared._Z16findLowestKernelPdPmS_m --------------------------
	.section	.nv.shared._Z16findLowestKernelPdPmS_m,"aw",@nobits
	.sectionflags	@""
	.align	16
	.zero		1024


//--------------------- .nv.shared.reserved.0     --------------------------
	.section	.nv.shared.reserved.0,"aw",@nobits
	.weak		__nv_reservedSMEM_offset_0_alias
	.size		__nv_reservedSMEM_offset_0_alias, 0, 64
	.other		__nv_reservedSMEM_offset_0_alias,@"STO_CUDA_RESERVED_SHARED STV_DEFAULT"
__nv_reservedSMEM_offset_0_alias:
	.zero		0
	.zero		64


//--------------------- .nv.shared._Z16addRepeatsKernelPdPmm --------------------------
	.section	.nv.shared._Z16addRepeatsKernelPdPmm,"aw",@nobits
	.sectionflags	@""
	.align	16
	.zero		1024


//--------------------- .nv.shared._Z6reduceILm1EEvPdS0_mm --------------------------
	.section	.nv.shared._Z6reduceILm1EEvPdS0_mm,"aw",@nobits
	.sectionflags	@""
	.align	16
	.zero		1024


//--------------------- .nv.shared._Z6reduceILm2EEvPdS0_mm --------------------------
	.section	.nv.shared._Z6reduceILm2EEvPdS0_mm,"aw",@nobits
	.sectionflags	@""
	.align	16
	.zero		1024


//--------------------- .nv.shared._Z6reduceILm4EEvPdS0_mm --------------------------
	.section	.nv.shared._Z6reduceILm4EEvPdS0_mm,"aw",@nobits
	.sectionflags	@""
	.align	16
	.zero		1024


//--------------------- .nv.shared._Z6reduceILm8EEvPdS0_mm --------------------------
	.section	.nv.shared._Z6reduceILm8EEvPdS0_mm,"aw",@nobits
	.sectionflags	@""
	.align	16
	.zero		1024


//--------------------- .nv.shared._Z6reduceILm16EEvPdS0_mm --------------------------
	.section	.nv.shared._Z6reduceILm16EEvPdS0_mm,"aw",@nobits
	.sectionflags	@""
	.align	16
	.zero		1024


//--------------------- .nv.shared._Z6reduceILm32EEvPdS0_mm --------------------------
	.section	.nv.shared._Z6reduceILm32EEvPdS0_mm,"aw",@nobits
	.sectionflags	@""
	.align	16
	.zero		1024


//--------------------- .nv.shared._Z6reduceILm64EEvPdS0_mm --------------------------
	.section	.nv.shared._Z6reduceILm64EEvPdS0_mm,"aw",@nobits
	.sectionflags	@""
	.align	16
	.zero		1024


//--------------------- .nv.shared._Z6reduceILm128EEvPdS0_mm --------------------------
	.section	.nv.shared._Z6reduceILm128EEvPdS0_mm,"aw",@nobits
	.sectionflags	@""
	.align	16
	.zero		1024


//--------------------- .nv.shared._Z6reduceILm256EEvPdS0_mm --------------------------
	.section	.nv.shared._Z6reduceILm256EEvPdS0_mm,"aw",@nobits
	.sectionflags	@""
	.align	16
	.zero		1024


//--------------------- .nv.shared._Z6reduceILm512EEvPdS0_mm --------------------------
	.section	.nv.shared._Z6reduceILm512EEvPdS0_mm,"aw",@nobits
	.sectionflags	@""
	.align	16
	.zero		1024


//--------------------- .nv.shared._Z6reduceILm1024EEvPdS0_mm --------------------------
	.section	.nv.shared._Z6reduceILm1024EEvPdS0_mm,"aw",@nobits
	.sectionflags	@""
	.align	16
	.zero		1024


//--------------------- .nv.shared._Z6reduceILm2048EEvPdS0_mm --------------------------
	.section	.nv.shared._Z6reduceILm2048EEvPdS0_mm,"aw",@nobits
	.sectionflags	@""
	.align	16
	.zero		1024


//--------------------- .nv.shared._Z25CIEDE2000DifferenceKernelPhS_mS_mmPmPd --------------------------
	.section	.nv.shared._Z25CIEDE2000DifferenceKernelPhS_mS_mmPmPd,"aw",@nobits
	.sectionflags	@""
	.align	16
	.zero		1024


//--------------------- .nv.shared._Z25euclideanDifferenceKernelPhS_mS_mmPmPd --------------------------
	.section	.nv.shared._Z25euclideanDifferenceKernelPhS_mS_mmPmPd,"aw",@nobits
	.sectionflags	@""
	.align	16
	.zero		1024


//--------------------- .nv.constant0._Z16findLowestKernelPdPmS_m --------------------------
	.section	.nv.constant0._Z16findLowestKernelPdPmS_m,"a",@progbits
	.sectionflags	@""
	.align	4
.nv.constant0._Z16findLowestKernelPdPmS_m:
	.zero		928


//--------------------- .nv.constant0._Z16addRepeatsKernelPdPmm --------------------------
	.section	.nv.constant0._Z16addRepeatsKernelPdPmm,"a",@progbits
	.sectionflags	@""
	.align	4
.nv.constant0._Z16addRepeatsKernelPdPmm:
	.zero		920


//--------------------- .nv.constant0._Z6reduceILm1EEvPdS0_mm --------------------------
	.section	.nv.constant0._Z6reduceILm1EEvPdS0_mm,"a",@progbits
	.sectionflags	@""
	.align	4
.nv.constant0._Z6reduceILm1EEvPdS0_mm:
	.zero		928


//--------------------- .nv.constant0._Z6reduceILm2EEvPdS0_mm --------------------------
	.section	.nv.constant0._Z6reduceILm2EEvPdS0_mm,"a",@progbits
	.sectionflags	@""
	.align	4
.nv.constant0._Z6reduceILm2EEvPdS0_mm:
	.zero		928


//--------------------- .nv.constant0._Z6reduceILm4EEvPdS0_mm --------------------------
	.section	.nv.constant0._Z6reduceILm4EEvPdS0_mm,"a",@progbits
	.sectionflags	@""
	.align	4
.nv.constant0._Z6reduceILm4EEvPdS0_mm:
	.zero		928


//--------------------- .nv.constant0._Z6reduceILm8EEvPdS0_mm --------------------------
	.section	.nv.constant0._Z6reduceILm8EEvPdS0_mm,"a",@progbits
	.sectionflags	@""
	.align	4
.nv.constant0._Z6reduceILm8EEvPdS0_mm:
	.zero		928


//--------------------- .nv.constant0._Z6reduceILm16EEvPdS0_mm --------------------------
	.section	.nv.constant0._Z6reduceILm16EEvPdS0_mm,"a",@progbits
	.sectionflags	@""
	.align	4
.nv.constant0._Z6reduceILm16EEvPdS0_mm:
	.zero		928


//--------------------- .nv.constant0._Z6reduceILm32EEvPdS0_mm --------------------------
	.section	.nv.constant0._Z6reduceILm32EEvPdS0_mm,"a",@progbits
	.sectionflags	@""
	.align	4
.nv.constant0._Z6reduceILm32EEvPdS0_mm:
	.zero		928


//--------------------- .nv.constant0._Z6reduceILm64EEvPdS0_mm --------------------------
	.section	.nv.constant0._Z6reduceILm64EEvPdS0_mm,"a",@progbits
	.sectionflags	@""
	.align	4
.nv.constant0._Z6reduceILm64EEvPdS0_mm:
	.zero		928


//--------------------- .nv.constant0._Z6reduceILm128EEvPdS0_mm --------------------------
	.section	.nv.constant0._Z6reduceILm128EEvPdS0_mm,"a",@progbits
	.sectionflags	@""
	.align	4
.nv.constant0._Z6reduceILm128EEvPdS0_mm:
	.zero		928


//--------------------- .nv.constant0._Z6reduceILm256EEvPdS0_mm --------------------------
	.section	.nv.constant0._Z6reduceILm256EEvPdS0_mm,"a",@progbits
	.sectionflags	@""
	.align	4
.nv.constant0._Z6reduceILm256EEvPdS0_mm:
	.zero		928


//--------------------- .nv.constant0._Z6reduceILm512EEvPdS0_mm --------------------------
	.section	.nv.constant0._Z6reduceILm512EEvPdS0_mm,"a",@progbits
	.sectionflags	@""
	.align	4
.nv.constant0._Z6reduceILm512EEvPdS0_mm:
	.zero		928


//--------------------- .nv.constant0._Z6reduceILm1024EEvPdS0_mm --------------------------
	.section	.nv.constant0._Z6reduceILm1024EEvPdS0_mm,"a",@progbits
	.sectionflags	@""
	.align	4
.nv.constant0._Z6reduceILm1024EEvPdS0_mm:
	.zero		928


//--------------------- .nv.constant0._Z6reduceILm2048EEvPdS0_mm --------------------------
	.section	.nv.constant0._Z6reduceILm2048EEvPdS0_mm,"a",@progbits
	.sectionflags	@""
	.align	4
.nv.constant0._Z6reduceILm2048EEvPdS0_mm:
	.zero		928


//--------------------- .nv.constant0._Z25CIEDE2000DifferenceKernelPhS_mS_mmPmPd --------------------------
	.section	.nv.constant0._Z25CIEDE2000DifferenceKernelPhS_mS_mmPmPd,"a",@progbits
	.sectionflags	@""
	.align	4
.nv.constant0._Z25CIEDE2000DifferenceKernelPhS_mS_mmPmPd:
	.zero		960


//--------------------- .nv.constant0._Z25euclideanDifferenceKernelPhS_mS_mmPmPd --------------------------
	.section	.nv.constant0._Z25euclideanDifferenceKernelPhS_mS_mmPmPd,"a",@progbits
	.sectionflags	@""
	.align	4
.nv.constant0._Z25euclideanDifferenceKernelPhS_mS_mmPmPd:
	.zero		960


//--------------------- SYMBOLS --------------------------

	.type		.nv.reservedSmem.offset0,@object
	.size		.nv.reservedSmem.offset0,0x4
	.type		.nv.reservedSmem.cap,@object
	.size		.nv.reservedSmem.cap,0x4
